	.target	sm_90a

	.elftype	@"ET_EXEC"


//--------------------- .note.nv.tkinfo           --------------------------
	.section	.note.nv.tkinfo,"",@"SHT_NOTE"
	.sectionflags	@"SHF_NOTE_NV_TKINFO"
	.tkinfo
        /*0018*/ 	.word	0x00000002
        /*0030*/ 	.string	""
        /*0030*/ 	.string	"ptxas"
        /*0030*/ 	.string	"Cuda compilation tools, release 13.0, V13.0.88"
        /*0030*/ 	.string	"Build cuda_13.0.r13.0/compiler.36424714_0"
        /*0030*/ 	.string	"-arch sm_90a -m 64 "



//--------------------- .note.nv.cuinfo           --------------------------
	.section	.note.nv.cuinfo,"",@"SHT_NOTE"
	.sectionflags	@"SHF_NOTE_NV_CUINFO"
        /*0018*/ 	.short	0x0002
        /*001a*/ 	.short	0x005a
        /*001c*/ 	.short	0x0082
	.zero		2


//--------------------- .nv.info                  --------------------------
	.section	.nv.info,"",@"SHT_CUDA_INFO"
	.align	4


	//----- nvinfo : EIATTR_REGCOUNT
	.align		4
        /*0000*/ 	.byte	0x04, 0x2f
        /*0002*/ 	.short	(.L_12 - .L_11)
	.align		4
.L_11:
        /*0004*/ 	.word	index@(_ZN7cutlass13device_kernelIN5flash19enable_sm80_to_sm89INS1_16FlashAttnFwdSm80INS1_25CollectiveMainloopFwdSm80ILi8ELi2ELb0EN4cute5tupleIJNS5_1CILi128EEENS7_ILi64EEENS7_ILi192EEEEEELi192ENS_6half_tEfNS_4arch4Sm80ELb1ELb0ELb0ELb1ELb1ELb1ELb1ELb0EEENS1_21CollectiveEpilogueFwdINS6_IJS8_SA_S9_EEENS6_IJNS7_ILi1EEESI_SI_EEESC_SE_Li256ELb1ELb1ELb0ELb0EEENS1_19SingleTileSchedulerILb1ELb0ELb1ELi128EEEEEEEEEvNT_6ParamsE)
        /*0008*/ 	.word	0x00000004


	//----- nvinfo : EIATTR_FRAME_SIZE
	.align		4
.L_12:
        /*000c*/ 	.byte	0x04, 0x11
        /*000e*/ 	.short	(.L_14 - .L_13)
	.align		4
.L_13:
        /*0010*/ 	.word	index@(_ZN7cutlass13device_kernelIN5flash19enable_sm80_to_sm89INS1_16FlashAttnFwdSm80INS1_25CollectiveMainloopFwdSm80ILi8ELi2ELb0EN4cute5tupleIJNS5_1CILi128EEENS7_ILi64EEENS7_ILi192EEEEEELi192ENS_6half_tEfNS_4arch4Sm80ELb1ELb0ELb0ELb1ELb1ELb1ELb1ELb0EEENS1_21CollectiveEpilogueFwdINS6_IJS8_SA_S9_EEENS6_IJNS7_ILi1EEESI_SI_EEESC_SE_Li256ELb1ELb1ELb0ELb0EEENS1_19SingleTileSchedulerILb1ELb0ELb1ELi128EEEEEEEEEvNT_6ParamsE)
        /*0014*/ 	.word	0x00000000


	//----- nvinfo : EIATTR_REGCOUNT
	.align		4
.L_14:
        /*0018*/ 	.byte	0x04, 0x2f
        /*001a*/ 	.short	(.L_16 - .L_15)
	.align		4
.L_15:
        /*001c*/ 	.word	index@(_ZN7cutlass13device_kernelIN5flash19enable_sm80_to_sm89INS1_16FlashAttnFwdSm80INS1_25CollectiveMainloopFwdSm80ILi8ELi2ELb0EN4cute5tupleIJNS5_1CILi128EEENS7_ILi64EEENS7_ILi192EEEEEELi192ENS_6half_tEfNS_4arch4Sm80ELb1ELb0ELb0ELb1ELb1ELb0ELb1ELb0EEENS1_21CollectiveEpilogueFwdINS6_IJS8_SA_S9_EEENS6_IJNS7_ILi1EEESI_SI_EEESC_SE_Li256ELb1ELb1ELb0ELb0EEENS1_19SingleTileSchedulerILb1ELb0ELb1ELi128EEEEEEEEEvNT_6ParamsE)
        /*0020*/ 	.word	0x00000004


	//----- nvinfo : EIATTR_FRAME_SIZE
	.align		4
.L_16:
        /*0024*/ 	.byte	0x04, 0x11
        /*0026*/ 	.short	(.L_18 - .L_17)
	.align		4
.L_17:
        /*0028*/ 	.word	index@(_ZN7cutlass13device_kernelIN5flash19enable_sm80_to_sm89INS1_16FlashAttnFwdSm80INS1_25CollectiveMainloopFwdSm80ILi8ELi2ELb0EN4cute5tupleIJNS5_1CILi128EEENS7_ILi64EEENS7_ILi192EEEEEELi192ENS_6half_tEfNS_4arch4Sm80ELb1ELb0ELb0ELb1ELb1ELb0ELb1ELb0EEENS1_21CollectiveEpilogueFwdINS6_IJS8_SA_S9_EEENS6_IJNS7_ILi1EEESI_SI_EEESC_SE_Li256ELb1ELb1ELb0ELb0EEENS1_19SingleTileSchedulerILb1ELb0ELb1ELi128EEEEEEEEEvNT_6ParamsE)
        /*002c*/ 	.word	0x00000000


	//----- nvinfo : EIATTR_REGCOUNT
	.align		4
.L_18:
        /*0030*/ 	.byte	0x04, 0x2f
        /*0032*/ 	.short	(.L_20 - .L_19)
	.align		4
.L_19:
        /*0034*/ 	.word	index@(_ZN7cutlass13device_kernelIN5flash19enable_sm80_to_sm89INS1_16FlashAttnFwdSm80INS1_25CollectiveMainloopFwdSm80ILi8ELi2ELb0EN4cute5tupleIJNS5_1CILi128EEENS7_ILi64EEENS7_ILi192EEEEEELi192ENS_6half_tEfNS_4arch4Sm80ELb1ELb0ELb0ELb0ELb1ELb0ELb1ELb0EEENS1_21CollectiveEpilogueFwdINS6_IJS8_SA_S9_EEENS6_IJNS7_ILi1EEESI_SI_EEESC_SE_Li256ELb0ELb1ELb0ELb0EEENS1_30DynamicPersistentTileSchedulerILi256ELi256ELb0ELb1ELb0EEEEEEEEEvNT_6ParamsE)
        /*0038*/ 	.word	0x00000004


	//----- nvinfo : EIATTR_FRAME_SIZE
	.align		4
.L_20:
        /*003c*/ 	.byte	0x04, 0x11
        /*003e*/ 	.short	(.L_22 - .L_21)
	.align		4
.L_21:
        /*0040*/ 	.word	index@(_ZN7cutlass13device_kernelIN5flash19enable_sm80_to_sm89INS1_16FlashAttnFwdSm80INS1_25CollectiveMainloopFwdSm80ILi8ELi2ELb0EN4cute5tupleIJNS5_1CILi128EEENS7_ILi64EEENS7_ILi192EEEEEELi192ENS_6half_tEfNS_4arch4Sm80ELb1ELb0ELb0ELb0ELb1ELb0ELb1ELb0EEENS1_21CollectiveEpilogueFwdINS6_IJS8_SA_S9_EEENS6_IJNS7_ILi1EEESI_SI_EEESC_SE_Li256ELb0ELb1ELb0ELb0EEENS1_30DynamicPersistentTileSchedulerILi256ELi256ELb0ELb1ELb0EEEEEEEEEvNT_6ParamsE)
        /*0044*/ 	.word	0x00000000


	//----- nvinfo : EIATTR_REGCOUNT
	.align		4
.L_22:
        /*0048*/ 	.byte	0x04, 0x2f
        /*004a*/ 	.short	(.L_24 - .L_23)
	.align		4
.L_23:
        /*004c*/ 	.word	index@(_ZN7cutlass13device_kernelIN5flash19enable_sm80_to_sm89INS1_16FlashAttnFwdSm80INS1_25CollectiveMainloopFwdSm80ILi8ELi2ELb0EN4cute5tupleIJNS5_1CILi128EEENS7_ILi64EEENS7_ILi192EEEEEELi192ENS_6half_tEfNS_4arch4Sm80ELb0ELb1ELb0ELb1ELb1ELb1ELb1ELb0EEENS1_21CollectiveEpilogueFwdINS6_IJS8_SA_S9_EEENS6_IJNS7_ILi1EEESI_SI_EEESC_SE_Li256ELb1ELb1ELb0ELb0EEENS1_19SingleTileSchedulerILb1ELb0ELb1ELi128EEEEEEEEEvNT_6ParamsE)
        /*0050*/ 	.word	0x00000004


	//----- nvinfo : EIATTR_FRAME_SIZE
	.align		4
.L_24:
        /*0054*/ 	.byte	0x04, 0x11
        /*0056*/ 	.short	(.L_26 - .L_25)
	.align		4
.L_25:
        /*0058*/ 	.word	index@(_ZN7cutlass13device_kernelIN5flash19enable_sm80_to_sm89INS1_16FlashAttnFwdSm80INS1_25CollectiveMainloopFwdSm80ILi8ELi2ELb0EN4cute5tupleIJNS5_1CILi128EEENS7_ILi64EEENS7_ILi192EEEEEELi192ENS_6half_tEfNS_4arch4Sm80ELb0ELb1ELb0ELb1ELb1ELb1ELb1ELb0EEENS1_21CollectiveEpilogueFwdINS6_IJS8_SA_S9_EEENS6_IJNS7_ILi1EEESI_SI_EEESC_SE_Li256ELb1ELb1ELb0ELb0EEENS1_19SingleTileSchedulerILb1ELb0ELb1ELi128EEEEEEEEEvNT_6ParamsE)
        /*005c*/ 	.word	0x00000000


	//----- nvinfo : EIATTR_REGCOUNT
	.align		4
.L_26:
        /*0060*/ 	.byte	0x04, 0x2f
        /*0062*/ 	.short	(.L_28 - .L_27)
	.align		4
.L_27:
        /*0064*/ 	.word	index@(_ZN7cutlass13device_kernelIN5flash19enable_sm80_to_sm89INS1_16FlashAttnFwdSm80INS1_25CollectiveMainloopFwdSm80ILi8ELi2ELb0EN4cute5tupleIJNS5_1CILi128EEENS7_ILi64EEENS7_ILi192EEEEEELi192ENS_6half_tEfNS_4arch4Sm80ELb0ELb1ELb0ELb1ELb1ELb0ELb1ELb0EEENS1_21CollectiveEpilogueFwdINS6_IJS8_SA_S9_EEENS6_IJNS7_ILi1EEESI_SI_EEESC_SE_Li256ELb1ELb1ELb0ELb0EEENS1_19SingleTileSchedulerILb1ELb0ELb1ELi128EEEEEEEEEvNT_6ParamsE)
        /*0068*/ 	.word	0x00000004


	//----- nvinfo : EIATTR_FRAME_SIZE
	.align		4
.L_28:
        /*006c*/ 	.byte	0x04, 0x11
        /*006e*/ 	.short	(.L_30 - .L_29)
	.align		4
.L_29:
        /*0070*/ 	.word	index@(_ZN7cutlass13device_kernelIN5flash19enable_sm80_to_sm89INS1_16FlashAttnFwdSm80INS1_25CollectiveMainloopFwdSm80ILi8ELi2ELb0EN4cute5tupleIJNS5_1CILi128EEENS7_ILi64EEENS7_ILi192EEEEEELi192ENS_6half_tEfNS_4arch4Sm80ELb0ELb1ELb0ELb1ELb1ELb0ELb1ELb0EEENS1_21CollectiveEpilogueFwdINS6_IJS8_SA_S9_EEENS6_IJNS7_ILi1EEESI_SI_EEESC_SE_Li256ELb1ELb1ELb0ELb0EEENS1_19SingleTileSchedulerILb1ELb0ELb1ELi128EEEEEEEEEvNT_6ParamsE)
        /*0074*/ 	.word	0x00000000


	//----- nvinfo : EIATTR_REGCOUNT
	.align		4
.L_30:
        /*0078*/ 	.byte	0x04, 0x2f
        /*007a*/ 	.short	(.L_32 - .L_31)
	.align		4
.L_31:
        /*007c*/ 	.word	index@(_ZN7cutlass13device_kernelIN5flash19enable_sm80_to_sm89INS1_16FlashAttnFwdSm80INS1_25CollectiveMainloopFwdSm80ILi8ELi2ELb0EN4cute5tupleIJNS5_1CILi128EEENS7_ILi64EEENS7_ILi192EEEEEELi192ENS_6half_tEfNS_4arch4Sm80ELb0ELb1ELb0ELb0ELb1ELb0ELb1ELb0EEENS1_21CollectiveEpilogueFwdINS6_IJS8_SA_S9_EEENS6_IJNS7_ILi1EEESI_SI_EEESC_SE_Li256ELb0ELb1ELb0ELb0EEENS1_19SingleTileSchedulerILb0ELb0ELb1ELi128EEEEEEEEEvNT_6ParamsE)
        /*0080*/ 	.word	0x00000004


	//----- nvinfo : EIATTR_FRAME_SIZE
	.align		4
.L_32:
        /*0084*/ 	.byte	0x04, 0x11
        /*0086*/ 	.short	(.L_34 - .L_33)
	.align		4
.L_33:
        /*0088*/ 	.word	index@(_ZN7cutlass13device_kernelIN5flash19enable_sm80_to_sm89INS1_16FlashAttnFwdSm80INS1_25CollectiveMainloopFwdSm80ILi8ELi2ELb0EN4cute5tupleIJNS5_1CILi128EEENS7_ILi64EEENS7_ILi192EEEEEELi192ENS_6half_tEfNS_4arch4Sm80ELb0ELb1ELb0ELb0ELb1ELb0ELb1ELb0EEENS1_21CollectiveEpilogueFwdINS6_IJS8_SA_S9_EEENS6_IJNS7_ILi1EEESI_SI_EEESC_SE_Li256ELb0ELb1ELb0ELb0EEENS1_19SingleTileSchedulerILb0ELb0ELb1ELi128EEEEEEEEEvNT_6ParamsE)
        /*008c*/ 	.word	0x00000000


	//----- nvinfo : EIATTR_REGCOUNT
	.align		4
.L_34:
        /*0090*/ 	.byte	0x04, 0x2f
        /*0092*/ 	.short	(.L_36 - .L_35)
	.align		4
.L_35:
        /*0094*/ 	.word	index@(_ZN7cutlass13device_kernelIN5flash19enable_sm80_to_sm89INS1_16FlashAttnFwdSm80INS1_25CollectiveMainloopFwdSm80ILi8ELi2ELb0EN4cute5tupleIJNS5_1CILi128EEENS7_ILi64EEENS7_ILi192EEEEEELi192ENS_6half_tEfNS_4arch4Sm80ELb0ELb0ELb0ELb1ELb1ELb1ELb1ELb0EEENS1_21CollectiveEpilogueFwdINS6_IJS8_SA_S9_EEENS6_IJNS7_ILi1EEESI_SI_EEESC_SE_Li256ELb1ELb1ELb0ELb0EEENS1_19SingleTileSchedulerILb1ELb0ELb1ELi128EEEEEEEEEvNT_6ParamsE)
        /*0098*/ 	.word	0x00000004


	//----- nvinfo : EIATTR_FRAME_SIZE
	.align		4
.L_36:
        /*009c*/ 	.byte	0x04, 0x11
        /*009e*/ 	.short	(.L_38 - .L_37)
	.align		4
.L_37:
        /*00a0*/ 	.word	index@(_ZN7cutlass13device_kernelIN5flash19enable_sm80_to_sm89INS1_16FlashAttnFwdSm80INS1_25CollectiveMainloopFwdSm80ILi8ELi2ELb0EN4cute5tupleIJNS5_1CILi128EEENS7_ILi64EEENS7_ILi192EEEEEELi192ENS_6half_tEfNS_4arch4Sm80ELb0ELb0ELb0ELb1ELb1ELb1ELb1ELb0EEENS1_21CollectiveEpilogueFwdINS6_IJS8_SA_S9_EEENS6_IJNS7_ILi1EEESI_SI_EEESC_SE_Li256ELb1ELb1ELb0ELb0EEENS1_19SingleTileSchedulerILb1ELb0ELb1ELi128EEEEEEEEEvNT_6ParamsE)
        /*00a4*/ 	.word	0x00000000


	//----- nvinfo : EIATTR_REGCOUNT
	.align		4
.L_38:
        /*00a8*/ 	.byte	0x04, 0x2f
        /*00aa*/ 	.short	(.L_40 - .L_39)
	.align		4
.L_39:
        /*00ac*/ 	.word	index@(_ZN7cutlass13device_kernelIN5flash19enable_sm80_to_sm89INS1_16FlashAttnFwdSm80INS1_25CollectiveMainloopFwdSm80ILi8ELi2ELb0EN4cute5tupleIJNS5_1CILi128EEENS7_ILi64EEENS7_ILi192EEEEEELi192ENS_6half_tEfNS_4arch4Sm80ELb0ELb0ELb0ELb1ELb1ELb0ELb1ELb0EEENS1_21CollectiveEpilogueFwdINS6_IJS8_SA_S9_EEENS6_IJNS7_ILi1EEESI_SI_EEESC_SE_Li256ELb1ELb1ELb0ELb0EEENS1_19SingleTileSchedulerILb1ELb0ELb1ELi128EEEEEEEEEvNT_6ParamsE)
        /*00b0*/ 	.word	0x00000004


	//----- nvinfo : EIATTR_FRAME_SIZE
	.align		4
.L_40:
        /*00b4*/ 	.byte	0x04, 0x11
        /*00b6*/ 	.short	(.L_42 - .L_41)
	.align		4
.L_41:
        /*00b8*/ 	.word	index@(_ZN7cutlass13device_kernelIN5flash19enable_sm80_to_sm89INS1_16FlashAttnFwdSm80INS1_25CollectiveMainloopFwdSm80ILi8ELi2ELb0EN4cute5tupleIJNS5_1CILi128EEENS7_ILi64EEENS7_ILi192EEEEEELi192ENS_6half_tEfNS_4arch4Sm80ELb0ELb0ELb0ELb1ELb1ELb0ELb1ELb0EEENS1_21CollectiveEpilogueFwdINS6_IJS8_SA_S9_EEENS6_IJNS7_ILi1EEESI_SI_EEESC_SE_Li256ELb1ELb1ELb0ELb0EEENS1_19SingleTileSchedulerILb1ELb0ELb1ELi128EEEEEEEEEvNT_6ParamsE)
        /*00bc*/ 	.word	0x00000000


	//----- nvinfo : EIATTR_REGCOUNT
	.align		4
.L_42:
        /*00c0*/ 	.byte	0x04, 0x2f
        /*00c2*/ 	.short	(.L_44 - .L_43)
	.align		4
.L_43:
        /*00c4*/ 	.word	index@(_ZN7cutlass13device_kernelIN5flash19enable_sm80_to_sm89INS1_16FlashAttnFwdSm80INS1_25CollectiveMainloopFwdSm80ILi8ELi2ELb0EN4cute5tupleIJNS5_1CILi128EEENS7_ILi64EEENS7_ILi192EEEEEELi192ENS_6half_tEfNS_4arch4Sm80ELb0ELb0ELb0ELb0ELb1ELb0ELb1ELb0EEENS1_21CollectiveEpilogueFwdINS6_IJS8_SA_S9_EEENS6_IJNS7_ILi1EEESI_SI_EEESC_SE_Li256ELb0ELb1ELb0ELb0EEENS1_19SingleTileSchedulerILb0ELb0ELb1ELi128EEEEEEEEEvNT_6ParamsE)
        /*00c8*/ 	.word	0x00000004


	//----- nvinfo : EIATTR_FRAME_SIZE
	.align		4
.L_44:
        /*00cc*/ 	.byte	0x04, 0x11
        /*00ce*/ 	.short	(.L_46 - .L_45)
	.align		4
.L_45:
        /*00d0*/ 	.word	index@(_ZN7cutlass13device_kernelIN5flash19enable_sm80_to_sm89INS1_16FlashAttnFwdSm80INS1_25CollectiveMainloopFwdSm80ILi8ELi2ELb0EN4cute5tupleIJNS5_1CILi128EEENS7_ILi64EEENS7_ILi192EEEEEELi192ENS_6half_tEfNS_4arch4Sm80ELb0ELb0ELb0ELb0ELb1ELb0ELb1ELb0EEENS1_21CollectiveEpilogueFwdINS6_IJS8_SA_S9_EEENS6_IJNS7_ILi1EEESI_SI_EEESC_SE_Li256ELb0ELb1ELb0ELb0EEENS1_19SingleTileSchedulerILb0ELb0ELb1ELi128EEEEEEEEEvNT_6ParamsE)
        /*00d4*/ 	.word	0x00000000


	//----- nvinfo : EIATTR_REGCOUNT
	.align		4
.L_46:
        /*00d8*/ 	.byte	0x04, 0x2f
        /*00da*/ 	.short	(.L_48 - .L_47)
	.align		4
.L_47:
        /*00dc*/ 	.word	index@(_ZN7cutlass13device_kernelIN5flash19enable_sm80_to_sm89INS1_16FlashAttnFwdSm80INS1_25CollectiveMainloopFwdSm80ILi8ELi1ELb0EN4cute5tupleIJNS5_1CILi128EEENS7_ILi64EEENS7_ILi192EEEEEELi192ENS_6half_tEfNS_4arch4Sm80ELb1ELb0ELb0ELb1ELb1ELb1ELb1ELb0EEENS1_21CollectiveEpilogueFwdINS6_IJS8_SA_S9_EEENS6_IJNS7_ILi1EEESI_SI_EEESC_SE_Li256ELb1ELb1ELb0ELb0EEENS1_19SingleTileSchedulerILb1ELb0ELb1ELi128EEEEEEEEEvNT_6ParamsE)
        /*00e0*/ 	.word	0x00000004


	//----- nvinfo : EIATTR_FRAME_SIZE
	.align		4
.L_48:
        /*00e4*/ 	.byte	0x04, 0x11
        /*00e6*/ 	.short	(.L_50 - .L_49)
	.align		4
.L_49:
        /*00e8*/ 	.word	index@(_ZN7cutlass13device_kernelIN5flash19enable_sm80_to_sm89INS1_16FlashAttnFwdSm80INS1_25CollectiveMainloopFwdSm80ILi8ELi1ELb0EN4cute5tupleIJNS5_1CILi128EEENS7_ILi64EEENS7_ILi192EEEEEELi192ENS_6half_tEfNS_4arch4Sm80ELb1ELb0ELb0ELb1ELb1ELb1ELb1ELb0EEENS1_21CollectiveEpilogueFwdINS6_IJS8_SA_S9_EEENS6_IJNS7_ILi1EEESI_SI_EEESC_SE_Li256ELb1ELb1ELb0ELb0EEENS1_19SingleTileSchedulerILb1ELb0ELb1ELi128EEEEEEEEEvNT_6ParamsE)
        /*00ec*/ 	.word	0x00000000


	//----- nvinfo : EIATTR_REGCOUNT
	.align		4
.L_50:
        /*00f0*/ 	.byte	0x04, 0x2f
        /*00f2*/ 	.short	(.L_52 - .L_51)
	.align		4
.L_51:
        /*00f4*/ 	.word	index@(_ZN7cutlass13device_kernelIN5flash19enable_sm80_to_sm89INS1_16FlashAttnFwdSm80INS1_25CollectiveMainloopFwdSm80ILi8ELi1ELb0EN4cute5tupleIJNS5_1CILi128EEENS7_ILi64EEENS7_ILi192EEEEEELi192ENS_6half_tEfNS_4arch4Sm80ELb1ELb0ELb0ELb1ELb1ELb0ELb1ELb0EEENS1_21CollectiveEpilogueFwdINS6_IJS8_SA_S9_EEENS6_IJNS7_ILi1EEESI_SI_EEESC_SE_Li256ELb1ELb1ELb0ELb0EEENS1_19SingleTileSchedulerILb1ELb0ELb1ELi128EEEEEEEEEvNT_6ParamsE)
        /*00f8*/ 	.word	0x00000004


	//----- nvinfo : EIATTR_FRAME_SIZE
	.align		4
.L_52:
        /*00fc*/ 	.byte	0x04, 0x11
        /*00fe*/ 	.short	(.L_54 - .L_53)
	.align		4
.L_53:
        /*0100*/ 	.word	index@(_ZN7cutlass13device_kernelIN5flash19enable_sm80_to_sm89INS1_16FlashAttnFwdSm80INS1_25CollectiveMainloopFwdSm80ILi8ELi1ELb0EN4cute5tupleIJNS5_1CILi128EEENS7_ILi64EEENS7_ILi192EEEEEELi192ENS_6half_tEfNS_4arch4Sm80ELb1ELb0ELb0ELb1ELb1ELb0ELb1ELb0EEENS1_21CollectiveEpilogueFwdINS6_IJS8_SA_S9_EEENS6_IJNS7_ILi1EEESI_SI_EEESC_SE_Li256ELb1ELb1ELb0ELb0EEENS1_19SingleTileSchedulerILb1ELb0ELb1ELi128EEEEEEEEEvNT_6ParamsE)
        /*0104*/ 	.word	0x00000000


	//----- nvinfo : EIATTR_REGCOUNT
	.align		4
.L_54:
        /*0108*/ 	.byte	0x04, 0x2f
        /*010a*/ 	.short	(.L_56 - .L_55)
	.align		4
.L_55:
        /*010c*/ 	.word	index@(_ZN7cutlass13device_kernelIN5flash19enable_sm80_to_sm89INS1_16FlashAttnFwdSm80INS1_25CollectiveMainloopFwdSm80ILi8ELi1ELb0EN4cute5tupleIJNS5_1CILi128EEENS7_ILi64EEENS7_ILi192EEEEEELi192ENS_6half_tEfNS_4arch4Sm80ELb1ELb0ELb0ELb0ELb1ELb0ELb1ELb0EEENS1_21CollectiveEpilogueFwdINS6_IJS8_SA_S9_EEENS6_IJNS7_ILi1EEESI_SI_EEESC_SE_Li256ELb0ELb1ELb0ELb0EEENS1_30DynamicPersistentTileSchedulerILi256ELi256ELb0ELb1ELb0EEEEEEEEEvNT_6ParamsE)
        /*0110*/ 	.word	0x00000004


	//----- nvinfo : EIATTR_FRAME_SIZE
	.align		4
.L_56:
        /*0114*/ 	.byte	0x04, 0x11
        /*0116*/ 	.short	(.L_58 - .L_57)
	.align		4
.L_57:
        /*0118*/ 	.word	index@(_ZN7cutlass13device_kernelIN5flash19enable_sm80_to_sm89INS1_16FlashAttnFwdSm80INS1_25CollectiveMainloopFwdSm80ILi8ELi1ELb0EN4cute5tupleIJNS5_1CILi128EEENS7_ILi64EEENS7_ILi192EEEEEELi192ENS_6half_tEfNS_4arch4Sm80ELb1ELb0ELb0ELb0ELb1ELb0ELb1ELb0EEENS1_21CollectiveEpilogueFwdINS6_IJS8_SA_S9_EEENS6_IJNS7_ILi1EEESI_SI_EEESC_SE_Li256ELb0ELb1ELb0ELb0EEENS1_30DynamicPersistentTileSchedulerILi256ELi256ELb0ELb1ELb0EEEEEEEEEvNT_6ParamsE)
        /*011c*/ 	.word	0x00000000


	//----- nvinfo : EIATTR_REGCOUNT
	.align		4
.L_58:
        /*0120*/ 	.byte	0x04, 0x2f
        /*0122*/ 	.short	(.L_60 - .L_59)
	.align		4
.L_59:
        /*0124*/ 	.word	index@(_ZN7cutlass13device_kernelIN5flash19enable_sm80_to_sm89INS1_16FlashAttnFwdSm80INS1_25CollectiveMainloopFwdSm80ILi8ELi1ELb0EN4cute5tupleIJNS5_1CILi128EEENS7_ILi64EEENS7_ILi192EEEEEELi192ENS_6half_tEfNS_4arch4Sm80ELb0ELb1ELb0ELb1ELb1ELb1ELb1ELb0EEENS1_21CollectiveEpilogueFwdINS6_IJS8_SA_S9_EEENS6_IJNS7_ILi1EEESI_SI_EEESC_SE_Li256ELb1ELb1ELb0ELb0EEENS1_19SingleTileSchedulerILb1ELb0ELb1ELi128EEEEEEEEEvNT_6ParamsE)
        /*0128*/ 	.word	0x00000004


	//----- nvinfo : EIATTR_FRAME_SIZE
	.align		4
.L_60:
        /*012c*/ 	.byte	0x04, 0x11
        /*012e*/ 	.short	(.L_62 - .L_61)
	.align		4
.L_61:
        /*0130*/ 	.word	index@(_ZN7cutlass13device_kernelIN5flash19enable_sm80_to_sm89INS1_16FlashAttnFwdSm80INS1_25CollectiveMainloopFwdSm80ILi8ELi1ELb0EN4cute5tupleIJNS5_1CILi128EEENS7_ILi64EEENS7_ILi192EEEEEELi192ENS_6half_tEfNS_4arch4Sm80ELb0ELb1ELb0ELb1ELb1ELb1ELb1ELb0EEENS1_21CollectiveEpilogueFwdINS6_IJS8_SA_S9_EEENS6_IJNS7_ILi1EEESI_SI_EEESC_SE_Li256ELb1ELb1ELb0ELb0EEENS1_19SingleTileSchedulerILb1ELb0ELb1ELi128EEEEEEEEEvNT_6ParamsE)
        /*0134*/ 	.word	0x00000000


	//----- nvinfo : EIATTR_REGCOUNT
	.align		4
.L_62:
        /*0138*/ 	.byte	0x04, 0x2f
        /*013a*/ 	.short	(.L_64 - .L_63)
	.align		4
.L_63:
        /*013c*/ 	.word	index@(_ZN7cutlass13device_kernelIN5flash19enable_sm80_to_sm89INS1_16FlashAttnFwdSm80INS1_25CollectiveMainloopFwdSm80ILi8ELi1ELb0EN4cute5tupleIJNS5_1CILi128EEENS7_ILi64EEENS7_ILi192EEEEEELi192ENS_6half_tEfNS_4arch4Sm80ELb0ELb1ELb0ELb1ELb1ELb0ELb1ELb0EEENS1_21CollectiveEpilogueFwdINS6_IJS8_SA_S9_EEENS6_IJNS7_ILi1EEESI_SI_EEESC_SE_Li256ELb1ELb1ELb0ELb0EEENS1_19SingleTileSchedulerILb1ELb0ELb1ELi128EEEEEEEEEvNT_6ParamsE)
        /*0140*/ 	.word	0x00000004


	//----- nvinfo : EIATTR_FRAME_SIZE
	.align		4
.L_64:
        /*0144*/ 	.byte	0x04, 0x11
        /*0146*/ 	.short	(.L_66 - .L_65)
	.align		4
.L_65:
        /*0148*/ 	.word	index@(_ZN7cutlass13device_kernelIN5flash19enable_sm80_to_sm89INS1_16FlashAttnFwdSm80INS1_25CollectiveMainloopFwdSm80ILi8ELi1ELb0EN4cute5tupleIJNS5_1CILi128EEENS7_ILi64EEENS7_ILi192EEEEEELi192ENS_6half_tEfNS_4arch4Sm80ELb0ELb1ELb0ELb1ELb1ELb0ELb1ELb0EEENS1_21CollectiveEpilogueFwdINS6_IJS8_SA_S9_EEENS6_IJNS7_ILi1EEESI_SI_EEESC_SE_Li256ELb1ELb1ELb0ELb0EEENS1_19SingleTileSchedulerILb1ELb0ELb1ELi128EEEEEEEEEvNT_6ParamsE)
        /*014c*/ 	.word	0x00000000


	//----- nvinfo : EIATTR_REGCOUNT
	.align		4
.L_66:
        /*0150*/ 	.byte	0x04, 0x2f
        /*0152*/ 	.short	(.L_68 - .L_67)
	.align		4
.L_67:
        /*0154*/ 	.word	index@(_ZN7cutlass13device_kernelIN5flash19enable_sm80_to_sm89INS1_16FlashAttnFwdSm80INS1_25CollectiveMainloopFwdSm80ILi8ELi1ELb0EN4cute5tupleIJNS5_1CILi128EEENS7_ILi64EEENS7_ILi192EEEEEELi192ENS_6half_tEfNS_4arch4Sm80ELb0ELb1ELb0ELb0ELb1ELb0ELb1ELb0EEENS1_21CollectiveEpilogueFwdINS6_IJS8_SA_S9_EEENS6_IJNS7_ILi1EEESI_SI_EEESC_SE_Li256ELb0ELb1ELb0ELb0EEENS1_19SingleTileSchedulerILb0ELb0ELb1ELi128EEEEEEEEEvNT_6ParamsE)
        /*0158*/ 	.word	0x00000004


	//----- nvinfo : EIATTR_FRAME_SIZE
	.align		4
.L_68:
        /*015c*/ 	.byte	0x04, 0x11
        /*015e*/ 	.short	(.L_70 - .L_69)
	.align		4
.L_69:
        /*0160*/ 	.word	index@(_ZN7cutlass13device_kernelIN5flash19enable_sm80_to_sm89INS1_16FlashAttnFwdSm80INS1_25CollectiveMainloopFwdSm80ILi8ELi1ELb0EN4cute5tupleIJNS5_1CILi128EEENS7_ILi64EEENS7_ILi192EEEEEELi192ENS_6half_tEfNS_4arch4Sm80ELb0ELb1ELb0ELb0ELb1ELb0ELb1ELb0EEENS1_21CollectiveEpilogueFwdINS6_IJS8_SA_S9_EEENS6_IJNS7_ILi1EEESI_SI_EEESC_SE_Li256ELb0ELb1ELb0ELb0EEENS1_19SingleTileSchedulerILb0ELb0ELb1ELi128EEEEEEEEEvNT_6ParamsE)
        /*0164*/ 	.word	0x00000000


	//----- nvinfo : EIATTR_REGCOUNT
	.align		4
.L_70:
        /*0168*/ 	.byte	0x04, 0x2f
        /*016a*/ 	.short	(.L_72 - .L_71)
	.align		4
.L_71:
        /*016c*/ 	.word	index@(_ZN7cutlass13device_kernelIN5flash19enable_sm80_to_sm89INS1_16FlashAttnFwdSm80INS1_25CollectiveMainloopFwdSm80ILi8ELi1ELb0EN4cute5tupleIJNS5_1CILi128EEENS7_ILi64EEENS7_ILi192EEEEEELi192ENS_6half_tEfNS_4arch4Sm80ELb0ELb0ELb0ELb1ELb1ELb1ELb1ELb0EEENS1_21CollectiveEpilogueFwdINS6_IJS8_SA_S9_EEENS6_IJNS7_ILi1EEESI_SI_EEESC_SE_Li256ELb1ELb1ELb0ELb0EEENS1_19SingleTileSchedulerILb1ELb0ELb1ELi128EEEEEEEEEvNT_6ParamsE)
        /*0170*/ 	.word	0x00000004


	//----- nvinfo : EIATTR_FRAME_SIZE
	.align		4
.L_72:
        /*0174*/ 	.byte	0x04, 0x11
        /*0176*/ 	.short	(.L_74 - .L_73)
	.align		4
.L_73:
        /*0178*/ 	.word	index@(_ZN7cutlass13device_kernelIN5flash19enable_sm80_to_sm89INS1_16FlashAttnFwdSm80INS1_25CollectiveMainloopFwdSm80ILi8ELi1ELb0EN4cute5tupleIJNS5_1CILi128EEENS7_ILi64EEENS7_ILi192EEEEEELi192ENS_6half_tEfNS_4arch4Sm80ELb0ELb0ELb0ELb1ELb1ELb1ELb1ELb0EEENS1_21CollectiveEpilogueFwdINS6_IJS8_SA_S9_EEENS6_IJNS7_ILi1EEESI_SI_EEESC_SE_Li256ELb1ELb1ELb0ELb0EEENS1_19SingleTileSchedulerILb1ELb0ELb1ELi128EEEEEEEEEvNT_6ParamsE)
        /*017c*/ 	.word	0x00000000


	//----- nvinfo : EIATTR_REGCOUNT
	.align		4
.L_74:
        /*0180*/ 	.byte	0x04, 0x2f
        /*0182*/ 	.short	(.L_76 - .L_75)
	.align		4
.L_75:
        /*0184*/ 	.word	index@(_ZN7cutlass13device_kernelIN5flash19enable_sm80_to_sm89INS1_16FlashAttnFwdSm80INS1_25CollectiveMainloopFwdSm80ILi8ELi1ELb0EN4cute5tupleIJNS5_1CILi128EEENS7_ILi64EEENS7_ILi192EEEEEELi192ENS_6half_tEfNS_4arch4Sm80ELb0ELb0ELb0ELb1ELb1ELb0ELb1ELb0EEENS1_21CollectiveEpilogueFwdINS6_IJS8_SA_S9_EEENS6_IJNS7_ILi1EEESI_SI_EEESC_SE_Li256ELb1ELb1ELb0ELb0EEENS1_19SingleTileSchedulerILb1ELb0ELb1ELi128EEEEEEEEEvNT_6ParamsE)
        /*0188*/ 	.word	0x00000004


	//----- nvinfo : EIATTR_FRAME_SIZE
	.align		4
.L_76:
        /*018c*/ 	.byte	0x04, 0x11
        /*018e*/ 	.short	(.L_78 - .L_77)
	.align		4
.L_77:
        /*0190*/ 	.word	index@(_ZN7cutlass13device_kernelIN5flash19enable_sm80_to_sm89INS1_16FlashAttnFwdSm80INS1_25CollectiveMainloopFwdSm80ILi8ELi1ELb0EN4cute5tupleIJNS5_1CILi128EEENS7_ILi64EEENS7_ILi192EEEEEELi192ENS_6half_tEfNS_4arch4Sm80ELb0ELb0ELb0ELb1ELb1ELb0ELb1ELb0EEENS1_21CollectiveEpilogueFwdINS6_IJS8_SA_S9_EEENS6_IJNS7_ILi1EEESI_SI_EEESC_SE_Li256ELb1ELb1ELb0ELb0EEENS1_19SingleTileSchedulerILb1ELb0ELb1ELi128EEEEEEEEEvNT_6ParamsE)
        /*0194*/ 	.word	0x00000000


	//----- nvinfo : EIATTR_REGCOUNT
	.align		4
.L_78:
        /*0198*/ 	.byte	0x04, 0x2f
        /*019a*/ 	.short	(.L_80 - .L_79)
	.align		4
.L_79:
        /*019c*/ 	.word	index@(_ZN7cutlass13device_kernelIN5flash19enable_sm80_to_sm89INS1_16FlashAttnFwdSm80INS1_25CollectiveMainloopFwdSm80ILi8ELi1ELb0EN4cute5tupleIJNS5_1CILi128EEENS7_ILi64EEENS7_ILi192EEEEEELi192ENS_6half_tEfNS_4arch4Sm80ELb0ELb0ELb0ELb0ELb1ELb0ELb1ELb0EEENS1_21CollectiveEpilogueFwdINS6_IJS8_SA_S9_EEENS6_IJNS7_ILi1EEESI_SI_EEESC_SE_Li256ELb0ELb1ELb0ELb0EEENS1_19SingleTileSchedulerILb0ELb0ELb1ELi128EEEEEEEEEvNT_6ParamsE)
        /*01a0*/ 	.word	0x00000004


	//----- nvinfo : EIATTR_FRAME_SIZE
	.align		4
.L_80:
        /*01a4*/ 	.byte	0x04, 0x11
        /*01a6*/ 	.short	(.L_82 - .L_81)
	.align		4
.L_81:
        /*01a8*/ 	.word	index@(_ZN7cutlass13device_kernelIN5flash19enable_sm80_to_sm89INS1_16FlashAttnFwdSm80INS1_25CollectiveMainloopFwdSm80ILi8ELi1ELb0EN4cute5tupleIJNS5_1CILi128EEENS7_ILi64EEENS7_ILi192EEEEEELi192ENS_6half_tEfNS_4arch4Sm80ELb0ELb0ELb0ELb0ELb1ELb0ELb1ELb0EEENS1_21CollectiveEpilogueFwdINS6_IJS8_SA_S9_EEENS6_IJNS7_ILi1EEESI_SI_EEESC_SE_Li256ELb0ELb1ELb0ELb0EEENS1_19SingleTileSchedulerILb0ELb0ELb1ELi128EEEEEEEEEvNT_6ParamsE)
        /*01ac*/ 	.word	0x00000000


	//----- nvinfo : EIATTR_REGCOUNT
	.align		4
.L_82:
        /*01b0*/ 	.byte	0x04, 0x2f
        /*01b2*/ 	.short	(.L_84 - .L_83)
	.align		4
.L_83:
        /*01b4*/ 	.word	index@(_ZN7cutlass13device_kernelIN5flash19enable_sm80_to_sm89INS1_16FlashAttnFwdSm80INS1_25CollectiveMainloopFwdSm80ILi8ELi2ELb0EN4cute5tupleIJNS5_1CILi128EEENS7_ILi64EEENS7_ILi192EEEEEELi192ENS_6half_tEfNS_4arch4Sm80ELb1ELb0ELb1ELb1ELb1ELb1ELb1ELb0EEENS1_21CollectiveEpilogueFwdINS6_IJS8_SA_S9_EEENS6_IJNS7_ILi1EEESI_SI_EEESC_SE_Li256ELb1ELb1ELb0ELb0EEENS1_19SingleTileSchedulerILb1ELb0ELb1ELi128EEEEEEEEEvNT_6ParamsE)
        /*01b8*/ 	.word	0x00000004


	//----- nvinfo : EIATTR_FRAME_SIZE
	.align		4
.L_84:
        /*01bc*/ 	.byte	0x04, 0x11
        /*01be*/ 	.short	(.L_86 - .L_85)
	.align		4
.L_85:
        /*01c0*/ 	.word	index@(_ZN7cutlass13device_kernelIN5flash19enable_sm80_to_sm89INS1_16FlashAttnFwdSm80INS1_25CollectiveMainloopFwdSm80ILi8ELi2ELb0EN4cute5tupleIJNS5_1CILi128EEENS7_ILi64EEENS7_ILi192EEEEEELi192ENS_6half_tEfNS_4arch4Sm80ELb1ELb0ELb1ELb1ELb1ELb1ELb1ELb0EEENS1_21CollectiveEpilogueFwdINS6_IJS8_SA_S9_EEENS6_IJNS7_ILi1EEESI_SI_EEESC_SE_Li256ELb1ELb1ELb0ELb0EEENS1_19SingleTileSchedulerILb1ELb0ELb1ELi128EEEEEEEEEvNT_6ParamsE)
        /*01c4*/ 	.word	0x00000000


	//----- nvinfo : EIATTR_REGCOUNT
	.align		4
.L_86:
        /*01c8*/ 	.byte	0x04, 0x2f
        /*01ca*/ 	.short	(.L_88 - .L_87)
	.align		4
.L_87:
        /*01cc*/ 	.word	index@(_ZN7cutlass13device_kernelIN5flash19enable_sm80_to_sm89INS1_16FlashAttnFwdSm80INS1_25CollectiveMainloopFwdSm80ILi8ELi2ELb0EN4cute5tupleIJNS5_1CILi128EEENS7_ILi64EEENS7_ILi192EEEEEELi192ENS_6half_tEfNS_4arch4Sm80ELb1ELb0ELb1ELb1ELb1ELb0ELb1ELb0EEENS1_21CollectiveEpilogueFwdINS6_IJS8_SA_S9_EEENS6_IJNS7_ILi1EEESI_SI_EEESC_SE_Li256ELb1ELb1ELb0ELb0EEENS1_19SingleTileSchedulerILb1ELb0ELb1ELi128EEEEEEEEEvNT_6ParamsE)
        /*01d0*/ 	.word	0x00000004


	//----- nvinfo : EIATTR_FRAME_SIZE
	.align		4
.L_88:
        /*01d4*/ 	.byte	0x04, 0x11
        /*01d6*/ 	.short	(.L_90 - .L_89)
	.align		4
.L_89:
        /*01d8*/ 	.word	index@(_ZN7cutlass13device_kernelIN5flash19enable_sm80_to_sm89INS1_16FlashAttnFwdSm80INS1_25CollectiveMainloopFwdSm80ILi8ELi2ELb0EN4cute5tupleIJNS5_1CILi128EEENS7_ILi64EEENS7_ILi192EEEEEELi192ENS_6half_tEfNS_4arch4Sm80ELb1ELb0ELb1ELb1ELb1ELb0ELb1ELb0EEENS1_21CollectiveEpilogueFwdINS6_IJS8_SA_S9_EEENS6_IJNS7_ILi1EEESI_SI_EEESC_SE_Li256ELb1ELb1ELb0ELb0EEENS1_19SingleTileSchedulerILb1ELb0ELb1ELi128EEEEEEEEEvNT_6ParamsE)
        /*01dc*/ 	.word	0x00000000


	//----- nvinfo : EIATTR_REGCOUNT
	.align		4
.L_90:
        /*01e0*/ 	.byte	0x04, 0x2f
        /*01e2*/ 	.short	(.L_92 - .L_91)
	.align		4
.L_91:
        /*01e4*/ 	.word	index@(_ZN7cutlass13device_kernelIN5flash19enable_sm80_to_sm89INS1_16FlashAttnFwdSm80INS1_25CollectiveMainloopFwdSm80ILi8ELi2ELb0EN4cute5tupleIJNS5_1CILi128EEENS7_ILi64EEENS7_ILi192EEEEEELi192ENS_6half_tEfNS_4arch4Sm80ELb1ELb0ELb1ELb0ELb1ELb0ELb1ELb0EEENS1_21CollectiveEpilogueFwdINS6_IJS8_SA_S9_EEENS6_IJNS7_ILi1EEESI_SI_EEESC_SE_Li256ELb0ELb1ELb0ELb0EEENS1_30DynamicPersistentTileSchedulerILi256ELi256ELb0ELb1ELb0EEEEEEEEEvNT_6ParamsE)
        /*01e8*/ 	.word	0x00000004


	//----- nvinfo : EIATTR_FRAME_SIZE
	.align		4
.L_92:
        /*01ec*/ 	.byte	0x04, 0x11
        /*01ee*/ 	.short	(.L_94 - .L_93)
	.align		4
.L_93:
        /*01f0*/ 	.word	index@(_ZN7cutlass13device_kernelIN5flash19enable_sm80_to_sm89INS1_16FlashAttnFwdSm80INS1_25CollectiveMainloopFwdSm80ILi8ELi2ELb0EN4cute5tupleIJNS5_1CILi128EEENS7_ILi64EEENS7_ILi192EEEEEELi192ENS_6half_tEfNS_4arch4Sm80ELb1ELb0ELb1ELb0ELb1ELb0ELb1ELb0EEENS1_21CollectiveEpilogueFwdINS6_IJS8_SA_S9_EEENS6_IJNS7_ILi1EEESI_SI_EEESC_SE_Li256ELb0ELb1ELb0ELb0EEENS1_30DynamicPersistentTileSchedulerILi256ELi256ELb0ELb1ELb0EEEEEEEEEvNT_6ParamsE)
        /*01f4*/ 	.word	0x00000000


	//----- nvinfo : EIATTR_REGCOUNT
	.align		4
.L_94:
        /*01f8*/ 	.byte	0x04, 0x2f
        /*01fa*/ 	.short	(.L_96 - .L_95)
	.align		4
.L_95:
        /*01fc*/ 	.word	index@(_ZN7cutlass13device_kernelIN5flash19enable_sm80_to_sm89INS1_16FlashAttnFwdSm80INS1_25CollectiveMainloopFwdSm80ILi8ELi2ELb0EN4cute5tupleIJNS5_1CILi128EEENS7_ILi64EEENS7_ILi192EEEEEELi192ENS_6half_tEfNS_4arch4Sm80ELb0ELb1ELb1ELb1ELb1ELb1ELb1ELb0EEENS1_21CollectiveEpilogueFwdINS6_IJS8_SA_S9_EEENS6_IJNS7_ILi1EEESI_SI_EEESC_SE_Li256ELb1ELb1ELb0ELb0EEENS1_19SingleTileSchedulerILb1ELb0ELb1ELi128EEEEEEEEEvNT_6ParamsE)
        /*0200*/ 	.word	0x00000004


	//----- nvinfo : EIATTR_FRAME_SIZE
	.align		4
.L_96:
        /*0204*/ 	.byte	0x04, 0x11
        /*0206*/ 	.short	(.L_98 - .L_97)
	.align		4
.L_97:
        /*0208*/ 	.word	index@(_ZN7cutlass13device_kernelIN5flash19enable_sm80_to_sm89INS1_16FlashAttnFwdSm80INS1_25CollectiveMainloopFwdSm80ILi8ELi2ELb0EN4cute5tupleIJNS5_1CILi128EEENS7_ILi64EEENS7_ILi192EEEEEELi192ENS_6half_tEfNS_4arch4Sm80ELb0ELb1ELb1ELb1ELb1ELb1ELb1ELb0EEENS1_21CollectiveEpilogueFwdINS6_IJS8_SA_S9_EEENS6_IJNS7_ILi1EEESI_SI_EEESC_SE_Li256ELb1ELb1ELb0ELb0EEENS1_19SingleTileSchedulerILb1ELb0ELb1ELi128EEEEEEEEEvNT_6ParamsE)
        /*020c*/ 	.word	0x00000000


	//----- nvinfo : EIATTR_REGCOUNT
	.align		4
.L_98:
        /*0210*/ 	.byte	0x04, 0x2f
        /*0212*/ 	.short	(.L_100 - .L_99)
	.align		4
.L_99:
        /*0214*/ 	.word	index@(_ZN7cutlass13device_kernelIN5flash19enable_sm80_to_sm89INS1_16FlashAttnFwdSm80INS1_25CollectiveMainloopFwdSm80ILi8ELi2ELb0EN4cute5tupleIJNS5_1CILi128EEENS7_ILi64EEENS7_ILi192EEEEEELi192ENS_6half_tEfNS_4arch4Sm80ELb0ELb1ELb1ELb1ELb1ELb0ELb1ELb0EEENS1_21CollectiveEpilogueFwdINS6_IJS8_SA_S9_EEENS6_IJNS7_ILi1EEESI_SI_EEESC_SE_Li256ELb1ELb1ELb0ELb0EEENS1_19SingleTileSchedulerILb1ELb0ELb1ELi128EEEEEEEEEvNT_6ParamsE)
        /*0218*/ 	.word	0x00000004


	//----- nvinfo : EIATTR_FRAME_SIZE
	.align		4
.L_100:
        /*021c*/ 	.byte	0x04, 0x11
        /*021e*/ 	.short	(.L_102 - .L_101)
	.align		4
.L_101:
        /*0220*/ 	.word	index@(_ZN7cutlass13device_kernelIN5flash19enable_sm80_to_sm89INS1_16FlashAttnFwdSm80INS1_25CollectiveMainloopFwdSm80ILi8ELi2ELb0EN4cute5tupleIJNS5_1CILi128EEENS7_ILi64EEENS7_ILi192EEEEEELi192ENS_6half_tEfNS_4arch4Sm80ELb0ELb1ELb1ELb1ELb1ELb0ELb1ELb0EEENS1_21CollectiveEpilogueFwdINS6_IJS8_SA_S9_EEENS6_IJNS7_ILi1EEESI_SI_EEESC_SE_Li256ELb1ELb1ELb0ELb0EEENS1_19SingleTileSchedulerILb1ELb0ELb1ELi128EEEEEEEEEvNT_6ParamsE)
        /*0224*/ 	.word	0x00000000


	//----- nvinfo : EIATTR_REGCOUNT
	.align		4
.L_102:
        /*0228*/ 	.byte	0x04, 0x2f
        /*022a*/ 	.short	(.L_104 - .L_103)
	.align		4
.L_103:
        /*022c*/ 	.word	index@(_ZN7cutlass13device_kernelIN5flash19enable_sm80_to_sm89INS1_16FlashAttnFwdSm80INS1_25CollectiveMainloopFwdSm80ILi8ELi2ELb0EN4cute5tupleIJNS5_1CILi128EEENS7_ILi64EEENS7_ILi192EEEEEELi192ENS_6half_tEfNS_4arch4Sm80ELb0ELb1ELb1ELb0ELb1ELb0ELb1ELb0EEENS1_21CollectiveEpilogueFwdINS6_IJS8_SA_S9_EEENS6_IJNS7_ILi1EEESI_SI_EEESC_SE_Li256ELb0ELb1ELb0ELb0EEENS1_19SingleTileSchedulerILb0ELb0ELb1ELi128EEEEEEEEEvNT_6ParamsE)
        /*0230*/ 	.word	0x00000004


	//----- nvinfo : EIATTR_FRAME_SIZE
	.align		4
.L_104:
        /*0234*/ 	.byte	0x04, 0x11
        /*0236*/ 	.short	(.L_106 - .L_105)
	.align		4
.L_105:
        /*0238*/ 	.word	index@(_ZN7cutlass13device_kernelIN5flash19enable_sm80_to_sm89INS1_16FlashAttnFwdSm80INS1_25CollectiveMainloopFwdSm80ILi8ELi2ELb0EN4cute5tupleIJNS5_1CILi128EEENS7_ILi64EEENS7_ILi192EEEEEELi192ENS_6half_tEfNS_4arch4Sm80ELb0ELb1ELb1ELb0ELb1ELb0ELb1ELb0EEENS1_21CollectiveEpilogueFwdINS6_IJS8_SA_S9_EEENS6_IJNS7_ILi1EEESI_SI_EEESC_SE_Li256ELb0ELb1ELb0ELb0EEENS1_19SingleTileSchedulerILb0ELb0ELb1ELi128EEEEEEEEEvNT_6ParamsE)
        /*023c*/ 	.word	0x00000000


	//----- nvinfo : EIATTR_REGCOUNT
	.align		4
.L_106:
        /*0240*/ 	.byte	0x04, 0x2f
        /*0242*/ 	.short	(.L_108 - .L_107)
	.align		4
.L_107:
        /*0244*/ 	.word	index@(_ZN7cutlass13device_kernelIN5flash19enable_sm80_to_sm89INS1_16FlashAttnFwdSm80INS1_25CollectiveMainloopFwdSm80ILi8ELi2ELb0EN4cute5tupleIJNS5_1CILi128EEENS7_ILi64EEENS7_ILi192EEEEEELi192ENS_6half_tEfNS_4arch4Sm80ELb0ELb0ELb1ELb1ELb1ELb1ELb1ELb0EEENS1_21CollectiveEpilogueFwdINS6_IJS8_SA_S9_EEENS6_IJNS7_ILi1EEESI_SI_EEESC_SE_Li256ELb1ELb1ELb0ELb0EEENS1_19SingleTileSchedulerILb1ELb0ELb1ELi128EEEEEEEEEvNT_6ParamsE)
        /*0248*/ 	.word	0x00000004


	//----- nvinfo : EIATTR_FRAME_SIZE
	.align		4
.L_108:
        /*024c*/ 	.byte	0x04, 0x11
        /*024e*/ 	.short	(.L_110 - .L_109)
	.align		4
.L_109:
        /*0250*/ 	.word	index@(_ZN7cutlass13device_kernelIN5flash19enable_sm80_to_sm89INS1_16FlashAttnFwdSm80INS1_25CollectiveMainloopFwdSm80ILi8ELi2ELb0EN4cute5tupleIJNS5_1CILi128EEENS7_ILi64EEENS7_ILi192EEEEEELi192ENS_6half_tEfNS_4arch4Sm80ELb0ELb0ELb1ELb1ELb1ELb1ELb1ELb0EEENS1_21CollectiveEpilogueFwdINS6_IJS8_SA_S9_EEENS6_IJNS7_ILi1EEESI_SI_EEESC_SE_Li256ELb1ELb1ELb0ELb0EEENS1_19SingleTileSchedulerILb1ELb0ELb1ELi128EEEEEEEEEvNT_6ParamsE)
        /*0254*/ 	.word	0x00000000


	//----- nvinfo : EIATTR_REGCOUNT
	.align		4
.L_110:
        /*0258*/ 	.byte	0x04, 0x2f
        /*025a*/ 	.short	(.L_112 - .L_111)
	.align		4
.L_111:
        /*025c*/ 	.word	index@(_ZN7cutlass13device_kernelIN5flash19enable_sm80_to_sm89INS1_16FlashAttnFwdSm80INS1_25CollectiveMainloopFwdSm80ILi8ELi2ELb0EN4cute5tupleIJNS5_1CILi128EEENS7_ILi64EEENS7_ILi192EEEEEELi192ENS_6half_tEfNS_4arch4Sm80ELb0ELb0ELb1ELb1ELb1ELb0ELb1ELb0EEENS1_21CollectiveEpilogueFwdINS6_IJS8_SA_S9_EEENS6_IJNS7_ILi1EEESI_SI_EEESC_SE_Li256ELb1ELb1ELb0ELb0EEENS1_19SingleTileSchedulerILb1ELb0ELb1ELi128EEEEEEEEEvNT_6ParamsE)
        /*0260*/ 	.word	0x00000004


	//----- nvinfo : EIATTR_FRAME_SIZE
	.align		4
.L_112:
        /*0264*/ 	.byte	0x04, 0x11
        /*0266*/ 	.short	(.L_114 - .L_113)
	.align		4
.L_113:
        /*0268*/ 	.word	index@(_ZN7cutlass13device_kernelIN5flash19enable_sm80_to_sm89INS1_16FlashAttnFwdSm80INS1_25CollectiveMainloopFwdSm80ILi8ELi2ELb0EN4cute5tupleIJNS5_1CILi128EEENS7_ILi64EEENS7_ILi192EEEEEELi192ENS_6half_tEfNS_4arch4Sm80ELb0ELb0ELb1ELb1ELb1ELb0ELb1ELb0EEENS1_21CollectiveEpilogueFwdINS6_IJS8_SA_S9_EEENS6_IJNS7_ILi1EEESI_SI_EEESC_SE_Li256ELb1ELb1ELb0ELb0EEENS1_19SingleTileSchedulerILb1ELb0ELb1ELi128EEEEEEEEEvNT_6ParamsE)
        /*026c*/ 	.word	0x00000000


	//----- nvinfo : EIATTR_REGCOUNT
	.align		4
.L_114:
        /*0270*/ 	.byte	0x04, 0x2f
        /*0272*/ 	.short	(.L_116 - .L_115)
	.align		4
.L_115:
        /*0274*/ 	.word	index@(_ZN7cutlass13device_kernelIN5flash19enable_sm80_to_sm89INS1_16FlashAttnFwdSm80INS1_25CollectiveMainloopFwdSm80ILi8ELi2ELb0EN4cute5tupleIJNS5_1CILi128EEENS7_ILi64EEENS7_ILi192EEEEEELi192ENS_6half_tEfNS_4arch4Sm80ELb0ELb0ELb1ELb0ELb1ELb0ELb1ELb0EEENS1_21CollectiveEpilogueFwdINS6_IJS8_SA_S9_EEENS6_IJNS7_ILi1EEESI_SI_EEESC_SE_Li256ELb0ELb1ELb0ELb0EEENS1_19SingleTileSchedulerILb0ELb0ELb1ELi128EEEEEEEEEvNT_6ParamsE)
        /*0278*/ 	.word	0x00000004


	//----- nvinfo : EIATTR_FRAME_SIZE
	.align		4
.L_116:
        /*027c*/ 	.byte	0x04, 0x11
        /*027e*/ 	.short	(.L_118 - .L_117)
	.align		4
.L_117:
        /*0280*/ 	.word	index@(_ZN7cutlass13device_kernelIN5flash19enable_sm80_to_sm89INS1_16FlashAttnFwdSm80INS1_25CollectiveMainloopFwdSm80ILi8ELi2ELb0EN4cute5tupleIJNS5_1CILi128EEENS7_ILi64EEENS7_ILi192EEEEEELi192ENS_6half_tEfNS_4arch4Sm80ELb0ELb0ELb1ELb0ELb1ELb0ELb1ELb0EEENS1_21CollectiveEpilogueFwdINS6_IJS8_SA_S9_EEENS6_IJNS7_ILi1EEESI_SI_EEESC_SE_Li256ELb0ELb1ELb0ELb0EEENS1_19SingleTileSchedulerILb0ELb0ELb1ELi128EEEEEEEEEvNT_6ParamsE)
        /*0284*/ 	.word	0x00000000


	//----- nvinfo : EIATTR_REGCOUNT
	.align		4
.L_118:
        /*0288*/ 	.byte	0x04, 0x2f
        /*028a*/ 	.short	(.L_120 - .L_119)
	.align		4
.L_119:
        /*028c*/ 	.word	index@(_ZN7cutlass13device_kernelIN5flash19enable_sm80_to_sm89INS1_16FlashAttnFwdSm80INS1_25CollectiveMainloopFwdSm80ILi8ELi1ELb0EN4cute5tupleIJNS5_1CILi128EEENS7_ILi64EEENS7_ILi192EEEEEELi192ENS_6half_tEfNS_4arch4Sm80ELb1ELb0ELb1ELb1ELb1ELb1ELb1ELb0EEENS1_21CollectiveEpilogueFwdINS6_IJS8_SA_S9_EEENS6_IJNS7_ILi1EEESI_SI_EEESC_SE_Li256ELb1ELb1ELb0ELb0EEENS1_19SingleTileSchedulerILb1ELb0ELb1ELi128EEEEEEEEEvNT_6ParamsE)
        /*0290*/ 	.word	0x00000004


	//----- nvinfo : EIATTR_FRAME_SIZE
	.align		4
.L_120:
        /*0294*/ 	.byte	0x04, 0x11
        /*0296*/ 	.short	(.L_122 - .L_121)
	.align		4
.L_121:
        /*0298*/ 	.word	index@(_ZN7cutlass13device_kernelIN5flash19enable_sm80_to_sm89INS1_16FlashAttnFwdSm80INS1_25CollectiveMainloopFwdSm80ILi8ELi1ELb0EN4cute5tupleIJNS5_1CILi128EEENS7_ILi64EEENS7_ILi192EEEEEELi192ENS_6half_tEfNS_4arch4Sm80ELb1ELb0ELb1ELb1ELb1ELb1ELb1ELb0EEENS1_21CollectiveEpilogueFwdINS6_IJS8_SA_S9_EEENS6_IJNS7_ILi1EEESI_SI_EEESC_SE_Li256ELb1ELb1ELb0ELb0EEENS1_19SingleTileSchedulerILb1ELb0ELb1ELi128EEEEEEEEEvNT_6ParamsE)
        /*029c*/ 	.word	0x00000000


	//----- nvinfo : EIATTR_REGCOUNT
	.align		4
.L_122:
        /*02a0*/ 	.byte	0x04, 0x2f
        /*02a2*/ 	.short	(.L_124 - .L_123)
	.align		4
.L_123:
        /*02a4*/ 	.word	index@(_ZN7cutlass13device_kernelIN5flash19enable_sm80_to_sm89INS1_16FlashAttnFwdSm80INS1_25CollectiveMainloopFwdSm80ILi8ELi1ELb0EN4cute5tupleIJNS5_1CILi128EEENS7_ILi64EEENS7_ILi192EEEEEELi192ENS_6half_tEfNS_4arch4Sm80ELb1ELb0ELb1ELb1ELb1ELb0ELb1ELb0EEENS1_21CollectiveEpilogueFwdINS6_IJS8_SA_S9_EEENS6_IJNS7_ILi1EEESI_SI_EEESC_SE_Li256ELb1ELb1ELb0ELb0EEENS1_19SingleTileSchedulerILb1ELb0ELb1ELi128EEEEEEEEEvNT_6ParamsE)
        /*02a8*/ 	.word	0x00000004


	//----- nvinfo : EIATTR_FRAME_SIZE
	.align		4
.L_124:
        /*02ac*/ 	.byte	0x04, 0x11
        /*02ae*/ 	.short	(.L_126 - .L_125)
	.align		4
.L_125:
        /*02b0*/ 	.word	index@(_ZN7cutlass13device_kernelIN5flash19enable_sm80_to_sm89INS1_16FlashAttnFwdSm80INS1_25CollectiveMainloopFwdSm80ILi8ELi1ELb0EN4cute5tupleIJNS5_1CILi128EEENS7_ILi64EEENS7_ILi192EEEEEELi192ENS_6half_tEfNS_4arch4Sm80ELb1ELb0ELb1ELb1ELb1ELb0ELb1ELb0EEENS1_21CollectiveEpilogueFwdINS6_IJS8_SA_S9_EEENS6_IJNS7_ILi1EEESI_SI_EEESC_SE_Li256ELb1ELb1ELb0ELb0EEENS1_19SingleTileSchedulerILb1ELb0ELb1ELi128EEEEEEEEEvNT_6ParamsE)
        /*02b4*/ 	.word	0x00000000


	//----- nvinfo : EIATTR_REGCOUNT
	.align		4
.L_126:
        /*02b8*/ 	.byte	0x04, 0x2f
        /*02ba*/ 	.short	(.L_128 - .L_127)
	.align		4
.L_127:
        /*02bc*/ 	.word	index@(_ZN7cutlass13device_kernelIN5flash19enable_sm80_to_sm89INS1_16FlashAttnFwdSm80INS1_25CollectiveMainloopFwdSm80ILi8ELi1ELb0EN4cute5tupleIJNS5_1CILi128EEENS7_ILi64EEENS7_ILi192EEEEEELi192ENS_6half_tEfNS_4arch4Sm80ELb1ELb0ELb1ELb0ELb1ELb0ELb1ELb0EEENS1_21CollectiveEpilogueFwdINS6_IJS8_SA_S9_EEENS6_IJNS7_ILi1EEESI_SI_EEESC_SE_Li256ELb0ELb1ELb0ELb0EEENS1_30DynamicPersistentTileSchedulerILi256ELi256ELb0ELb1ELb0EEEEEEEEEvNT_6ParamsE)
        /*02c0*/ 	.word	0x00000004


	//----- nvinfo : EIATTR_FRAME_SIZE
	.align		4
.L_128:
        /*02c4*/ 	.byte	0x04, 0x11
        /*02c6*/ 	.short	(.L_130 - .L_129)
	.align		4
.L_129:
        /*02c8*/ 	.word	index@(_ZN7cutlass13device_kernelIN5flash19enable_sm80_to_sm89INS1_16FlashAttnFwdSm80INS1_25CollectiveMainloopFwdSm80ILi8ELi1ELb0EN4cute5tupleIJNS5_1CILi128EEENS7_ILi64EEENS7_ILi192EEEEEELi192ENS_6half_tEfNS_4arch4Sm80ELb1ELb0ELb1ELb0ELb1ELb0ELb1ELb0EEENS1_21CollectiveEpilogueFwdINS6_IJS8_SA_S9_EEENS6_IJNS7_ILi1EEESI_SI_EEESC_SE_Li256ELb0ELb1ELb0ELb0EEENS1_30DynamicPersistentTileSchedulerILi256ELi256ELb0ELb1ELb0EEEEEEEEEvNT_6ParamsE)
        /*02cc*/ 	.word	0x00000000


	//----- nvinfo : EIATTR_REGCOUNT
	.align		4
.L_130:
        /*02d0*/ 	.byte	0x04, 0x2f
        /*02d2*/ 	.short	(.L_132 - .L_131)
	.align		4
.L_131:
        /*02d4*/ 	.word	index@(_ZN7cutlass13device_kernelIN5flash19enable_sm80_to_sm89INS1_16FlashAttnFwdSm80INS1_25CollectiveMainloopFwdSm80ILi8ELi1ELb0EN4cute5tupleIJNS5_1CILi128EEENS7_ILi64EEENS7_ILi192EEEEEELi192ENS_6half_tEfNS_4arch4Sm80ELb0ELb1ELb1ELb1ELb1ELb1ELb1ELb0EEENS1_21CollectiveEpilogueFwdINS6_IJS8_SA_S9_EEENS6_IJNS7_ILi1EEESI_SI_EEESC_SE_Li256ELb1ELb1ELb0ELb0EEENS1_19SingleTileSchedulerILb1ELb0ELb1ELi128EEEEEEEEEvNT_6ParamsE)
        /*02d8*/ 	.word	0x00000004


	//----- nvinfo : EIATTR_FRAME_SIZE
	.align		4
.L_132:
        /*02dc*/ 	.byte	0x04, 0x11
        /*02de*/ 	.short	(.L_134 - .L_133)
	.align		4
.L_133:
        /*02e0*/ 	.word	index@(_ZN7cutlass13device_kernelIN5flash19enable_sm80_to_sm89INS1_16FlashAttnFwdSm80INS1_25CollectiveMainloopFwdSm80ILi8ELi1ELb0EN4cute5tupleIJNS5_1CILi128EEENS7_ILi64EEENS7_ILi192EEEEEELi192ENS_6half_tEfNS_4arch4Sm80ELb0ELb1ELb1ELb1ELb1ELb1ELb1ELb0EEENS1_21CollectiveEpilogueFwdINS6_IJS8_SA_S9_EEENS6_IJNS7_ILi1EEESI_SI_EEESC_SE_Li256ELb1ELb1ELb0ELb0EEENS1_19SingleTileSchedulerILb1ELb0ELb1ELi128EEEEEEEEEvNT_6ParamsE)
        /*02e4*/ 	.word	0x00000000


	//----- nvinfo : EIATTR_REGCOUNT
	.align		4
.L_134:
        /*02e8*/ 	.byte	0x04, 0x2f
        /*02ea*/ 	.short	(.L_136 - .L_135)
	.align		4
.L_135:
        /*02ec*/ 	.word	index@(_ZN7cutlass13device_kernelIN5flash19enable_sm80_to_sm89INS1_16FlashAttnFwdSm80INS1_25CollectiveMainloopFwdSm80ILi8ELi1ELb0EN4cute5tupleIJNS5_1CILi128EEENS7_ILi64EEENS7_ILi192EEEEEELi192ENS_6half_tEfNS_4arch4Sm80ELb0ELb1ELb1ELb1ELb1ELb0ELb1ELb0EEENS1_21CollectiveEpilogueFwdINS6_IJS8_SA_S9_EEENS6_IJNS7_ILi1EEESI_SI_EEESC_SE_Li256ELb1ELb1ELb0ELb0EEENS1_19SingleTileSchedulerILb1ELb0ELb1ELi128EEEEEEEEEvNT_6ParamsE)
        /*02f0*/ 	.word	0x00000004


	//----- nvinfo : EIATTR_FRAME_SIZE
	.align		4
.L_136:
        /*02f4*/ 	.byte	0x04, 0x11
        /*02f6*/ 	.short	(.L_138 - .L_137)
	.align		4
.L_137:
        /*02f8*/ 	.word	index@(_ZN7cutlass13device_kernelIN5flash19enable_sm80_to_sm89INS1_16FlashAttnFwdSm80INS1_25CollectiveMainloopFwdSm80ILi8ELi1ELb0EN4cute5tupleIJNS5_1CILi128EEENS7_ILi64EEENS7_ILi192EEEEEELi192ENS_6half_tEfNS_4arch4Sm80ELb0ELb1ELb1ELb1ELb1ELb0ELb1ELb0EEENS1_21CollectiveEpilogueFwdINS6_IJS8_SA_S9_EEENS6_IJNS7_ILi1EEESI_SI_EEESC_SE_Li256ELb1ELb1ELb0ELb0EEENS1_19SingleTileSchedulerILb1ELb0ELb1ELi128EEEEEEEEEvNT_6ParamsE)
        /*02fc*/ 	.word	0x00000000


	//----- nvinfo : EIATTR_REGCOUNT
	.align		4
.L_138:
        /*0300*/ 	.byte	0x04, 0x2f
        /*0302*/ 	.short	(.L_140 - .L_139)
	.align		4
.L_139:
        /*0304*/ 	.word	index@(_ZN7cutlass13device_kernelIN5flash19enable_sm80_to_sm89INS1_16FlashAttnFwdSm80INS1_25CollectiveMainloopFwdSm80ILi8ELi1ELb0EN4cute5tupleIJNS5_1CILi128EEENS7_ILi64EEENS7_ILi192EEEEEELi192ENS_6half_tEfNS_4arch4Sm80ELb0ELb1ELb1ELb0ELb1ELb0ELb1ELb0EEENS1_21CollectiveEpilogueFwdINS6_IJS8_SA_S9_EEENS6_IJNS7_ILi1EEESI_SI_EEESC_SE_Li256ELb0ELb1ELb0ELb0EEENS1_19SingleTileSchedulerILb0ELb0ELb1ELi128EEEEEEEEEvNT_6ParamsE)
        /*0308*/ 	.word	0x00000004


	//----- nvinfo : EIATTR_FRAME_SIZE
	.align		4
.L_140:
        /*030c*/ 	.byte	0x04, 0x11
        /*030e*/ 	.short	(.L_142 - .L_141)
	.align		4
.L_141:
        /*0310*/ 	.word	index@(_ZN7cutlass13device_kernelIN5flash19enable_sm80_to_sm89INS1_16FlashAttnFwdSm80INS1_25CollectiveMainloopFwdSm80ILi8ELi1ELb0EN4cute5tupleIJNS5_1CILi128EEENS7_ILi64EEENS7_ILi192EEEEEELi192ENS_6half_tEfNS_4arch4Sm80ELb0ELb1ELb1ELb0ELb1ELb0ELb1ELb0EEENS1_21CollectiveEpilogueFwdINS6_IJS8_SA_S9_EEENS6_IJNS7_ILi1EEESI_SI_EEESC_SE_Li256ELb0ELb1ELb0ELb0EEENS1_19SingleTileSchedulerILb0ELb0ELb1ELi128EEEEEEEEEvNT_6ParamsE)
        /*0314*/ 	.word	0x00000000


	//----- nvinfo : EIATTR_REGCOUNT
	.align		4
.L_142:
        /*0318*/ 	.byte	0x04, 0x2f
        /*031a*/ 	.short	(.L_144 - .L_143)
	.align		4
.L_143:
        /*031c*/ 	.word	index@(_ZN7cutlass13device_kernelIN5flash19enable_sm80_to_sm89INS1_16FlashAttnFwdSm80INS1_25CollectiveMainloopFwdSm80ILi8ELi1ELb0EN4cute5tupleIJNS5_1CILi128EEENS7_ILi64EEENS7_ILi192EEEEEELi192ENS_6half_tEfNS_4arch4Sm80ELb0ELb0ELb1ELb1ELb1ELb1ELb1ELb0EEENS1_21CollectiveEpilogueFwdINS6_IJS8_SA_S9_EEENS6_IJNS7_ILi1EEESI_SI_EEESC_SE_Li256ELb1ELb1ELb0ELb0EEENS1_19SingleTileSchedulerILb1ELb0ELb1ELi128EEEEEEEEEvNT_6ParamsE)
        /*0320*/ 	.word	0x00000004


	//----- nvinfo : EIATTR_FRAME_SIZE
	.align		4
.L_144:
        /*0324*/ 	.byte	0x04, 0x11
        /*0326*/ 	.short	(.L_146 - .L_145)
	.align		4
.L_145:
        /*0328*/ 	.word	index@(_ZN7cutlass13device_kernelIN5flash19enable_sm80_to_sm89INS1_16FlashAttnFwdSm80INS1_25CollectiveMainloopFwdSm80ILi8ELi1ELb0EN4cute5tupleIJNS5_1CILi128EEENS7_ILi64EEENS7_ILi192EEEEEELi192ENS_6half_tEfNS_4arch4Sm80ELb0ELb0ELb1ELb1ELb1ELb1ELb1ELb0EEENS1_21CollectiveEpilogueFwdINS6_IJS8_SA_S9_EEENS6_IJNS7_ILi1EEESI_SI_EEESC_SE_Li256ELb1ELb1ELb0ELb0EEENS1_19SingleTileSchedulerILb1ELb0ELb1ELi128EEEEEEEEEvNT_6ParamsE)
        /*032c*/ 	.word	0x00000000


	//----- nvinfo : EIATTR_REGCOUNT
	.align		4
.L_146:
        /*0330*/ 	.byte	0x04, 0x2f
        /*0332*/ 	.short	(.L_148 - .L_147)
	.align		4
.L_147:
        /*0334*/ 	.word	index@(_ZN7cutlass13device_kernelIN5flash19enable_sm80_to_sm89INS1_16FlashAttnFwdSm80INS1_25CollectiveMainloopFwdSm80ILi8ELi1ELb0EN4cute5tupleIJNS5_1CILi128EEENS7_ILi64EEENS7_ILi192EEEEEELi192ENS_6half_tEfNS_4arch4Sm80ELb0ELb0ELb1ELb1ELb1ELb0ELb1ELb0EEENS1_21CollectiveEpilogueFwdINS6_IJS8_SA_S9_EEENS6_IJNS7_ILi1EEESI_SI_EEESC_SE_Li256ELb1ELb1ELb0ELb0EEENS1_19SingleTileSchedulerILb1ELb0ELb1ELi128EEEEEEEEEvNT_6ParamsE)
        /*0338*/ 	.word	0x00000004


	//----- nvinfo : EIATTR_FRAME_SIZE
	.align		4
.L_148:
        /*033c*/ 	.byte	0x04, 0x11
        /*033e*/ 	.short	(.L_150 - .L_149)
	.align		4
.L_149:
        /*0340*/ 	.word	index@(_ZN7cutlass13device_kernelIN5flash19enable_sm80_to_sm89INS1_16FlashAttnFwdSm80INS1_25CollectiveMainloopFwdSm80ILi8ELi1ELb0EN4cute5tupleIJNS5_1CILi128EEENS7_ILi64EEENS7_ILi192EEEEEELi192ENS_6half_tEfNS_4arch4Sm80ELb0ELb0ELb1ELb1ELb1ELb0ELb1ELb0EEENS1_21CollectiveEpilogueFwdINS6_IJS8_SA_S9_EEENS6_IJNS7_ILi1EEESI_SI_EEESC_SE_Li256ELb1ELb1ELb0ELb0EEENS1_19SingleTileSchedulerILb1ELb0ELb1ELi128EEEEEEEEEvNT_6ParamsE)
        /*0344*/ 	.word	0x00000000


	//----- nvinfo : EIATTR_REGCOUNT
	.align		4
.L_150:
        /*0348*/ 	.byte	0x04, 0x2f
        /*034a*/ 	.short	(.L_152 - .L_151)
	.align		4
.L_151:
        /*034c*/ 	.word	index@(_ZN7cutlass13device_kernelIN5flash19enable_sm80_to_sm89INS1_16FlashAttnFwdSm80INS1_25CollectiveMainloopFwdSm80ILi8ELi1ELb0EN4cute5tupleIJNS5_1CILi128EEENS7_ILi64EEENS7_ILi192EEEEEELi192ENS_6half_tEfNS_4arch4Sm80ELb0ELb0ELb1ELb0ELb1ELb0ELb1ELb0EEENS1_21CollectiveEpilogueFwdINS6_IJS8_SA_S9_EEENS6_IJNS7_ILi1EEESI_SI_EEESC_SE_Li256ELb0ELb1ELb0ELb0EEENS1_19SingleTileSchedulerILb0ELb0ELb1ELi128EEEEEEEEEvNT_6ParamsE)
        /*0350*/ 	.word	0x00000004


	//----- nvinfo : EIATTR_FRAME_SIZE
	.align		4
.L_152:
        /*0354*/ 	.byte	0x04, 0x11
        /*0356*/ 	.short	(.L_154 - .L_153)
	.align		4
.L_153:
        /*0358*/ 	.word	index@(_ZN7cutlass13device_kernelIN5flash19enable_sm80_to_sm89INS1_16FlashAttnFwdSm80INS1_25CollectiveMainloopFwdSm80ILi8ELi1ELb0EN4cute5tupleIJNS5_1CILi128EEENS7_ILi64EEENS7_ILi192EEEEEELi192ENS_6half_tEfNS_4arch4Sm80ELb0ELb0ELb1ELb0ELb1ELb0ELb1ELb0EEENS1_21CollectiveEpilogueFwdINS6_IJS8_SA_S9_EEENS6_IJNS7_ILi1EEESI_SI_EEESC_SE_Li256ELb0ELb1ELb0ELb0EEENS1_19SingleTileSchedulerILb0ELb0ELb1ELi128EEEEEEEEEvNT_6ParamsE)
        /*035c*/ 	.word	0x00000000


	//----- nvinfo : EIATTR_MIN_STACK_SIZE
	.align		4
.L_154:
        /*0360*/ 	.byte	0x04, 0x12
        /*0362*/ 	.short	(.L_156 - .L_155)
	.align		4
.L_155:
        /*0364*/ 	.word	index@(_ZN7cutlass13device_kernelIN5flash19enable_sm80_to_sm89INS1_16FlashAttnFwdSm80INS1_25CollectiveMainloopFwdSm80ILi8ELi1ELb0EN4cute5tupleIJNS5_1CILi128EEENS7_ILi64EEENS7_ILi192EEEEEELi192ENS_6half_tEfNS_4arch4Sm80ELb0ELb0ELb1ELb0ELb1ELb0ELb1ELb0EEENS1_21CollectiveEpilogueFwdINS6_IJS8_SA_S9_EEENS6_IJNS7_ILi1EEESI_SI_EEESC_SE_Li256ELb0ELb1ELb0ELb0EEENS1_19SingleTileSchedulerILb0ELb0ELb1ELi128EEEEEEEEEvNT_6ParamsE)
        /*0368*/ 	.word	0x00000000


	//----- nvinfo : EIATTR_MIN_STACK_SIZE
	.align		4
.L_156:
        /*036c*/ 	.byte	0x04, 0x12
        /*036e*/ 	.short	(.L_158 - .L_157)
	.align		4
.L_157:
        /*0370*/ 	.word	index@(_ZN7cutlass13device_kernelIN5flash19enable_sm80_to_sm89INS1_16FlashAttnFwdSm80INS1_25CollectiveMainloopFwdSm80ILi8ELi1ELb0EN4cute5tupleIJNS5_1CILi128EEENS7_ILi64EEENS7_ILi192EEEEEELi192ENS_6half_tEfNS_4arch4Sm80ELb0ELb0ELb1ELb1ELb1ELb0ELb1ELb0EEENS1_21CollectiveEpilogueFwdINS6_IJS8_SA_S9_EEENS6_IJNS7_ILi1EEESI_SI_EEESC_SE_Li256ELb1ELb1ELb0ELb0EEENS1_19SingleTileSchedulerILb1ELb0ELb1ELi128EEEEEEEEEvNT_6ParamsE)
        /*0374*/ 	.word	0x00000000


	//----- nvinfo : EIATTR_MIN_STACK_SIZE
	.align		4
.L_158:
        /*0378*/ 	.byte	0x04, 0x12
        /*037a*/ 	.short	(.L_160 - .L_159)
	.align		4
.L_159:
        /*037c*/ 	.word	index@(_ZN7cutlass13device_kernelIN5flash19enable_sm80_to_sm89INS1_16FlashAttnFwdSm80INS1_25CollectiveMainloopFwdSm80ILi8ELi1ELb0EN4cute5tupleIJNS5_1CILi128EEENS7_ILi64EEENS7_ILi192EEEEEELi192ENS_6half_tEfNS_4arch4Sm80ELb0ELb0ELb1ELb1ELb1ELb1ELb1ELb0EEENS1_21CollectiveEpilogueFwdINS6_IJS8_SA_S9_EEENS6_IJNS7_ILi1EEESI_SI_EEESC_SE_Li256ELb1ELb1ELb0ELb0EEENS1_19SingleTileSchedulerILb1ELb0ELb1ELi128EEEEEEEEEvNT_6ParamsE)
        /*0380*/ 	.word	0x00000000


	//----- nvinfo : EIATTR_MIN_STACK_SIZE
	.align		4
.L_160:
        /*0384*/ 	.byte	0x04, 0x12
        /*0386*/ 	.short	(.L_162 - .L_161)
	.align		4
.L_161:
        /*0388*/ 	.word	index@(_ZN7cutlass13device_kernelIN5flash19enable_sm80_to_sm89INS1_16FlashAttnFwdSm80INS1_25CollectiveMainloopFwdSm80ILi8ELi1ELb0EN4cute5tupleIJNS5_1CILi128EEENS7_ILi64EEENS7_ILi192EEEEEELi192ENS_6half_tEfNS_4arch4Sm80ELb0ELb1ELb1ELb0ELb1ELb0ELb1ELb0EEENS1_21CollectiveEpilogueFwdINS6_IJS8_SA_S9_EEENS6_IJNS7_ILi1EEESI_SI_EEESC_SE_Li256ELb0ELb1ELb0ELb0EEENS1_19SingleTileSchedulerILb0ELb0ELb1ELi128EEEEEEEEEvNT_6ParamsE)
        /*038c*/ 	.word	0x00000000


	//----- nvinfo : EIATTR_MIN_STACK_SIZE
	.align		4
.L_162:
        /*0390*/ 	.byte	0x04, 0x12
        /*0392*/ 	.short	(.L_164 - .L_163)
	.align		4
.L_163:
        /*0394*/ 	.word	index@(_ZN7cutlass13device_kernelIN5flash19enable_sm80_to_sm89INS1_16FlashAttnFwdSm80INS1_25CollectiveMainloopFwdSm80ILi8ELi1ELb0EN4cute5tupleIJNS5_1CILi128EEENS7_ILi64EEENS7_ILi192EEEEEELi192ENS_6half_tEfNS_4arch4Sm80ELb0ELb1ELb1ELb1ELb1ELb0ELb1ELb0EEENS1_21CollectiveEpilogueFwdINS6_IJS8_SA_S9_EEENS6_IJNS7_ILi1EEESI_SI_EEESC_SE_Li256ELb1ELb1ELb0ELb0EEENS1_19SingleTileSchedulerILb1ELb0ELb1ELi128EEEEEEEEEvNT_6ParamsE)
        /*0398*/ 	.word	0x00000000


	//----- nvinfo : EIATTR_MIN_STACK_SIZE
	.align		4
.L_164:
        /*039c*/ 	.byte	0x04, 0x12
        /*039e*/ 	.short	(.L_166 - .L_165)
	.align		4
.L_165:
        /*03a0*/ 	.word	index@(_ZN7cutlass13device_kernelIN5flash19enable_sm80_to_sm89INS1_16FlashAttnFwdSm80INS1_25CollectiveMainloopFwdSm80ILi8ELi1ELb0EN4cute5tupleIJNS5_1CILi128EEENS7_ILi64EEENS7_ILi192EEEEEELi192ENS_6half_tEfNS_4arch4Sm80ELb0ELb1ELb1ELb1ELb1ELb1ELb1ELb0EEENS1_21CollectiveEpilogueFwdINS6_IJS8_SA_S9_EEENS6_IJNS7_ILi1EEESI_SI_EEESC_SE_Li256ELb1ELb1ELb0ELb0EEENS1_19SingleTileSchedulerILb1ELb0ELb1ELi128EEEEEEEEEvNT_6ParamsE)
        /*03a4*/ 	.word	0x00000000


	//----- nvinfo : EIATTR_MIN_STACK_SIZE
	.align		4
.L_166:
        /*03a8*/ 	.byte	0x04, 0x12
        /*03aa*/ 	.short	(.L_168 - .L_167)
	.align		4
.L_167:
        /*03ac*/ 	.word	index@(_ZN7cutlass13device_kernelIN5flash19enable_sm80_to_sm89INS1_16FlashAttnFwdSm80INS1_25CollectiveMainloopFwdSm80ILi8ELi1ELb0EN4cute5tupleIJNS5_1CILi128EEENS7_ILi64EEENS7_ILi192EEEEEELi192ENS_6half_tEfNS_4arch4Sm80ELb1ELb0ELb1ELb0ELb1ELb0ELb1ELb0EEENS1_21CollectiveEpilogueFwdINS6_IJS8_SA_S9_EEENS6_IJNS7_ILi1EEESI_SI_EEESC_SE_Li256ELb0ELb1ELb0ELb0EEENS1_30DynamicPersistentTileSchedulerILi256ELi256ELb0ELb1ELb0EEEEEEEEEvNT_6ParamsE)
        /*03b0*/ 	.word	0x00000000


	//----- nvinfo : EIATTR_MIN_STACK_SIZE
	.align		4
.L_168:
        /*03b4*/ 	.byte	0x04, 0x12
        /*03b6*/ 	.short	(.L_170 - .L_169)
	.align		4
.L_169:
        /*03b8*/ 	.word	index@(_ZN7cutlass13device_kernelIN5flash19enable_sm80_to_sm89INS1_16FlashAttnFwdSm80INS1_25CollectiveMainloopFwdSm80ILi8ELi1ELb0EN4cute5tupleIJNS5_1CILi128EEENS7_ILi64EEENS7_ILi192EEEEEELi192ENS_6half_tEfNS_4arch4Sm80ELb1ELb0ELb1ELb1ELb1ELb0ELb1ELb0EEENS1_21CollectiveEpilogueFwdINS6_IJS8_SA_S9_EEENS6_IJNS7_ILi1EEESI_SI_EEESC_SE_Li256ELb1ELb1ELb0ELb0EEENS1_19SingleTileSchedulerILb1ELb0ELb1ELi128EEEEEEEEEvNT_6ParamsE)
        /*03bc*/ 	.word	0x00000000


	//----- nvinfo : EIATTR_MIN_STACK_SIZE
	.align		4
.L_170:
        /*03c0*/ 	.byte	0x04, 0x12
        /*03c2*/ 	.short	(.L_172 - .L_171)
	.align		4
.L_171:
        /*03c4*/ 	.word	index@(_ZN7cutlass13device_kernelIN5flash19enable_sm80_to_sm89INS1_16FlashAttnFwdSm80INS1_25CollectiveMainloopFwdSm80ILi8ELi1ELb0EN4cute5tupleIJNS5_1CILi128EEENS7_ILi64EEENS7_ILi192EEEEEELi192ENS_6half_tEfNS_4arch4Sm80ELb1ELb0ELb1ELb1ELb1ELb1ELb1ELb0EEENS1_21CollectiveEpilogueFwdINS6_IJS8_SA_S9_EEENS6_IJNS7_ILi1EEESI_SI_EEESC_SE_Li256ELb1ELb1ELb0ELb0EEENS1_19SingleTileSchedulerILb1ELb0ELb1ELi128EEEEEEEEEvNT_6ParamsE)
        /*03c8*/ 	.word	0x00000000


	//----- nvinfo : EIATTR_MIN_STACK_SIZE
	.align		4
.L_172:
        /*03cc*/ 	.byte	0x04, 0x12
        /*03ce*/ 	.short	(.L_174 - .L_173)
	.align		4
.L_173:
        /*03d0*/ 	.word	index@(_ZN7cutlass13device_kernelIN5flash19enable_sm80_to_sm89INS1_16FlashAttnFwdSm80INS1_25CollectiveMainloopFwdSm80ILi8ELi2ELb0EN4cute5tupleIJNS5_1CILi128EEENS7_ILi64EEENS7_ILi192EEEEEELi192ENS_6half_tEfNS_4arch4Sm80ELb0ELb0ELb1ELb0ELb1ELb0ELb1ELb0EEENS1_21CollectiveEpilogueFwdINS6_IJS8_SA_S9_EEENS6_IJNS7_ILi1EEESI_SI_EEESC_SE_Li256ELb0ELb1ELb0ELb0EEENS1_19SingleTileSchedulerILb0ELb0ELb1ELi128EEEEEEEEEvNT_6ParamsE)
        /*03d4*/ 	.word	0x00000000


	//----- nvinfo : EIATTR_MIN_STACK_SIZE
	.align		4
.L_174:
        /*03d8*/ 	.byte	0x04, 0x12
        /*03da*/ 	.short	(.L_176 - .L_175)
	.align		4
.L_175:
        /*03dc*/ 	.word	index@(_ZN7cutlass13device_kernelIN5flash19enable_sm80_to_sm89INS1_16FlashAttnFwdSm80INS1_25CollectiveMainloopFwdSm80ILi8ELi2ELb0EN4cute5tupleIJNS5_1CILi128EEENS7_ILi64EEENS7_ILi192EEEEEELi192ENS_6half_tEfNS_4arch4Sm80ELb0ELb0ELb1ELb1ELb1ELb0ELb1ELb0EEENS1_21CollectiveEpilogueFwdINS6_IJS8_SA_S9_EEENS6_IJNS7_ILi1EEESI_SI_EEESC_SE_Li256ELb1ELb1ELb0ELb0EEENS1_19SingleTileSchedulerILb1ELb0ELb1ELi128EEEEEEEEEvNT_6ParamsE)
        /*03e0*/ 	.word	0x00000000


	//----- nvinfo : EIATTR_MIN_STACK_SIZE
	.align		4
.L_176:
        /*03e4*/ 	.byte	0x04, 0x12
        /*03e6*/ 	.short	(.L_178 - .L_177)
	.align		4
.L_177:
        /*03e8*/ 	.word	index@(_ZN7cutlass13device_kernelIN5flash19enable_sm80_to_sm89INS1_16FlashAttnFwdSm80INS1_25CollectiveMainloopFwdSm80ILi8ELi2ELb0EN4cute5tupleIJNS5_1CILi128EEENS7_ILi64EEENS7_ILi192EEEEEELi192ENS_6half_tEfNS_4arch4Sm80ELb0ELb0ELb1ELb1ELb1ELb1ELb1ELb0EEENS1_21CollectiveEpilogueFwdINS6_IJS8_SA_S9_EEENS6_IJNS7_ILi1EEESI_SI_EEESC_SE_Li256ELb1ELb1ELb0ELb0EEENS1_19SingleTileSchedulerILb1ELb0ELb1ELi128EEEEEEEEEvNT_6ParamsE)
        /*03ec*/ 	.word	0x00000000


	//----- nvinfo : EIATTR_MIN_STACK_SIZE
	.align		4
.L_178:
        /*03f0*/ 	.byte	0x04, 0x12
        /*03f2*/ 	.short	(.L_180 - .L_179)
	.align		4
.L_179:
        /*03f4*/ 	.word	index@(_ZN7cutlass13device_kernelIN5flash19enable_sm80_to_sm89INS1_16FlashAttnFwdSm80INS1_25CollectiveMainloopFwdSm80ILi8ELi2ELb0EN4cute5tupleIJNS5_1CILi128EEENS7_ILi64EEENS7_ILi192EEEEEELi192ENS_6half_tEfNS_4arch4Sm80ELb0ELb1ELb1ELb0ELb1ELb0ELb1ELb0EEENS1_21CollectiveEpilogueFwdINS6_IJS8_SA_S9_EEENS6_IJNS7_ILi1EEESI_SI_EEESC_SE_Li256ELb0ELb1ELb0ELb0EEENS1_19SingleTileSchedulerILb0ELb0ELb1ELi128EEEEEEEEEvNT_6ParamsE)
        /*03f8*/ 	.word	0x00000000


	//----- nvinfo : EIATTR_MIN_STACK_SIZE
	.align		4
.L_180:
        /*03fc*/ 	.byte	0x04, 0x12
        /*03fe*/ 	.short	(.L_182 - .L_181)
	.align		4
.L_181:
        /*0400*/ 	.word	index@(_ZN7cutlass13device_kernelIN5flash19enable_sm80_to_sm89INS1_16FlashAttnFwdSm80INS1_25CollectiveMainloopFwdSm80ILi8ELi2ELb0EN4cute5tupleIJNS5_1CILi128EEENS7_ILi64EEENS7_ILi192EEEEEELi192ENS_6half_tEfNS_4arch4Sm80ELb0ELb1ELb1ELb1ELb1ELb0ELb1ELb0EEENS1_21CollectiveEpilogueFwdINS6_IJS8_SA_S9_EEENS6_IJNS7_ILi1EEESI_SI_EEESC_SE_Li256ELb1ELb1ELb0ELb0EEENS1_19SingleTileSchedulerILb1ELb0ELb1ELi128EEEEEEEEEvNT_6ParamsE)
        /*0404*/ 	.word	0x00000000


	//----- nvinfo : EIATTR_MIN_STACK_SIZE
	.align		4
.L_182:
        /*0408*/ 	.byte	0x04, 0x12
        /*040a*/ 	.short	(.L_184 - .L_183)
	.align		4
.L_183:
        /*040c*/ 	.word	index@(_ZN7cutlass13device_kernelIN5flash19enable_sm80_to_sm89INS1_16FlashAttnFwdSm80INS1_25CollectiveMainloopFwdSm80ILi8ELi2ELb0EN4cute5tupleIJNS5_1CILi128EEENS7_ILi64EEENS7_ILi192EEEEEELi192ENS_6half_tEfNS_4arch4Sm80ELb0ELb1ELb1ELb1ELb1ELb1ELb1ELb0EEENS1_21CollectiveEpilogueFwdINS6_IJS8_SA_S9_EEENS6_IJNS7_ILi1EEESI_SI_EEESC_SE_Li256ELb1ELb1ELb0ELb0EEENS1_19SingleTileSchedulerILb1ELb0ELb1ELi128EEEEEEEEEvNT_6ParamsE)
        /*0410*/ 	.word	0x00000000


	//----- nvinfo : EIATTR_MIN_STACK_SIZE
	.align		4
.L_184:
        /*0414*/ 	.byte	0x04, 0x12
        /*0416*/ 	.short	(.L_186 - .L_185)
	.align		4
.L_185:
        /*0418*/ 	.word	index@(_ZN7cutlass13device_kernelIN5flash19enable_sm80_to_sm89INS1_16FlashAttnFwdSm80INS1_25CollectiveMainloopFwdSm80ILi8ELi2ELb0EN4cute5tupleIJNS5_1CILi128EEENS7_ILi64EEENS7_ILi192EEEEEELi192ENS_6half_tEfNS_4arch4Sm80ELb1ELb0ELb1ELb0ELb1ELb0ELb1ELb0EEENS1_21CollectiveEpilogueFwdINS6_IJS8_SA_S9_EEENS6_IJNS7_ILi1EEESI_SI_EEESC_SE_Li256ELb0ELb1ELb0ELb0EEENS1_30DynamicPersistentTileSchedulerILi256ELi256ELb0ELb1ELb0EEEEEEEEEvNT_6ParamsE)
        /*041c*/ 	.word	0x00000000


	//----- nvinfo : EIATTR_MIN_STACK_SIZE
	.align		4
.L_186:
        /*0420*/ 	.byte	0x04, 0x12
        /*0422*/ 	.short	(.L_188 - .L_187)
	.align		4
.L_187:
        /*0424*/ 	.word	index@(_ZN7cutlass13device_kernelIN5flash19enable_sm80_to_sm89INS1_16FlashAttnFwdSm80INS1_25CollectiveMainloopFwdSm80ILi8ELi2ELb0EN4cute5tupleIJNS5_1CILi128EEENS7_ILi64EEENS7_ILi192EEEEEELi192ENS_6half_tEfNS_4arch4Sm80ELb1ELb0ELb1ELb1ELb1ELb0ELb1ELb0EEENS1_21CollectiveEpilogueFwdINS6_IJS8_SA_S9_EEENS6_IJNS7_ILi1EEESI_SI_EEESC_SE_Li256ELb1ELb1ELb0ELb0EEENS1_19SingleTileSchedulerILb1ELb0ELb1ELi128EEEEEEEEEvNT_6ParamsE)
        /*0428*/ 	.word	0x00000000


	//----- nvinfo : EIATTR_MIN_STACK_SIZE
	.align		4
.L_188:
        /*042c*/ 	.byte	0x04, 0x12
        /*042e*/ 	.short	(.L_190 - .L_189)
	.align		4
.L_189:
        /*0430*/ 	.word	index@(_ZN7cutlass13device_kernelIN5flash19enable_sm80_to_sm89INS1_16FlashAttnFwdSm80INS1_25CollectiveMainloopFwdSm80ILi8ELi2ELb0EN4cute5tupleIJNS5_1CILi128EEENS7_ILi64EEENS7_ILi192EEEEEELi192ENS_6half_tEfNS_4arch4Sm80ELb1ELb0ELb1ELb1ELb1ELb1ELb1ELb0EEENS1_21CollectiveEpilogueFwdINS6_IJS8_SA_S9_EEENS6_IJNS7_ILi1EEESI_SI_EEESC_SE_Li256ELb1ELb1ELb0ELb0EEENS1_19SingleTileSchedulerILb1ELb0ELb1ELi128EEEEEEEEEvNT_6ParamsE)
        /*0434*/ 	.word	0x00000000


	//----- nvinfo : EIATTR_MIN_STACK_SIZE
	.align		4
.L_190:
        /*0438*/ 	.byte	0x04, 0x12
        /*043a*/ 	.short	(.L_192 - .L_191)
	.align		4
.L_191:
        /*043c*/ 	.word	index@(_ZN7cutlass13device_kernelIN5flash19enable_sm80_to_sm89INS1_16FlashAttnFwdSm80INS1_25CollectiveMainloopFwdSm80ILi8ELi1ELb0EN4cute5tupleIJNS5_1CILi128EEENS7_ILi64EEENS7_ILi192EEEEEELi192ENS_6half_tEfNS_4arch4Sm80ELb0ELb0ELb0ELb0ELb1ELb0ELb1ELb0EEENS1_21CollectiveEpilogueFwdINS6_IJS8_SA_S9_EEENS6_IJNS7_ILi1EEESI_SI_EEESC_SE_Li256ELb0ELb1ELb0ELb0EEENS1_19SingleTileSchedulerILb0ELb0ELb1ELi128EEEEEEEEEvNT_6ParamsE)
        /*0440*/ 	.word	0x00000000


	//----- nvinfo : EIATTR_MIN_STACK_SIZE
	.align		4
.L_192:
        /*0444*/ 	.byte	0x04, 0x12
        /*0446*/ 	.short	(.L_194 - .L_193)
	.align		4
.L_193:
        /*0448*/ 	.word	index@(_ZN7cutlass13device_kernelIN5flash19enable_sm80_to_sm89INS1_16FlashAttnFwdSm80INS1_25CollectiveMainloopFwdSm80ILi8ELi1ELb0EN4cute5tupleIJNS5_1CILi128EEENS7_ILi64EEENS7_ILi192EEEEEELi192ENS_6half_tEfNS_4arch4Sm80ELb0ELb0ELb0ELb1ELb1ELb0ELb1ELb0EEENS1_21CollectiveEpilogueFwdINS6_IJS8_SA_S9_EEENS6_IJNS7_ILi1EEESI_SI_EEESC_SE_Li256ELb1ELb1ELb0ELb0EEENS1_19SingleTileSchedulerILb1ELb0ELb1ELi128EEEEEEEEEvNT_6ParamsE)
        /*044c*/ 	.word	0x00000000


	//----- nvinfo : EIATTR_MIN_STACK_SIZE
	.align		4
.L_194:
        /*0450*/ 	.byte	0x04, 0x12
        /*0452*/ 	.short	(.L_196 - .L_195)
	.align		4
.L_195:
        /*0454*/ 	.word	index@(_ZN7cutlass13device_kernelIN5flash19enable_sm80_to_sm89INS1_16FlashAttnFwdSm80INS1_25CollectiveMainloopFwdSm80ILi8ELi1ELb0EN4cute5tupleIJNS5_1CILi128EEENS7_ILi64EEENS7_ILi192EEEEEELi192ENS_6half_tEfNS_4arch4Sm80ELb0ELb0ELb0ELb1ELb1ELb1ELb1ELb0EEENS1_21CollectiveEpilogueFwdINS6_IJS8_SA_S9_EEENS6_IJNS7_ILi1EEESI_SI_EEESC_SE_Li256ELb1ELb1ELb0ELb0EEENS1_19SingleTileSchedulerILb1ELb0ELb1ELi128EEEEEEEEEvNT_6ParamsE)
        /*0458*/ 	.word	0x00000000


	//----- nvinfo : EIATTR_MIN_STACK_SIZE
	.align		4
.L_196:
        /*045c*/ 	.byte	0x04, 0x12
        /*045e*/ 	.short	(.L_198 - .L_197)
	.align		4
.L_197:
        /*0460*/ 	.word	index@(_ZN7cutlass13device_kernelIN5flash19enable_sm80_to_sm89INS1_16FlashAttnFwdSm80INS1_25CollectiveMainloopFwdSm80ILi8ELi1ELb0EN4cute5tupleIJNS5_1CILi128EEENS7_ILi64EEENS7_ILi192EEEEEELi192ENS_6half_tEfNS_4arch4Sm80ELb0ELb1ELb0ELb0ELb1ELb0ELb1ELb0EEENS1_21CollectiveEpilogueFwdINS6_IJS8_SA_S9_EEENS6_IJNS7_ILi1EEESI_SI_EEESC_SE_Li256ELb0ELb1ELb0ELb0EEENS1_19SingleTileSchedulerILb0ELb0ELb1ELi128EEEEEEEEEvNT_6ParamsE)
        /*0464*/ 	.word	0x00000000


	//----- nvinfo : EIATTR_MIN_STACK_SIZE
	.align		4
.L_198:
        /*0468*/ 	.byte	0x04, 0x12
        /*046a*/ 	.short	(.L_200 - .L_199)
	.align		4
.L_199:
        /*046c*/ 	.word	index@(_ZN7cutlass13device_kernelIN5flash19enable_sm80_to_sm89INS1_16FlashAttnFwdSm80INS1_25CollectiveMainloopFwdSm80ILi8ELi1ELb0EN4cute5tupleIJNS5_1CILi128EEENS7_ILi64EEENS7_ILi192EEEEEELi192ENS_6half_tEfNS_4arch4Sm80ELb0ELb1ELb0ELb1ELb1ELb0ELb1ELb0EEENS1_21CollectiveEpilogueFwdINS6_IJS8_SA_S9_EEENS6_IJNS7_ILi1EEESI_SI_EEESC_SE_Li256ELb1ELb1ELb0ELb0EEENS1_19SingleTileSchedulerILb1ELb0ELb1ELi128EEEEEEEEEvNT_6ParamsE)
        /*0470*/ 	.word	0x00000000


	//----- nvinfo : EIATTR_MIN_STACK_SIZE
	.align		4
.L_200:
        /*0474*/ 	.byte	0x04, 0x12
        /*0476*/ 	.short	(.L_202 - .L_201)
	.align		4
.L_201:
        /*0478*/ 	.word	index@(_ZN7cutlass13device_kernelIN5flash19enable_sm80_to_sm89INS1_16FlashAttnFwdSm80INS1_25CollectiveMainloopFwdSm80ILi8ELi1ELb0EN4cute5tupleIJNS5_1CILi128EEENS7_ILi64EEENS7_ILi192EEEEEELi192ENS_6half_tEfNS_4arch4Sm80ELb0ELb1ELb0ELb1ELb1ELb1ELb1ELb0EEENS1_21CollectiveEpilogueFwdINS6_IJS8_SA_S9_EEENS6_IJNS7_ILi1EEESI_SI_EEESC_SE_Li256ELb1ELb1ELb0ELb0EEENS1_19SingleTileSchedulerILb1ELb0ELb1ELi128EEEEEEEEEvNT_6ParamsE)
        /*047c*/ 	.word	0x00000000


	//----- nvinfo : EIATTR_MIN_STACK_SIZE
	.align		4
.L_202:
        /*0480*/ 	.byte	0x04, 0x12
        /*0482*/ 	.short	(.L_204 - .L_203)
	.align		4
.L_203:
        /*0484*/ 	.word	index@(_ZN7cutlass13device_kernelIN5flash19enable_sm80_to_sm89INS1_16FlashAttnFwdSm80INS1_25CollectiveMainloopFwdSm80ILi8ELi1ELb0EN4cute5tupleIJNS5_1CILi128EEENS7_ILi64EEENS7_ILi192EEEEEELi192ENS_6half_tEfNS_4arch4Sm80ELb1ELb0ELb0ELb0ELb1ELb0ELb1ELb0EEENS1_21CollectiveEpilogueFwdINS6_IJS8_SA_S9_EEENS6_IJNS7_ILi1EEESI_SI_EEESC_SE_Li256ELb0ELb1ELb0ELb0EEENS1_30DynamicPersistentTileSchedulerILi256ELi256ELb0ELb1ELb0EEEEEEEEEvNT_6ParamsE)
        /*0488*/ 	.word	0x00000000


	//----- nvinfo : EIATTR_MIN_STACK_SIZE
	.align		4
.L_204:
        /*048c*/ 	.byte	0x04, 0x12
        /*048e*/ 	.short	(.L_206 - .L_205)
	.align		4
.L_205:
        /*0490*/ 	.word	index@(_ZN7cutlass13device_kernelIN5flash19enable_sm80_to_sm89INS1_16FlashAttnFwdSm80INS1_25CollectiveMainloopFwdSm80ILi8ELi1ELb0EN4cute5tupleIJNS5_1CILi128EEENS7_ILi64EEENS7_ILi192EEEEEELi192ENS_6half_tEfNS_4arch4Sm80ELb1ELb0ELb0ELb1ELb1ELb0ELb1ELb0EEENS1_21CollectiveEpilogueFwdINS6_IJS8_SA_S9_EEENS6_IJNS7_ILi1EEESI_SI_EEESC_SE_Li256ELb1ELb1ELb0ELb0EEENS1_19SingleTileSchedulerILb1ELb0ELb1ELi128EEEEEEEEEvNT_6ParamsE)
        /*0494*/ 	.word	0x00000000


	//----- nvinfo : EIATTR_MIN_STACK_SIZE
	.align		4
.L_206:
        /*0498*/ 	.byte	0x04, 0x12
        /*049a*/ 	.short	(.L_208 - .L_207)
	.align		4
.L_207:
        /*049c*/ 	.word	index@(_ZN7cutlass13device_kernelIN5flash19enable_sm80_to_sm89INS1_16FlashAttnFwdSm80INS1_25CollectiveMainloopFwdSm80ILi8ELi1ELb0EN4cute5tupleIJNS5_1CILi128EEENS7_ILi64EEENS7_ILi192EEEEEELi192ENS_6half_tEfNS_4arch4Sm80ELb1ELb0ELb0ELb1ELb1ELb1ELb1ELb0EEENS1_21CollectiveEpilogueFwdINS6_IJS8_SA_S9_EEENS6_IJNS7_ILi1EEESI_SI_EEESC_SE_Li256ELb1ELb1ELb0ELb0EEENS1_19SingleTileSchedulerILb1ELb0ELb1ELi128EEEEEEEEEvNT_6ParamsE)
        /*04a0*/ 	.word	0x00000000


	//----- nvinfo : EIATTR_MIN_STACK_SIZE
	.align		4
.L_208:
        /*04a4*/ 	.byte	0x04, 0x12
        /*04a6*/ 	.short	(.L_210 - .L_209)
	.align		4
.L_209:
        /*04a8*/ 	.word	index@(_ZN7cutlass13device_kernelIN5flash19enable_sm80_to_sm89INS1_16FlashAttnFwdSm80INS1_25CollectiveMainloopFwdSm80ILi8ELi2ELb0EN4cute5tupleIJNS5_1CILi128EEENS7_ILi64EEENS7_ILi192EEEEEELi192ENS_6half_tEfNS_4arch4Sm80ELb0ELb0ELb0ELb0ELb1ELb0ELb1ELb0EEENS1_21CollectiveEpilogueFwdINS6_IJS8_SA_S9_EEENS6_IJNS7_ILi1EEESI_SI_EEESC_SE_Li256ELb0ELb1ELb0ELb0EEENS1_19SingleTileSchedulerILb0ELb0ELb1ELi128EEEEEEEEEvNT_6ParamsE)
        /*04ac*/ 	.word	0x00000000


	//----- nvinfo : EIATTR_MIN_STACK_SIZE
	.align		4
.L_210:
        /*04b0*/ 	.byte	0x04, 0x12
        /*04b2*/ 	.short	(.L_212 - .L_211)
	.align		4
.L_211:
        /*04b4*/ 	.word	index@(_ZN7cutlass13device_kernelIN5flash19enable_sm80_to_sm89INS1_16FlashAttnFwdSm80INS1_25CollectiveMainloopFwdSm80ILi8ELi2ELb0EN4cute5tupleIJNS5_1CILi128EEENS7_ILi64EEENS7_ILi192EEEEEELi192ENS_6half_tEfNS_4arch4Sm80ELb0ELb0ELb0ELb1ELb1ELb0ELb1ELb0EEENS1_21CollectiveEpilogueFwdINS6_IJS8_SA_S9_EEENS6_IJNS7_ILi1EEESI_SI_EEESC_SE_Li256ELb1ELb1ELb0ELb0EEENS1_19SingleTileSchedulerILb1ELb0ELb1ELi128EEEEEEEEEvNT_6ParamsE)
        /*04b8*/ 	.word	0x00000000


	//----- nvinfo : EIATTR_MIN_STACK_SIZE
	.align		4
.L_212:
        /*04bc*/ 	.byte	0x04, 0x12
        /*04be*/ 	.short	(.L_214 - .L_213)
	.align		4
.L_213:
        /*04c0*/ 	.word	index@(_ZN7cutlass13device_kernelIN5flash19enable_sm80_to_sm89INS1_16FlashAttnFwdSm80INS1_25CollectiveMainloopFwdSm80ILi8ELi2ELb0EN4cute5tupleIJNS5_1CILi128EEENS7_ILi64EEENS7_ILi192EEEEEELi192ENS_6half_tEfNS_4arch4Sm80ELb0ELb0ELb0ELb1ELb1ELb1ELb1ELb0EEENS1_21CollectiveEpilogueFwdINS6_IJS8_SA_S9_EEENS6_IJNS7_ILi1EEESI_SI_EEESC_SE_Li256ELb1ELb1ELb0ELb0EEENS1_19SingleTileSchedulerILb1ELb0ELb1ELi128EEEEEEEEEvNT_6ParamsE)
        /*04c4*/ 	.word	0x00000000


	//----- nvinfo : EIATTR_MIN_STACK_SIZE
	.align		4
.L_214:
        /*04c8*/ 	.byte	0x04, 0x12
        /*04ca*/ 	.short	(.L_216 - .L_215)
	.align		4
.L_215:
        /*04cc*/ 	.word	index@(_ZN7cutlass13device_kernelIN5flash19enable_sm80_to_sm89INS1_16FlashAttnFwdSm80INS1_25CollectiveMainloopFwdSm80ILi8ELi2ELb0EN4cute5tupleIJNS5_1CILi128EEENS7_ILi64EEENS7_ILi192EEEEEELi192ENS_6half_tEfNS_4arch4Sm80ELb0ELb1ELb0ELb0ELb1ELb0ELb1ELb0EEENS1_21CollectiveEpilogueFwdINS6_IJS8_SA_S9_EEENS6_IJNS7_ILi1EEESI_SI_EEESC_SE_Li256ELb0ELb1ELb0ELb0EEENS1_19SingleTileSchedulerILb0ELb0ELb1ELi128EEEEEEEEEvNT_6ParamsE)
        /*04d0*/ 	.word	0x00000000


	//----- nvinfo : EIATTR_MIN_STACK_SIZE
	.align		4
.L_216:
        /*04d4*/ 	.byte	0x04, 0x12
        /*04d6*/ 	.short	(.L_218 - .L_217)
	.align		4
.L_217:
        /*04d8*/ 	.word	index@(_ZN7cutlass13device_kernelIN5flash19enable_sm80_to_sm89INS1_16FlashAttnFwdSm80INS1_25CollectiveMainloopFwdSm80ILi8ELi2ELb0EN4cute5tupleIJNS5_1CILi128EEENS7_ILi64EEENS7_ILi192EEEEEELi192ENS_6half_tEfNS_4arch4Sm80ELb0ELb1ELb0ELb1ELb1ELb0ELb1ELb0EEENS1_21CollectiveEpilogueFwdINS6_IJS8_SA_S9_EEENS6_IJNS7_ILi1EEESI_SI_EEESC_SE_Li256ELb1ELb1ELb0ELb0EEENS1_19SingleTileSchedulerILb1ELb0ELb1ELi128EEEEEEEEEvNT_6ParamsE)
        /*04dc*/ 	.word	0x00000000


	//----- nvinfo : EIATTR_MIN_STACK_SIZE
	.align		4
.L_218:
        /*04e0*/ 	.byte	0x04, 0x12
        /*04e2*/ 	.short	(.L_220 - .L_219)
	.align		4
.L_219:
        /*04e4*/ 	.word	index@(_ZN7cutlass13device_kernelIN5flash19enable_sm80_to_sm89INS1_16FlashAttnFwdSm80INS1_25CollectiveMainloopFwdSm80ILi8ELi2ELb0EN4cute5tupleIJNS5_1CILi128EEENS7_ILi64EEENS7_ILi192EEEEEELi192ENS_6half_tEfNS_4arch4Sm80ELb0ELb1ELb0ELb1ELb1ELb1ELb1ELb0EEENS1_21CollectiveEpilogueFwdINS6_IJS8_SA_S9_EEENS6_IJNS7_ILi1EEESI_SI_EEESC_SE_Li256ELb1ELb1ELb0ELb0EEENS1_19SingleTileSchedulerILb1ELb0ELb1ELi128EEEEEEEEEvNT_6ParamsE)
        /*04e8*/ 	.word	0x00000000


	//----- nvinfo : EIATTR_MIN_STACK_SIZE
	.align		4
.L_220:
        /*04ec*/ 	.byte	0x04, 0x12
        /*04ee*/ 	.short	(.L_222 - .L_221)
	.align		4
.L_221:
        /*04f0*/ 	.word	index@(_ZN7cutlass13device_kernelIN5flash19enable_sm80_to_sm89INS1_16FlashAttnFwdSm80INS1_25CollectiveMainloopFwdSm80ILi8ELi2ELb0EN4cute5tupleIJNS5_1CILi128EEENS7_ILi64EEENS7_ILi192EEEEEELi192ENS_6half_tEfNS_4arch4Sm80ELb1ELb0ELb0ELb0ELb1ELb0ELb1ELb0EEENS1_21CollectiveEpilogueFwdINS6_IJS8_SA_S9_EEENS6_IJNS7_ILi1EEESI_SI_EEESC_SE_Li256ELb0ELb1ELb0ELb0EEENS1_30DynamicPersistentTileSchedulerILi256ELi256ELb0ELb1ELb0EEEEEEEEEvNT_6ParamsE)
        /*04f4*/ 	.word	0x00000000


	//----- nvinfo : EIATTR_MIN_STACK_SIZE
	.align		4
.L_222:
        /*04f8*/ 	.byte	0x04, 0x12
        /*04fa*/ 	.short	(.L_224 - .L_223)
	.align		4
.L_223:
        /*04fc*/ 	.word	index@(_ZN7cutlass13device_kernelIN5flash19enable_sm80_to_sm89INS1_16FlashAttnFwdSm80INS1_25CollectiveMainloopFwdSm80ILi8ELi2ELb0EN4cute5tupleIJNS5_1CILi128EEENS7_ILi64EEENS7_ILi192EEEEEELi192ENS_6half_tEfNS_4arch4Sm80ELb1ELb0ELb0ELb1ELb1ELb0ELb1ELb0EEENS1_21CollectiveEpilogueFwdINS6_IJS8_SA_S9_EEENS6_IJNS7_ILi1EEESI_SI_EEESC_SE_Li256ELb1ELb1ELb0ELb0EEENS1_19SingleTileSchedulerILb1ELb0ELb1ELi128EEEEEEEEEvNT_6ParamsE)
        /*0500*/ 	.word	0x00000000


	//----- nvinfo : EIATTR_MIN_STACK_SIZE
	.align		4
.L_224:
        /*0504*/ 	.byte	0x04, 0x12
        /*0506*/ 	.short	(.L_226 - .L_225)
	.align		4
.L_225:
        /*0508*/ 	.word	index@(_ZN7cutlass13device_kernelIN5flash19enable_sm80_to_sm89INS1_16FlashAttnFwdSm80INS1_25CollectiveMainloopFwdSm80ILi8ELi2ELb0EN4cute5tupleIJNS5_1CILi128EEENS7_ILi64EEENS7_ILi192EEEEEELi192ENS_6half_tEfNS_4arch4Sm80ELb1ELb0ELb0ELb1ELb1ELb1ELb1ELb0EEENS1_21CollectiveEpilogueFwdINS6_IJS8_SA_S9_EEENS6_IJNS7_ILi1EEESI_SI_EEESC_SE_Li256ELb1ELb1ELb0ELb0EEENS1_19SingleTileSchedulerILb1ELb0ELb1ELi128EEEEEEEEEvNT_6ParamsE)
        /*050c*/ 	.word	0x00000000
.L_226:


//--------------------- .nv.compat                --------------------------
	.section	.nv.compat,"",@"SHT_CUDA_COMPAT_INFO"
	.align	4
        /*0000*/ 	.byte	0x02, 0x09, 0x01, 0x00, 0x02, 0x02, 0x01, 0x00, 0x02, 0x05, 0x05, 0x00, 0x03, 0x07, 0x01, 0x01
        /*0010*/ 	.byte	0x02, 0x03, 0x00, 0x00, 0x02, 0x06, 0x01, 0x00, 0x04, 0x0b, 0x08, 0x00, 0x00, 0x00, 0x00, 0x00
        /*0020*/ 	.byte	0x00, 0x00, 0x00, 0x00


//--------------------- .nv.info._ZN7cutlass13device_kernelIN5flash19enable_sm80_to_sm89INS1_16FlashAttnFwdSm80INS1_25CollectiveMainloopFwdSm80ILi8ELi1ELb0EN4cute5tupleIJNS5_1CILi128EEENS7_ILi64EEENS7_ILi192EEEEEELi192ENS_6half_tEfNS_4arch4Sm80ELb0ELb0ELb1ELb0ELb1ELb0ELb1ELb0EEENS1_21CollectiveEpilogueFwdINS6_IJS8_SA_S9_EEENS6_IJNS7_ILi1EEESI_SI_EEESC_SE_Li256ELb0ELb1ELb0ELb0EEENS1_19SingleTileSchedulerILb0ELb0ELb1ELi128EEEEEEEEEvNT_6ParamsE --------------------------
	.section	.nv.info._ZN7cutlass13device_kernelIN5flash19enable_sm80_to_sm89INS1_16FlashAttnFwdSm80INS1_25CollectiveMainloopFwdSm80ILi8ELi1ELb0EN4cute5tupleIJNS5_1CILi128EEENS7_ILi64EEENS7_ILi192EEEEEELi192ENS_6half_tEfNS_4arch4Sm80ELb0ELb0ELb1ELb0ELb1ELb0ELb1ELb0EEENS1_21CollectiveEpilogueFwdINS6_IJS8_SA_S9_EEENS6_IJNS7_ILi1EEESI_SI_EEESC_SE_Li256ELb0ELb1ELb0ELb0EEENS1_19SingleTileSchedulerILb0ELb0ELb1ELi128EEEEEEEEEvNT_6ParamsE,"",@"SHT_CUDA_INFO"
	.sectionflags	@""
	.align	4


	//----- nvinfo : EIATTR_CUDA_API_VERSION
	.align		4
        /*0000*/ 	.byte	0x04, 0x37
        /*0002*/ 	.short	(.L_228 - .L_227)
.L_227:
        /*0004*/ 	.word	0x00000082


	//----- nvinfo : EIATTR_KPARAM_INFO
	.align		4
.L_228:
        /*0008*/ 	.byte	0x04, 0x17
        /*000a*/ 	.short	(.L_230 - .L_229)
.L_229:
        /*000c*/ 	.word	0x00000000
        /*0010*/ 	.short	0x0000
        /*0012*/ 	.short	0x0000
        /*0014*/ 	.byte	0x00, 0xf0, 0x61, 0x10


	//----- nvinfo : EIATTR_SPARSE_MMA_MASK
	.align		4
.L_230:
        /*0018*/ 	.byte	0x03, 0x50
        /*001a*/ 	.short	0x0000


	//----- nvinfo : EIATTR_MAXREG_COUNT
	.align		4
        /*001c*/ 	.byte	0x03, 0x1b
        /*001e*/ 	.short	0x00ff


	//----- nvinfo : EIATTR_MERCURY_ISA_VERSION
	.align		4
        /*0020*/ 	.byte	0x03, 0x5f
        /*0022*/ 	.short	0x0101


	//----- nvinfo : EIATTR_EXIT_INSTR_OFFSETS
	.align		4
        /*0024*/ 	.byte	0x04, 0x1c
        /*0026*/ 	.short	(.L_232 - .L_231)


	//   ....[0]....
.L_231:
        /*0028*/ 	.word	0x00000010


	//----- nvinfo : EIATTR_MAX_THREADS
	.align		4
.L_232:
        /*002c*/ 	.byte	0x04, 0x05
        /*002e*/ 	.short	(.L_234 - .L_233)
.L_233:
        /*0030*/ 	.word	0x00000100
        /*0034*/ 	.word	0x00000001
        /*0038*/ 	.word	0x00000001


	//----- nvinfo : EIATTR_CBANK_PARAM_SIZE
	.align		4
.L_234:
        /*003c*/ 	.byte	0x03, 0x19
        /*003e*/ 	.short	0x0418


	//----- nvinfo : EIATTR_PARAM_CBANK
	.align		4
        /*0040*/ 	.byte	0x04, 0x0a
        /*0042*/ 	.short	(.L_236 - .L_235)
	.align		4
.L_235:
        /*0044*/ 	.word	index@(.nv.constant0._ZN7cutlass13device_kernelIN5flash19enable_sm80_to_sm89INS1_16FlashAttnFwdSm80INS1_25CollectiveMainloopFwdSm80ILi8ELi1ELb0EN4cute5tupleIJNS5_1CILi128EEENS7_ILi64EEENS7_ILi192EEEEEELi192ENS_6half_tEfNS_4arch4Sm80ELb0ELb0ELb1ELb0ELb1ELb0ELb1ELb0EEENS1_21CollectiveEpilogueFwdINS6_IJS8_SA_S9_EEENS6_IJNS7_ILi1EEESI_SI_EEESC_SE_Li256ELb0ELb1ELb0ELb0EEENS1_19SingleTileSchedulerILb0ELb0ELb1ELi128EEEEEEEEEvNT_6ParamsE)
        /*0048*/ 	.short	0x0210
        /*004a*/ 	.short	0x0418


	//----- nvinfo : EIATTR_SW_WAR
	.align		4
.L_236:
        /*004c*/ 	.byte	0x04, 0x36
        /*004e*/ 	.short	(.L_238 - .L_237)
.L_237:
        /*0050*/ 	.word	0x00000008
.L_238:


//--------------------- .nv.info._ZN7cutlass13device_kernelIN5flash19enable_sm80_to_sm89INS1_16FlashAttnFwdSm80INS1_25CollectiveMainloopFwdSm80ILi8ELi1ELb0EN4cute5tupleIJNS5_1CILi128EEENS7_ILi64EEENS7_ILi192EEEEEELi192ENS_6half_tEfNS_4arch4Sm80ELb0ELb0ELb1ELb1ELb1ELb0ELb1ELb0EEENS1_21CollectiveEpilogueFwdINS6_IJS8_SA_S9_EEENS6_IJNS7_ILi1EEESI_SI_EEESC_SE_Li256ELb1ELb1ELb0ELb0EEENS1_19SingleTileSchedulerILb1ELb0ELb1ELi128EEEEEEEEEvNT_6ParamsE --------------------------
	.section	.nv.info._ZN7cutlass13device_kernelIN5flash19enable_sm80_to_sm89INS1_16FlashAttnFwdSm80INS1_25CollectiveMainloopFwdSm80ILi8ELi1ELb0EN4cute5tupleIJNS5_1CILi128EEENS7_ILi64EEENS7_ILi192EEEEEELi192ENS_6half_tEfNS_4arch4Sm80ELb0ELb0ELb1ELb1ELb1ELb0ELb1ELb0EEENS1_21CollectiveEpilogueFwdINS6_IJS8_SA_S9_EEENS6_IJNS7_ILi1EEESI_SI_EEESC_SE_Li256ELb1ELb1ELb0ELb0EEENS1_19SingleTileSchedulerILb1ELb0ELb1ELi128EEEEEEEEEvNT_6ParamsE,"",@"SHT_CUDA_INFO"
	.sectionflags	@""
	.align	4


	//----- nvinfo : EIATTR_CUDA_API_VERSION
	.align		4
        /*0000*/ 	.byte	0x04, 0x37
        /*0002*/ 	.short	(.L_240 - .L_239)
.L_239:
        /*0004*/ 	.word	0x00000082


	//----- nvinfo : EIATTR_KPARAM_INFO
	.align		4
.L_240:
        /*0008*/ 	.byte	0x04, 0x17
        /*000a*/ 	.short	(.L_242 - .L_241)
.L_241:
        /*000c*/ 	.word	0x00000000
        /*0010*/ 	.short	0x0000
        /*0012*/ 	.short	0x0000
        /*0014*/ 	.byte	0x00, 0xf0, 0x61, 0x10


	//----- nvinfo : EIATTR_SPARSE_MMA_MASK
	.align		4
.L_242:
        /*0018*/ 	.byte	0x03, 0x50
        /*001a*/ 	.short	0x0000


	//----- nvinfo : EIATTR_MAXREG_COUNT
	.align		4
        /*001c*/ 	.byte	0x03, 0x1b
        /*001e*/ 	.short	0x00ff


	//----- nvinfo : EIATTR_MERCURY_ISA_VERSION
	.align		4
        /*0020*/ 	.byte	0x03, 0x5f
        /*0022*/ 	.short	0x0101


	//----- nvinfo : EIATTR_EXIT_INSTR_OFFSETS
	.align		4
        /*0024*/ 	.byte	0x04, 0x1c
        /*0026*/ 	.short	(.L_244 - .L_243)


	//   ....[0]....
.L_243:
        /*0028*/ 	.word	0x00000010


	//----- nvinfo : EIATTR_MAX_THREADS
	.align		4
.L_244:
        /*002c*/ 	.byte	0x04, 0x05
        /*002e*/ 	.short	(.L_246 - .L_245)
.L_245:
        /*0030*/ 	.word	0x00000100
        /*0034*/ 	.word	0x00000001
        /*0038*/ 	.word	0x00000001


	//----- nvinfo : EIATTR_CBANK_PARAM_SIZE
	.align		4
.L_246:
        /*003c*/ 	.byte	0x03, 0x19
        /*003e*/ 	.short	0x0418


	//----- nvinfo : EIATTR_PARAM_CBANK
	.align		4
        /*0040*/ 	.byte	0x04, 0x0a
        /*0042*/ 	.short	(.L_248 - .L_247)
	.align		4
.L_247:
        /*0044*/ 	.word	index@(.nv.constant0._ZN7cutlass13device_kernelIN5flash19enable_sm80_to_sm89INS1_16FlashAttnFwdSm80INS1_25CollectiveMainloopFwdSm80ILi8ELi1ELb0EN4cute5tupleIJNS5_1CILi128EEENS7_ILi64EEENS7_ILi192EEEEEELi192ENS_6half_tEfNS_4arch4Sm80ELb0ELb0ELb1ELb1ELb1ELb0ELb1ELb0EEENS1_21CollectiveEpilogueFwdINS6_IJS8_SA_S9_EEENS6_IJNS7_ILi1EEESI_SI_EEESC_SE_Li256ELb1ELb1ELb0ELb0EEENS1_19SingleTileSchedulerILb1ELb0ELb1ELi128EEEEEEEEEvNT_6ParamsE)
        /*0048*/ 	.short	0x0210
        /*004a*/ 	.short	0x0418


	//----- nvinfo : EIATTR_SW_WAR
	.align		4
.L_248:
        /*004c*/ 	.byte	0x04, 0x36
        /*004e*/ 	.short	(.L_250 - .L_249)
.L_249:
        /*0050*/ 	.word	0x00000008
.L_250:


//--------------------- .nv.info._ZN7cutlass13device_kernelIN5flash19enable_sm80_to_sm89INS1_16FlashAttnFwdSm80INS1_25CollectiveMainloopFwdSm80ILi8ELi1ELb0EN4cute5tupleIJNS5_1CILi128EEENS7_ILi64EEENS7_ILi192EEEEEELi192ENS_6half_tEfNS_4arch4Sm80ELb0ELb0ELb1ELb1ELb1ELb1ELb1ELb0EEENS1_21CollectiveEpilogueFwdINS6_IJS8_SA_S9_EEENS6_IJNS7_ILi1EEESI_SI_EEESC_SE_Li256ELb1ELb1ELb0ELb0EEENS1_19SingleTileSchedulerILb1ELb0ELb1ELi128EEEEEEEEEvNT_6ParamsE --------------------------
	.section	.nv.info._ZN7cutlass13device_kernelIN5flash19enable_sm80_to_sm89INS1_16FlashAttnFwdSm80INS1_25CollectiveMainloopFwdSm80ILi8ELi1ELb0EN4cute5tupleIJNS5_1CILi128EEENS7_ILi64EEENS7_ILi192EEEEEELi192ENS_6half_tEfNS_4arch4Sm80ELb0ELb0ELb1ELb1ELb1ELb1ELb1ELb0EEENS1_21CollectiveEpilogueFwdINS6_IJS8_SA_S9_EEENS6_IJNS7_ILi1EEESI_SI_EEESC_SE_Li256ELb1ELb1ELb0ELb0EEENS1_19SingleTileSchedulerILb1ELb0ELb1ELi128EEEEEEEEEvNT_6ParamsE,"",@"SHT_CUDA_INFO"
	.sectionflags	@""
	.align	4


	//----- nvinfo : EIATTR_CUDA_API_VERSION
	.align		4
        /*0000*/ 	.byte	0x04, 0x37
        /*0002*/ 	.short	(.L_252 - .L_251)
.L_251:
        /*0004*/ 	.word	0x00000082


	//----- nvinfo : EIATTR_KPARAM_INFO
	.align		4
.L_252:
        /*0008*/ 	.byte	0x04, 0x17
        /*000a*/ 	.short	(.L_254 - .L_253)
.L_253:
        /*000c*/ 	.word	0x00000000
        /*0010*/ 	.short	0x0000
        /*0012*/ 	.short	0x0000
        /*0014*/ 	.byte	0x00, 0xf0, 0x61, 0x10


	//----- nvinfo : EIATTR_SPARSE_MMA_MASK
	.align		4
.L_254:
        /*0018*/ 	.byte	0x03, 0x50
        /*001a*/ 	.short	0x0000


	//----- nvinfo : EIATTR_MAXREG_COUNT
	.align		4
        /*001c*/ 	.byte	0x03, 0x1b
        /*001e*/ 	.short	0x00ff


	//----- nvinfo : EIATTR_MERCURY_ISA_VERSION
	.align		4
        /*0020*/ 	.byte	0x03, 0x5f
        /*0022*/ 	.short	0x0101


	//----- nvinfo : EIATTR_EXIT_INSTR_OFFSETS
	.align		4
        /*0024*/ 	.byte	0x04, 0x1c
        /*0026*/ 	.short	(.L_256 - .L_255)


	//   ....[0]....
.L_255:
        /*0028*/ 	.word	0x00000010


	//----- nvinfo : EIATTR_MAX_THREADS
	.align		4
.L_256:
        /*002c*/ 	.byte	0x04, 0x05
        /*002e*/ 	.short	(.L_258 - .L_257)
.L_257:
        /*0030*/ 	.word	0x00000100
        /*0034*/ 	.word	0x00000001
        /*0038*/ 	.word	0x00000001


	//----- nvinfo : EIATTR_CBANK_PARAM_SIZE
	.align		4
.L_258:
        /*003c*/ 	.byte	0x03, 0x19
        /*003e*/ 	.short	0x0418


	//----- nvinfo : EIATTR_PARAM_CBANK
	.align		4
        /*0040*/ 	.byte	0x04, 0x0a
        /*0042*/ 	.short	(.L_260 - .L_259)
	.align		4
.L_259:
        /*0044*/ 	.word	index@(.nv.constant0._ZN7cutlass13device_kernelIN5flash19enable_sm80_to_sm89INS1_16FlashAttnFwdSm80INS1_25CollectiveMainloopFwdSm80ILi8ELi1ELb0EN4cute5tupleIJNS5_1CILi128EEENS7_ILi64EEENS7_ILi192EEEEEELi192ENS_6half_tEfNS_4arch4Sm80ELb0ELb0ELb1ELb1ELb1ELb1ELb1ELb0EEENS1_21CollectiveEpilogueFwdINS6_IJS8_SA_S9_EEENS6_IJNS7_ILi1EEESI_SI_EEESC_SE_Li256ELb1ELb1ELb0ELb0EEENS1_19SingleTileSchedulerILb1ELb0ELb1ELi128EEEEEEEEEvNT_6ParamsE)
        /*0048*/ 	.short	0x0210
        /*004a*/ 	.short	0x0418


	//----- nvinfo : EIATTR_SW_WAR
	.align		4
.L_260:
        /*004c*/ 	.byte	0x04, 0x36
        /*004e*/ 	.short	(.L_262 - .L_261)
.L_261:
        /*0050*/ 	.word	0x00000008
.L_262:


//--------------------- .nv.info._ZN7cutlass13device_kernelIN5flash19enable_sm80_to_sm89INS1_16FlashAttnFwdSm80INS1_25CollectiveMainloopFwdSm80ILi8ELi1ELb0EN4cute5tupleIJNS5_1CILi128EEENS7_ILi64EEENS7_ILi192EEEEEELi192ENS_6half_tEfNS_4arch4Sm80ELb0ELb1ELb1ELb0ELb1ELb0ELb1ELb0EEENS1_21CollectiveEpilogueFwdINS6_IJS8_SA_S9_EEENS6_IJNS7_ILi1EEESI_SI_EEESC_SE_Li256ELb0ELb1ELb0ELb0EEENS1_19SingleTileSchedulerILb0ELb0ELb1ELi128EEEEEEEEEvNT_6ParamsE --------------------------
	.section	.nv.info._ZN7cutlass13device_kernelIN5flash19enable_sm80_to_sm89INS1_16FlashAttnFwdSm80INS1_25CollectiveMainloopFwdSm80ILi8ELi1ELb0EN4cute5tupleIJNS5_1CILi128EEENS7_ILi64EEENS7_ILi192EEEEEELi192ENS_6half_tEfNS_4arch4Sm80ELb0ELb1ELb1ELb0ELb1ELb0ELb1ELb0EEENS1_21CollectiveEpilogueFwdINS6_IJS8_SA_S9_EEENS6_IJNS7_ILi1EEESI_SI_EEESC_SE_Li256ELb0ELb1ELb0ELb0EEENS1_19SingleTileSchedulerILb0ELb0ELb1ELi128EEEEEEEEEvNT_6ParamsE,"",@"SHT_CUDA_INFO"
	.sectionflags	@""
	.align	4


	//----- nvinfo : EIATTR_CUDA_API_VERSION
	.align		4
        /*0000*/ 	.byte	0x04, 0x37
        /*0002*/ 	.short	(.L_264 - .L_263)
.L_263:
        /*0004*/ 	.word	0x00000082


	//----- nvinfo : EIATTR_KPARAM_INFO
	.align		4
.L_264:
        /*0008*/ 	.byte	0x04, 0x17
        /*000a*/ 	.short	(.L_266 - .L_265)
.L_265:
        /*000c*/ 	.word	0x00000000
        /*0010*/ 	.short	0x0000
        /*0012*/ 	.short	0x0000
        /*0014*/ 	.byte	0x00, 0xf0, 0x61, 0x10


	//----- nvinfo : EIATTR_SPARSE_MMA_MASK
	.align		4
.L_266:
        /*0018*/ 	.byte	0x03, 0x50
        /*001a*/ 	.short	0x0000


	//----- nvinfo : EIATTR_MAXREG_COUNT
	.align		4
        /*001c*/ 	.byte	0x03, 0x1b
        /*001e*/ 	.short	0x00ff


	//----- nvinfo : EIATTR_MERCURY_ISA_VERSION
	.align		4
        /*0020*/ 	.byte	0x03, 0x5f
        /*0022*/ 	.short	0x0101


	//----- nvinfo : EIATTR_EXIT_INSTR_OFFSETS
	.align		4
        /*0024*/ 	.byte	0x04, 0x1c
        /*0026*/ 	.short	(.L_268 - .L_267)


	//   ....[0]....
.L_267:
        /*0028*/ 	.word	0x00000010


	//----- nvinfo : EIATTR_MAX_THREADS
	.align		4
.L_268:
        /*002c*/ 	.byte	0x04, 0x05
        /*002e*/ 	.short	(.L_270 - .L_269)
.L_269:
        /*0030*/ 	.word	0x00000100
        /*0034*/ 	.word	0x00000001
        /*0038*/ 	.word	0x00000001


	//----- nvinfo : EIATTR_CBANK_PARAM_SIZE
	.align		4
.L_270:
        /*003c*/ 	.byte	0x03, 0x19
        /*003e*/ 	.short	0x0418


	//----- nvinfo : EIATTR_PARAM_CBANK
	.align		4
        /*0040*/ 	.byte	0x04, 0x0a
        /*0042*/ 	.short	(.L_272 - .L_271)
	.align		4
.L_271:
        /*0044*/ 	.word	index@(.nv.constant0._ZN7cutlass13device_kernelIN5flash19enable_sm80_to_sm89INS1_16FlashAttnFwdSm80INS1_25CollectiveMainloopFwdSm80ILi8ELi1ELb0EN4cute5tupleIJNS5_1CILi128EEENS7_ILi64EEENS7_ILi192EEEEEELi192ENS_6half_tEfNS_4arch4Sm80ELb0ELb1ELb1ELb0ELb1ELb0ELb1ELb0EEENS1_21CollectiveEpilogueFwdINS6_IJS8_SA_S9_EEENS6_IJNS7_ILi1EEESI_SI_EEESC_SE_Li256ELb0ELb1ELb0ELb0EEENS1_19SingleTileSchedulerILb0ELb0ELb1ELi128EEEEEEEEEvNT_6ParamsE)
        /*0048*/ 	.short	0x0210
        /*004a*/ 	.short	0x0418


	//----- nvinfo : EIATTR_SW_WAR
	.align		4
.L_272:
        /*004c*/ 	.byte	0x04, 0x36
        /*004e*/ 	.short	(.L_274 - .L_273)
.L_273:
        /*0050*/ 	.word	0x00000008
.L_274:


//--------------------- .nv.info._ZN7cutlass13device_kernelIN5flash19enable_sm80_to_sm89INS1_16FlashAttnFwdSm80INS1_25CollectiveMainloopFwdSm80ILi8ELi1ELb0EN4cute5tupleIJNS5_1CILi128EEENS7_ILi64EEENS7_ILi192EEEEEELi192ENS_6half_tEfNS_4arch4Sm80ELb0ELb1ELb1ELb1ELb1ELb0ELb1ELb0EEENS1_21CollectiveEpilogueFwdINS6_IJS8_SA_S9_EEENS6_IJNS7_ILi1EEESI_SI_EEESC_SE_Li256ELb1ELb1ELb0ELb0EEENS1_19SingleTileSchedulerILb1ELb0ELb1ELi128EEEEEEEEEvNT_6ParamsE --------------------------
	.section	.nv.info._ZN7cutlass13device_kernelIN5flash19enable_sm80_to_sm89INS1_16FlashAttnFwdSm80INS1_25CollectiveMainloopFwdSm80ILi8ELi1ELb0EN4cute5tupleIJNS5_1CILi128EEENS7_ILi64EEENS7_ILi192EEEEEELi192ENS_6half_tEfNS_4arch4Sm80ELb0ELb1ELb1ELb1ELb1ELb0ELb1ELb0EEENS1_21CollectiveEpilogueFwdINS6_IJS8_SA_S9_EEENS6_IJNS7_ILi1EEESI_SI_EEESC_SE_Li256ELb1ELb1ELb0ELb0EEENS1_19SingleTileSchedulerILb1ELb0ELb1ELi128EEEEEEEEEvNT_6ParamsE,"",@"SHT_CUDA_INFO"
	.sectionflags	@""
	.align	4


	//----- nvinfo : EIATTR_CUDA_API_VERSION
	.align		4
        /*0000*/ 	.byte	0x04, 0x37
        /*0002*/ 	.short	(.L_276 - .L_275)
.L_275:
        /*0004*/ 	.word	0x00000082


	//----- nvinfo : EIATTR_KPARAM_INFO
	.align		4
.L_276:
        /*0008*/ 	.byte	0x04, 0x17
        /*000a*/ 	.short	(.L_278 - .L_277)
.L_277:
        /*000c*/ 	.word	0x00000000
        /*0010*/ 	.short	0x0000
        /*0012*/ 	.short	0x0000
        /*0014*/ 	.byte	0x00, 0xf0, 0x61, 0x10


	//----- nvinfo : EIATTR_SPARSE_MMA_MASK
	.align		4
.L_278:
        /*0018*/ 	.byte	0x03, 0x50
        /*001a*/ 	.short	0x0000


	//----- nvinfo : EIATTR_MAXREG_COUNT
	.align		4
        /*001c*/ 	.byte	0x03, 0x1b
        /*001e*/ 	.short	0x00ff


	//----- nvinfo : EIATTR_MERCURY_ISA_VERSION
	.align		4
        /*0020*/ 	.byte	0x03, 0x5f
        /*0022*/ 	.short	0x0101


	//----- nvinfo : EIATTR_EXIT_INSTR_OFFSETS
	.align		4
        /*0024*/ 	.byte	0x04, 0x1c
        /*0026*/ 	.short	(.L_280 - .L_279)


	//   ....[0]....
.L_279:
        /*0028*/ 	.word	0x00000010


	//----- nvinfo : EIATTR_MAX_THREADS
	.align		4
.L_280:
        /*002c*/ 	.byte	0x04, 0x05
        /*002e*/ 	.short	(.L_282 - .L_281)
.L_281:
        /*0030*/ 	.word	0x00000100
        /*0034*/ 	.word	0x00000001
        /*0038*/ 	.word	0x00000001


	//----- nvinfo : EIATTR_CBANK_PARAM_SIZE
	.align		4
.L_282:
        /*003c*/ 	.byte	0x03, 0x19
        /*003e*/ 	.short	0x0418


	//----- nvinfo : EIATTR_PARAM_CBANK
	.align		4
        /*0040*/ 	.byte	0x04, 0x0a
        /*0042*/ 	.short	(.L_284 - .L_283)
	.align		4
.L_283:
        /*0044*/ 	.word	index@(.nv.constant0._ZN7cutlass13device_kernelIN5flash19enable_sm80_to_sm89INS1_16FlashAttnFwdSm80INS1_25CollectiveMainloopFwdSm80ILi8ELi1ELb0EN4cute5tupleIJNS5_1CILi128EEENS7_ILi64EEENS7_ILi192EEEEEELi192ENS_6half_tEfNS_4arch4Sm80ELb0ELb1ELb1ELb1ELb1ELb0ELb1ELb0EEENS1_21CollectiveEpilogueFwdINS6_IJS8_SA_S9_EEENS6_IJNS7_ILi1EEESI_SI_EEESC_SE_Li256ELb1ELb1ELb0ELb0EEENS1_19SingleTileSchedulerILb1ELb0ELb1ELi128EEEEEEEEEvNT_6ParamsE)
        /*0048*/ 	.short	0x0210
        /*004a*/ 	.short	0x0418


	//----- nvinfo : EIATTR_SW_WAR
	.align		4
.L_284:
        /*004c*/ 	.byte	0x04, 0x36
        /*004e*/ 	.short	(.L_286 - .L_285)
.L_285:
        /*0050*/ 	.word	0x00000008
.L_286:


//--------------------- .nv.info._ZN7cutlass13device_kernelIN5flash19enable_sm80_to_sm89INS1_16FlashAttnFwdSm80INS1_25CollectiveMainloopFwdSm80ILi8ELi1ELb0EN4cute5tupleIJNS5_1CILi128EEENS7_ILi64EEENS7_ILi192EEEEEELi192ENS_6half_tEfNS_4arch4Sm80ELb0ELb1ELb1ELb1ELb1ELb1ELb1ELb0EEENS1_21CollectiveEpilogueFwdINS6_IJS8_SA_S9_EEENS6_IJNS7_ILi1EEESI_SI_EEESC_SE_Li256ELb1ELb1ELb0ELb0EEENS1_19SingleTileSchedulerILb1ELb0ELb1ELi128EEEEEEEEEvNT_6ParamsE --------------------------
	.section	.nv.info._ZN7cutlass13device_kernelIN5flash19enable_sm80_to_sm89INS1_16FlashAttnFwdSm80INS1_25CollectiveMainloopFwdSm80ILi8ELi1ELb0EN4cute5tupleIJNS5_1CILi128EEENS7_ILi64EEENS7_ILi192EEEEEELi192ENS_6half_tEfNS_4arch4Sm80ELb0ELb1ELb1ELb1ELb1ELb1ELb1ELb0EEENS1_21CollectiveEpilogueFwdINS6_IJS8_SA_S9_EEENS6_IJNS7_ILi1EEESI_SI_EEESC_SE_Li256ELb1ELb1ELb0ELb0EEENS1_19SingleTileSchedulerILb1ELb0ELb1ELi128EEEEEEEEEvNT_6ParamsE,"",@"SHT_CUDA_INFO"
	.sectionflags	@""
	.align	4


	//----- nvinfo : EIATTR_CUDA_API_VERSION
	.align		4
        /*0000*/ 	.byte	0x04, 0x37
        /*0002*/ 	.short	(.L_288 - .L_287)
.L_287:
        /*0004*/ 	.word	0x00000082


	//----- nvinfo : EIATTR_KPARAM_INFO
	.align		4
.L_288:
        /*0008*/ 	.byte	0x04, 0x17
        /*000a*/ 	.short	(.L_290 - .L_289)
.L_289:
        /*000c*/ 	.word	0x00000000
        /*0010*/ 	.short	0x0000
        /*0012*/ 	.short	0x0000
        /*0014*/ 	.byte	0x00, 0xf0, 0x61, 0x10


	//----- nvinfo : EIATTR_SPARSE_MMA_MASK
	.align		4
.L_290:
        /*0018*/ 	.byte	0x03, 0x50
        /*001a*/ 	.short	0x0000


	//----- nvinfo : EIATTR_MAXREG_COUNT
	.align		4
        /*001c*/ 	.byte	0x03, 0x1b
        /*001e*/ 	.short	0x00ff


	//----- nvinfo : EIATTR_MERCURY_ISA_VERSION
	.align		4
        /*0020*/ 	.byte	0x03, 0x5f
        /*0022*/ 	.short	0x0101


	//----- nvinfo : EIATTR_EXIT_INSTR_OFFSETS
	.align		4
        /*0024*/ 	.byte	0x04, 0x1c
        /*0026*/ 	.short	(.L_292 - .L_291)


	//   ....[0]....
.L_291:
        /*0028*/ 	.word	0x00000010


	//----- nvinfo : EIATTR_MAX_THREADS
	.align		4
.L_292:
        /*002c*/ 	.byte	0x04, 0x05
        /*002e*/ 	.short	(.L_294 - .L_293)
.L_293:
        /*0030*/ 	.word	0x00000100
        /*0034*/ 	.word	0x00000001
        /*0038*/ 	.word	0x00000001


	//----- nvinfo : EIATTR_CBANK_PARAM_SIZE
	.align		4
.L_294:
        /*003c*/ 	.byte	0x03, 0x19
        /*003e*/ 	.short	0x0418


	//----- nvinfo : EIATTR_PARAM_CBANK
	.align		4
        /*0040*/ 	.byte	0x04, 0x0a
        /*0042*/ 	.short	(.L_296 - .L_295)
	.align		4
.L_295:
        /*0044*/ 	.word	index@(.nv.constant0._ZN7cutlass13device_kernelIN5flash19enable_sm80_to_sm89INS1_16FlashAttnFwdSm80INS1_25CollectiveMainloopFwdSm80ILi8ELi1ELb0EN4cute5tupleIJNS5_1CILi128EEENS7_ILi64EEENS7_ILi192EEEEEELi192ENS_6half_tEfNS_4arch4Sm80ELb0ELb1ELb1ELb1ELb1ELb1ELb1ELb0EEENS1_21CollectiveEpilogueFwdINS6_IJS8_SA_S9_EEENS6_IJNS7_ILi1EEESI_SI_EEESC_SE_Li256ELb1ELb1ELb0ELb0EEENS1_19SingleTileSchedulerILb1ELb0ELb1ELi128EEEEEEEEEvNT_6ParamsE)
        /*0048*/ 	.short	0x0210
        /*004a*/ 	.short	0x0418


	//----- nvinfo : EIATTR_SW_WAR
	.align		4
.L_296:
        /*004c*/ 	.byte	0x04, 0x36
        /*004e*/ 	.short	(.L_298 - .L_297)
.L_297:
        /*0050*/ 	.word	0x00000008
.L_298:


//--------------------- .nv.info._ZN7cutlass13device_kernelIN5flash19enable_sm80_to_sm89INS1_16FlashAttnFwdSm80INS1_25CollectiveMainloopFwdSm80ILi8ELi1ELb0EN4cute5tupleIJNS5_1CILi128EEENS7_ILi64EEENS7_ILi192EEEEEELi192ENS_6half_tEfNS_4arch4Sm80ELb1ELb0ELb1ELb0ELb1ELb0ELb1ELb0EEENS1_21CollectiveEpilogueFwdINS6_IJS8_SA_S9_EEENS6_IJNS7_ILi1EEESI_SI_EEESC_SE_Li256ELb0ELb1ELb0ELb0EEENS1_30DynamicPersistentTileSchedulerILi256ELi256ELb0ELb1ELb0EEEEEEEEEvNT_6ParamsE --------------------------
	.section	.nv.info._ZN7cutlass13device_kernelIN5flash19enable_sm80_to_sm89INS1_16FlashAttnFwdSm80INS1_25CollectiveMainloopFwdSm80ILi8ELi1ELb0EN4cute5tupleIJNS5_1CILi128EEENS7_ILi64EEENS7_ILi192EEEEEELi192ENS_6half_tEfNS_4arch4Sm80ELb1ELb0ELb1ELb0ELb1ELb0ELb1ELb0EEENS1_21CollectiveEpilogueFwdINS6_IJS8_SA_S9_EEENS6_IJNS7_ILi1EEESI_SI_EEESC_SE_Li256ELb0ELb1ELb0ELb0EEENS1_30DynamicPersistentTileSchedulerILi256ELi256ELb0ELb1ELb0EEEEEEEEEvNT_6ParamsE,"",@"SHT_CUDA_INFO"
	.sectionflags	@""
	.align	4


	//----- nvinfo : EIATTR_CUDA_API_VERSION
	.align		4
        /*0000*/ 	.byte	0x04, 0x37
        /*0002*/ 	.short	(.L_300 - .L_299)
.L_299:
        /*0004*/ 	.word	0x00000082


	//----- nvinfo : EIATTR_KPARAM_INFO
	.align		4
.L_300:
        /*0008*/ 	.byte	0x04, 0x17
        /*000a*/ 	.short	(.L_302 - .L_301)
.L_301:
        /*000c*/ 	.word	0x00000000
        /*0010*/ 	.short	0x0000
        /*0012*/ 	.short	0x0000
        /*0014*/ 	.byte	0x00, 0xf0, 0xa1, 0x10


	//----- nvinfo : EIATTR_SPARSE_MMA_MASK
	.align		4
.L_302:
        /*0018*/ 	.byte	0x03, 0x50
        /*001a*/ 	.short	0x0000


	//----- nvinfo : EIATTR_MAXREG_COUNT
	.align		4
        /*001c*/ 	.byte	0x03, 0x1b
        /*001e*/ 	.short	0x00ff


	//----- nvinfo : EIATTR_MERCURY_ISA_VERSION
	.align		4
        /*0020*/ 	.byte	0x03, 0x5f
        /*0022*/ 	.short	0x0101


	//----- nvinfo : EIATTR_EXIT_INSTR_OFFSETS
	.align		4
        /*0024*/ 	.byte	0x04, 0x1c
        /*0026*/ 	.short	(.L_304 - .L_303)


	//   ....[0]....
.L_303:
        /*0028*/ 	.word	0x00000010


	//----- nvinfo : EIATTR_MAX_THREADS
	.align		4
.L_304:
        /*002c*/ 	.byte	0x04, 0x05
        /*002e*/ 	.short	(.L_306 - .L_305)
.L_305:
        /*0030*/ 	.word	0x00000100
        /*0034*/ 	.word	0x00000001
        /*0038*/ 	.word	0x00000001


	//----- nvinfo : EIATTR_CBANK_PARAM_SIZE
	.align		4
.L_306:
        /*003c*/ 	.byte	0x03, 0x19
        /*003e*/ 	.short	0x0428


	//----- nvinfo : EIATTR_PARAM_CBANK
	.align		4
        /*0040*/ 	.byte	0x04, 0x0a
        /*0042*/ 	.short	(.L_308 - .L_307)
	.align		4
.L_307:
        /*0044*/ 	.word	index@(.nv.constant0._ZN7cutlass13device_kernelIN5flash19enable_sm80_to_sm89INS1_16FlashAttnFwdSm80INS1_25CollectiveMainloopFwdSm80ILi8ELi1ELb0EN4cute5tupleIJNS5_1CILi128EEENS7_ILi64EEENS7_ILi192EEEEEELi192ENS_6half_tEfNS_4arch4Sm80ELb1ELb0ELb1ELb0ELb1ELb0ELb1ELb0EEENS1_21CollectiveEpilogueFwdINS6_IJS8_SA_S9_EEENS6_IJNS7_ILi1EEESI_SI_EEESC_SE_Li256ELb0ELb1ELb0ELb0EEENS1_30DynamicPersistentTileSchedulerILi256ELi256ELb0ELb1ELb0EEEEEEEEEvNT_6ParamsE)
        /*0048*/ 	.short	0x0210
        /*004a*/ 	.short	0x0428


	//----- nvinfo : EIATTR_SW_WAR
	.align		4
.L_308:
        /*004c*/ 	.byte	0x04, 0x36
        /*004e*/ 	.short	(.L_310 - .L_309)
.L_309:
        /*0050*/ 	.word	0x00000008
.L_310:


//--------------------- .nv.info._ZN7cutlass13device_kernelIN5flash19enable_sm80_to_sm89INS1_16FlashAttnFwdSm80INS1_25CollectiveMainloopFwdSm80ILi8ELi1ELb0EN4cute5tupleIJNS5_1CILi128EEENS7_ILi64EEENS7_ILi192EEEEEELi192ENS_6half_tEfNS_4arch4Sm80ELb1ELb0ELb1ELb1ELb1ELb0ELb1ELb0EEENS1_21CollectiveEpilogueFwdINS6_IJS8_SA_S9_EEENS6_IJNS7_ILi1EEESI_SI_EEESC_SE_Li256ELb1ELb1ELb0ELb0EEENS1_19SingleTileSchedulerILb1ELb0ELb1ELi128EEEEEEEEEvNT_6ParamsE --------------------------
	.section	.nv.info._ZN7cutlass13device_kernelIN5flash19enable_sm80_to_sm89INS1_16FlashAttnFwdSm80INS1_25CollectiveMainloopFwdSm80ILi8ELi1ELb0EN4cute5tupleIJNS5_1CILi128EEENS7_ILi64EEENS7_ILi192EEEEEELi192ENS_6half_tEfNS_4arch4Sm80ELb1ELb0ELb1ELb1ELb1ELb0ELb1ELb0EEENS1_21CollectiveEpilogueFwdINS6_IJS8_SA_S9_EEENS6_IJNS7_ILi1EEESI_SI_EEESC_SE_Li256ELb1ELb1ELb0ELb0EEENS1_19SingleTileSchedulerILb1ELb0ELb1ELi128EEEEEEEEEvNT_6ParamsE,"",@"SHT_CUDA_INFO"
	.sectionflags	@""
	.align	4


	//----- nvinfo : EIATTR_CUDA_API_VERSION
	.align		4
        /*0000*/ 	.byte	0x04, 0x37
        /*0002*/ 	.short	(.L_312 - .L_311)
.L_311:
        /*0004*/ 	.word	0x00000082


	//----- nvinfo : EIATTR_KPARAM_INFO
	.align		4
.L_312:
        /*0008*/ 	.byte	0x04, 0x17
        /*000a*/ 	.short	(.L_314 - .L_313)
.L_313:
        /*000c*/ 	.word	0x00000000
        /*0010*/ 	.short	0x0000
        /*0012*/ 	.short	0x0000
        /*0014*/ 	.byte	0x00, 0xf0, 0x61, 0x10


	//----- nvinfo : EIATTR_SPARSE_MMA_MASK
	.align		4
.L_314:
        /*0018*/ 	.byte	0x03, 0x50
        /*001a*/ 	.short	0x0000


	//----- nvinfo : EIATTR_MAXREG_COUNT
	.align		4
        /*001c*/ 	.byte	0x03, 0x1b
        /*001e*/ 	.short	0x00ff


	//----- nvinfo : EIATTR_MERCURY_ISA_VERSION
	.align		4
        /*0020*/ 	.byte	0x03, 0x5f
        /*0022*/ 	.short	0x0101


	//----- nvinfo : EIATTR_EXIT_INSTR_OFFSETS
	.align		4
        /*0024*/ 	.byte	0x04, 0x1c
        /*0026*/ 	.short	(.L_316 - .L_315)


	//   ....[0]....
.L_315:
        /*0028*/ 	.word	0x00000010


	//----- nvinfo : EIATTR_MAX_THREADS
	.align		4
.L_316:
        /*002c*/ 	.byte	0x04, 0x05
        /*002e*/ 	.short	(.L_318 - .L_317)
.L_317:
        /*0030*/ 	.word	0x00000100
        /*0034*/ 	.word	0x00000001
        /*0038*/ 	.word	0x00000001


	//----- nvinfo : EIATTR_CBANK_PARAM_SIZE
	.align		4
.L_318:
        /*003c*/ 	.byte	0x03, 0x19
        /*003e*/ 	.short	0x0418


	//----- nvinfo : EIATTR_PARAM_CBANK
	.align		4
        /*0040*/ 	.byte	0x04, 0x0a
        /*0042*/ 	.short	(.L_320 - .L_319)
	.align		4
.L_319:
        /*0044*/ 	.word	index@(.nv.constant0._ZN7cutlass13device_kernelIN5flash19enable_sm80_to_sm89INS1_16FlashAttnFwdSm80INS1_25CollectiveMainloopFwdSm80ILi8ELi1ELb0EN4cute5tupleIJNS5_1CILi128EEENS7_ILi64EEENS7_ILi192EEEEEELi192ENS_6half_tEfNS_4arch4Sm80ELb1ELb0ELb1ELb1ELb1ELb0ELb1ELb0EEENS1_21CollectiveEpilogueFwdINS6_IJS8_SA_S9_EEENS6_IJNS7_ILi1EEESI_SI_EEESC_SE_Li256ELb1ELb1ELb0ELb0EEENS1_19SingleTileSchedulerILb1ELb0ELb1ELi128EEEEEEEEEvNT_6ParamsE)
        /*0048*/ 	.short	0x0210
        /*004a*/ 	.short	0x0418


	//----- nvinfo : EIATTR_SW_WAR
	.align		4
.L_320:
        /*004c*/ 	.byte	0x04, 0x36
        /*004e*/ 	.short	(.L_322 - .L_321)
.L_321:
        /*0050*/ 	.word	0x00000008
.L_322:


//--------------------- .nv.info._ZN7cutlass13device_kernelIN5flash19enable_sm80_to_sm89INS1_16FlashAttnFwdSm80INS1_25CollectiveMainloopFwdSm80ILi8ELi1ELb0EN4cute5tupleIJNS5_1CILi128EEENS7_ILi64EEENS7_ILi192EEEEEELi192ENS_6half_tEfNS_4arch4Sm80ELb1ELb0ELb1ELb1ELb1ELb1ELb1ELb0EEENS1_21CollectiveEpilogueFwdINS6_IJS8_SA_S9_EEENS6_IJNS7_ILi1EEESI_SI_EEESC_SE_Li256ELb1ELb1ELb0ELb0EEENS1_19SingleTileSchedulerILb1ELb0ELb1ELi128EEEEEEEEEvNT_6ParamsE --------------------------
	.section	.nv.info._ZN7cutlass13device_kernelIN5flash19enable_sm80_to_sm89INS1_16FlashAttnFwdSm80INS1_25CollectiveMainloopFwdSm80ILi8ELi1ELb0EN4cute5tupleIJNS5_1CILi128EEENS7_ILi64EEENS7_ILi192EEEEEELi192ENS_6half_tEfNS_4arch4Sm80ELb1ELb0ELb1ELb1ELb1ELb1ELb1ELb0EEENS1_21CollectiveEpilogueFwdINS6_IJS8_SA_S9_EEENS6_IJNS7_ILi1EEESI_SI_EEESC_SE_Li256ELb1ELb1ELb0ELb0EEENS1_19SingleTileSchedulerILb1ELb0ELb1ELi128EEEEEEEEEvNT_6ParamsE,"",@"SHT_CUDA_INFO"
	.sectionflags	@""
	.align	4


	//----- nvinfo : EIATTR_CUDA_API_VERSION
	.align		4
        /*0000*/ 	.byte	0x04, 0x37
        /*0002*/ 	.short	(.L_324 - .L_323)
.L_323:
        /*0004*/ 	.word	0x00000082


	//----- nvinfo : EIATTR_KPARAM_INFO
	.align		4
.L_324:
        /*0008*/ 	.byte	0x04, 0x17
        /*000a*/ 	.short	(.L_326 - .L_325)
.L_325:
        /*000c*/ 	.word	0x00000000
        /*0010*/ 	.short	0x0000
        /*0012*/ 	.short	0x0000
        /*0014*/ 	.byte	0x00, 0xf0, 0x61, 0x10


	//----- nvinfo : EIATTR_SPARSE_MMA_MASK
	.align		4
.L_326:
        /*0018*/ 	.byte	0x03, 0x50
        /*001a*/ 	.short	0x0000


	//----- nvinfo : EIATTR_MAXREG_COUNT
	.align		4
        /*001c*/ 	.byte	0x03, 0x1b
        /*001e*/ 	.short	0x00ff


	//----- nvinfo : EIATTR_MERCURY_ISA_VERSION
	.align		4
        /*0020*/ 	.byte	0x03, 0x5f
        /*0022*/ 	.short	0x0101


	//----- nvinfo : EIATTR_EXIT_INSTR_OFFSETS
	.align		4
        /*0024*/ 	.byte	0x04, 0x1c
        /*0026*/ 	.short	(.L_328 - .L_327)


	//   ....[0]....
.L_327:
        /*0028*/ 	.word	0x00000010


	//----- nvinfo : EIATTR_MAX_THREADS
	.align		4
.L_328:
        /*002c*/ 	.byte	0x04, 0x05
        /*002e*/ 	.short	(.L_330 - .L_329)
.L_329:
        /*0030*/ 	.word	0x00000100
        /*0034*/ 	.word	0x00000001
        /*0038*/ 	.word	0x00000001


	//----- nvinfo : EIATTR_CBANK_PARAM_SIZE
	.align		4
.L_330:
        /*003c*/ 	.byte	0x03, 0x19
        /*003e*/ 	.short	0x0418


	//----- nvinfo : EIATTR_PARAM_CBANK
	.align		4
        /*0040*/ 	.byte	0x04, 0x0a
        /*0042*/ 	.short	(.L_332 - .L_331)
	.align		4
.L_331:
        /*0044*/ 	.word	index@(.nv.constant0._ZN7cutlass13device_kernelIN5flash19enable_sm80_to_sm89INS1_16FlashAttnFwdSm80INS1_25CollectiveMainloopFwdSm80ILi8ELi1ELb0EN4cute5tupleIJNS5_1CILi128EEENS7_ILi64EEENS7_ILi192EEEEEELi192ENS_6half_tEfNS_4arch4Sm80ELb1ELb0ELb1ELb1ELb1ELb1ELb1ELb0EEENS1_21CollectiveEpilogueFwdINS6_IJS8_SA_S9_EEENS6_IJNS7_ILi1EEESI_SI_EEESC_SE_Li256ELb1ELb1ELb0ELb0EEENS1_19SingleTileSchedulerILb1ELb0ELb1ELi128EEEEEEEEEvNT_6ParamsE)
        /*0048*/ 	.short	0x0210
        /*004a*/ 	.short	0x0418


	//----- nvinfo : EIATTR_SW_WAR
	.align		4
.L_332:
        /*004c*/ 	.byte	0x04, 0x36
        /*004e*/ 	.short	(.L_334 - .L_333)
.L_333:
        /*0050*/ 	.word	0x00000008
.L_334:


//--------------------- .nv.info._ZN7cutlass13device_kernelIN5flash19enable_sm80_to_sm89INS1_16FlashAttnFwdSm80INS1_25CollectiveMainloopFwdSm80ILi8ELi2ELb0EN4cute5tupleIJNS5_1CILi128EEENS7_ILi64EEENS7_ILi192EEEEEELi192ENS_6half_tEfNS_4arch4Sm80ELb0ELb0ELb1ELb0ELb1ELb0ELb1ELb0EEENS1_21CollectiveEpilogueFwdINS6_IJS8_SA_S9_EEENS6_IJNS7_ILi1EEESI_SI_EEESC_SE_Li256ELb0ELb1ELb0ELb0EEENS1_19SingleTileSchedulerILb0ELb0ELb1ELi128EEEEEEEEEvNT_6ParamsE --------------------------
	.section	.nv.info._ZN7cutlass13device_kernelIN5flash19enable_sm80_to_sm89INS1_16FlashAttnFwdSm80INS1_25CollectiveMainloopFwdSm80ILi8ELi2ELb0EN4cute5tupleIJNS5_1CILi128EEENS7_ILi64EEENS7_ILi192EEEEEELi192ENS_6half_tEfNS_4arch4Sm80ELb0ELb0ELb1ELb0ELb1ELb0ELb1ELb0EEENS1_21CollectiveEpilogueFwdINS6_IJS8_SA_S9_EEENS6_IJNS7_ILi1EEESI_SI_EEESC_SE_Li256ELb0ELb1ELb0ELb0EEENS1_19SingleTileSchedulerILb0ELb0ELb1ELi128EEEEEEEEEvNT_6ParamsE,"",@"SHT_CUDA_INFO"
	.sectionflags	@""
	.align	4


	//----- nvinfo : EIATTR_CUDA_API_VERSION
	.align		4
        /*0000*/ 	.byte	0x04, 0x37
        /*0002*/ 	.short	(.L_336 - .L_335)
.L_335:
        /*0004*/ 	.word	0x00000082


	//----- nvinfo : EIATTR_KPARAM_INFO
	.align		4
.L_336:
        /*0008*/ 	.byte	0x04, 0x17
        /*000a*/ 	.short	(.L_338 - .L_337)
.L_337:
        /*000c*/ 	.word	0x00000000
        /*0010*/ 	.short	0x0000
        /*0012*/ 	.short	0x0000
        /*0014*/ 	.byte	0x00, 0xf0, 0x61, 0x10


	//----- nvinfo : EIATTR_SPARSE_MMA_MASK
	.align		4
.L_338:
        /*0018*/ 	.byte	0x03, 0x50
        /*001a*/ 	.short	0x0000


	//----- nvinfo : EIATTR_MAXREG_COUNT
	.align		4
        /*001c*/ 	.byte	0x03, 0x1b
        /*001e*/ 	.short	0x00ff


	//----- nvinfo : EIATTR_MERCURY_ISA_VERSION
	.align		4
        /*0020*/ 	.byte	0x03, 0x5f
        /*0022*/ 	.short	0x0101


	//----- nvinfo : EIATTR_EXIT_INSTR_OFFSETS
	.align		4
        /*0024*/ 	.byte	0x04, 0x1c
        /*0026*/ 	.short	(.L_340 - .L_339)


	//   ....[0]....
.L_339:
        /*0028*/ 	.word	0x00000010


	//----- nvinfo : EIATTR_MAX_THREADS
	.align		4
.L_340:
        /*002c*/ 	.byte	0x04, 0x05
        /*002e*/ 	.short	(.L_342 - .L_341)
.L_341:
        /*0030*/ 	.word	0x00000100
        /*0034*/ 	.word	0x00000001
        /*0038*/ 	.word	0x00000001


	//----- nvinfo : EIATTR_CBANK_PARAM_SIZE
	.align		4
.L_342:
        /*003c*/ 	.byte	0x03, 0x19
        /*003e*/ 	.short	0x0418


	//----- nvinfo : EIATTR_PARAM_CBANK
	.align		4
        /*0040*/ 	.byte	0x04, 0x0a
        /*0042*/ 	.short	(.L_344 - .L_343)
	.align		4
.L_343:
        /*0044*/ 	.word	index@(.nv.constant0._ZN7cutlass13device_kernelIN5flash19enable_sm80_to_sm89INS1_16FlashAttnFwdSm80INS1_25CollectiveMainloopFwdSm80ILi8ELi2ELb0EN4cute5tupleIJNS5_1CILi128EEENS7_ILi64EEENS7_ILi192EEEEEELi192ENS_6half_tEfNS_4arch4Sm80ELb0ELb0ELb1ELb0ELb1ELb0ELb1ELb0EEENS1_21CollectiveEpilogueFwdINS6_IJS8_SA_S9_EEENS6_IJNS7_ILi1EEESI_SI_EEESC_SE_Li256ELb0ELb1ELb0ELb0EEENS1_19SingleTileSchedulerILb0ELb0ELb1ELi128EEEEEEEEEvNT_6ParamsE)
        /*0048*/ 	.short	0x0210
        /*004a*/ 	.short	0x0418


	//----- nvinfo : EIATTR_SW_WAR
	.align		4
.L_344:
        /*004c*/ 	.byte	0x04, 0x36
        /*004e*/ 	.short	(.L_346 - .L_345)
.L_345:
        /*0050*/ 	.word	0x00000008
.L_346:


//--------------------- .nv.info._ZN7cutlass13device_kernelIN5flash19enable_sm80_to_sm89INS1_16FlashAttnFwdSm80INS1_25CollectiveMainloopFwdSm80ILi8ELi2ELb0EN4cute5tupleIJNS5_1CILi128EEENS7_ILi64EEENS7_ILi192EEEEEELi192ENS_6half_tEfNS_4arch4Sm80ELb0ELb0ELb1ELb1ELb1ELb0ELb1ELb0EEENS1_21CollectiveEpilogueFwdINS6_IJS8_SA_S9_EEENS6_IJNS7_ILi1EEESI_SI_EEESC_SE_Li256ELb1ELb1ELb0ELb0EEENS1_19SingleTileSchedulerILb1ELb0ELb1ELi128EEEEEEEEEvNT_6ParamsE --------------------------
	.section	.nv.info._ZN7cutlass13device_kernelIN5flash19enable_sm80_to_sm89INS1_16FlashAttnFwdSm80INS1_25CollectiveMainloopFwdSm80ILi8ELi2ELb0EN4cute5tupleIJNS5_1CILi128EEENS7_ILi64EEENS7_ILi192EEEEEELi192ENS_6half_tEfNS_4arch4Sm80ELb0ELb0ELb1ELb1ELb1ELb0ELb1ELb0EEENS1_21CollectiveEpilogueFwdINS6_IJS8_SA_S9_EEENS6_IJNS7_ILi1EEESI_SI_EEESC_SE_Li256ELb1ELb1ELb0ELb0EEENS1_19SingleTileSchedulerILb1ELb0ELb1ELi128EEEEEEEEEvNT_6ParamsE,"",@"SHT_CUDA_INFO"
	.sectionflags	@""
	.align	4


	//----- nvinfo : EIATTR_CUDA_API_VERSION
	.align		4
        /*0000*/ 	.byte	0x04, 0x37
        /*0002*/ 	.short	(.L_348 - .L_347)
.L_347:
        /*0004*/ 	.word	0x00000082


	//----- nvinfo : EIATTR_KPARAM_INFO
	.align		4
.L_348:
        /*0008*/ 	.byte	0x04, 0x17
        /*000a*/ 	.short	(.L_350 - .L_349)
.L_349:
        /*000c*/ 	.word	0x00000000
        /*0010*/ 	.short	0x0000
        /*0012*/ 	.short	0x0000
        /*0014*/ 	.byte	0x00, 0xf0, 0x61, 0x10


	//----- nvinfo : EIATTR_SPARSE_MMA_MASK
	.align		4
.L_350:
        /*0018*/ 	.byte	0x03, 0x50
        /*001a*/ 	.short	0x0000


	//----- nvinfo : EIATTR_MAXREG_COUNT
	.align		4
        /*001c*/ 	.byte	0x03, 0x1b
        /*001e*/ 	.short	0x00ff


	//----- nvinfo : EIATTR_MERCURY_ISA_VERSION
	.align		4
        /*0020*/ 	.byte	0x03, 0x5f
        /*0022*/ 	.short	0x0101


	//----- nvinfo : EIATTR_EXIT_INSTR_OFFSETS
	.align		4
        /*0024*/ 	.byte	0x04, 0x1c
        /*0026*/ 	.short	(.L_352 - .L_351)


	//   ....[0]....
.L_351:
        /*0028*/ 	.word	0x00000010


	//----- nvinfo : EIATTR_MAX_THREADS
	.align		4
.L_352:
        /*002c*/ 	.byte	0x04, 0x05
        /*002e*/ 	.short	(.L_354 - .L_353)
.L_353:
        /*0030*/ 	.word	0x00000100
        /*0034*/ 	.word	0x00000001
        /*0038*/ 	.word	0x00000001


	//----- nvinfo : EIATTR_CBANK_PARAM_SIZE
	.align		4
.L_354:
        /*003c*/ 	.byte	0x03, 0x19
        /*003e*/ 	.short	0x0418


	//----- nvinfo : EIATTR_PARAM_CBANK
	.align		4
        /*0040*/ 	.byte	0x04, 0x0a
        /*0042*/ 	.short	(.L_356 - .L_355)
	.align		4
.L_355:
        /*0044*/ 	.word	index@(.nv.constant0._ZN7cutlass13device_kernelIN5flash19enable_sm80_to_sm89INS1_16FlashAttnFwdSm80INS1_25CollectiveMainloopFwdSm80ILi8ELi2ELb0EN4cute5tupleIJNS5_1CILi128EEENS7_ILi64EEENS7_ILi192EEEEEELi192ENS_6half_tEfNS_4arch4Sm80ELb0ELb0ELb1ELb1ELb1ELb0ELb1ELb0EEENS1_21CollectiveEpilogueFwdINS6_IJS8_SA_S9_EEENS6_IJNS7_ILi1EEESI_SI_EEESC_SE_Li256ELb1ELb1ELb0ELb0EEENS1_19SingleTileSchedulerILb1ELb0ELb1ELi128EEEEEEEEEvNT_6ParamsE)
        /*0048*/ 	.short	0x0210
        /*004a*/ 	.short	0x0418


	//----- nvinfo : EIATTR_SW_WAR
	.align		4
.L_356:
        /*004c*/ 	.byte	0x04, 0x36
        /*004e*/ 	.short	(.L_358 - .L_357)
.L_357:
        /*0050*/ 	.word	0x00000008
.L_358:


//--------------------- .nv.info._ZN7cutlass13device_kernelIN5flash19enable_sm80_to_sm89INS1_16FlashAttnFwdSm80INS1_25CollectiveMainloopFwdSm80ILi8ELi2ELb0EN4cute5tupleIJNS5_1CILi128EEENS7_ILi64EEENS7_ILi192EEEEEELi192ENS_6half_tEfNS_4arch4Sm80ELb0ELb0ELb1ELb1ELb1ELb1ELb1ELb0EEENS1_21CollectiveEpilogueFwdINS6_IJS8_SA_S9_EEENS6_IJNS7_ILi1EEESI_SI_EEESC_SE_Li256ELb1ELb1ELb0ELb0EEENS1_19SingleTileSchedulerILb1ELb0ELb1ELi128EEEEEEEEEvNT_6ParamsE --------------------------
	.section	.nv.info._ZN7cutlass13device_kernelIN5flash19enable_sm80_to_sm89INS1_16FlashAttnFwdSm80INS1_25CollectiveMainloopFwdSm80ILi8ELi2ELb0EN4cute5tupleIJNS5_1CILi128EEENS7_ILi64EEENS7_ILi192EEEEEELi192ENS_6half_tEfNS_4arch4Sm80ELb0ELb0ELb1ELb1ELb1ELb1ELb1ELb0EEENS1_21CollectiveEpilogueFwdINS6_IJS8_SA_S9_EEENS6_IJNS7_ILi1EEESI_SI_EEESC_SE_Li256ELb1ELb1ELb0ELb0EEENS1_19SingleTileSchedulerILb1ELb0ELb1ELi128EEEEEEEEEvNT_6ParamsE,"",@"SHT_CUDA_INFO"
	.sectionflags	@""
	.align	4


	//----- nvinfo : EIATTR_CUDA_API_VERSION
	.align		4
        /*0000*/ 	.byte	0x04, 0x37
        /*0002*/ 	.short	(.L_360 - .L_359)
.L_359:
        /*0004*/ 	.word	0x00000082


	//----- nvinfo : EIATTR_KPARAM_INFO
	.align		4
.L_360:
        /*0008*/ 	.byte	0x04, 0x17
        /*000a*/ 	.short	(.L_362 - .L_361)
.L_361:
        /*000c*/ 	.word	0x00000000
        /*0010*/ 	.short	0x0000
        /*0012*/ 	.short	0x0000
        /*0014*/ 	.byte	0x00, 0xf0, 0x61, 0x10


	//----- nvinfo : EIATTR_SPARSE_MMA_MASK
	.align		4
.L_362:
        /*0018*/ 	.byte	0x03, 0x50
        /*001a*/ 	.short	0x0000


	//----- nvinfo : EIATTR_MAXREG_COUNT
	.align		4
        /*001c*/ 	.byte	0x03, 0x1b
        /*001e*/ 	.short	0x00ff


	//----- nvinfo : EIATTR_MERCURY_ISA_VERSION
	.align		4
        /*0020*/ 	.byte	0x03, 0x5f
        /*0022*/ 	.short	0x0101


	//----- nvinfo : EIATTR_EXIT_INSTR_OFFSETS
	.align		4
        /*0024*/ 	.byte	0x04, 0x1c
        /*0026*/ 	.short	(.L_364 - .L_363)


	//   ....[0]....
.L_363:
        /*0028*/ 	.word	0x00000010


	//----- nvinfo : EIATTR_MAX_THREADS
	.align		4
.L_364:
        /*002c*/ 	.byte	0x04, 0x05
        /*002e*/ 	.short	(.L_366 - .L_365)
.L_365:
        /*0030*/ 	.word	0x00000100
        /*0034*/ 	.word	0x00000001
        /*0038*/ 	.word	0x00000001


	//----- nvinfo : EIATTR_CBANK_PARAM_SIZE
	.align		4
.L_366:
        /*003c*/ 	.byte	0x03, 0x19
        /*003e*/ 	.short	0x0418


	//----- nvinfo : EIATTR_PARAM_CBANK
	.align		4
        /*0040*/ 	.byte	0x04, 0x0a
        /*0042*/ 	.short	(.L_368 - .L_367)
	.align		4
.L_367:
        /*0044*/ 	.word	index@(.nv.constant0._ZN7cutlass13device_kernelIN5flash19enable_sm80_to_sm89INS1_16FlashAttnFwdSm80INS1_25CollectiveMainloopFwdSm80ILi8ELi2ELb0EN4cute5tupleIJNS5_1CILi128EEENS7_ILi64EEENS7_ILi192EEEEEELi192ENS_6half_tEfNS_4arch4Sm80ELb0ELb0ELb1ELb1ELb1ELb1ELb1ELb0EEENS1_21CollectiveEpilogueFwdINS6_IJS8_SA_S9_EEENS6_IJNS7_ILi1EEESI_SI_EEESC_SE_Li256ELb1ELb1ELb0ELb0EEENS1_19SingleTileSchedulerILb1ELb0ELb1ELi128EEEEEEEEEvNT_6ParamsE)
        /*0048*/ 	.short	0x0210
        /*004a*/ 	.short	0x0418


	//----- nvinfo : EIATTR_SW_WAR
	.align		4
.L_368:
        /*004c*/ 	.byte	0x04, 0x36
        /*004e*/ 	.short	(.L_370 - .L_369)
.L_369:
        /*0050*/ 	.word	0x00000008
.L_370:


//--------------------- .nv.info._ZN7cutlass13device_kernelIN5flash19enable_sm80_to_sm89INS1_16FlashAttnFwdSm80INS1_25CollectiveMainloopFwdSm80ILi8ELi2ELb0EN4cute5tupleIJNS5_1CILi128EEENS7_ILi64EEENS7_ILi192EEEEEELi192ENS_6half_tEfNS_4arch4Sm80ELb0ELb1ELb1ELb0ELb1ELb0ELb1ELb0EEENS1_21CollectiveEpilogueFwdINS6_IJS8_SA_S9_EEENS6_IJNS7_ILi1EEESI_SI_EEESC_SE_Li256ELb0ELb1ELb0ELb0EEENS1_19SingleTileSchedulerILb0ELb0ELb1ELi128EEEEEEEEEvNT_6ParamsE --------------------------
	.section	.nv.info._ZN7cutlass13device_kernelIN5flash19enable_sm80_to_sm89INS1_16FlashAttnFwdSm80INS1_25CollectiveMainloopFwdSm80ILi8ELi2ELb0EN4cute5tupleIJNS5_1CILi128EEENS7_ILi64EEENS7_ILi192EEEEEELi192ENS_6half_tEfNS_4arch4Sm80ELb0ELb1ELb1ELb0ELb1ELb0ELb1ELb0EEENS1_21CollectiveEpilogueFwdINS6_IJS8_SA_S9_EEENS6_IJNS7_ILi1EEESI_SI_EEESC_SE_Li256ELb0ELb1ELb0ELb0EEENS1_19SingleTileSchedulerILb0ELb0ELb1ELi128EEEEEEEEEvNT_6ParamsE,"",@"SHT_CUDA_INFO"
	.sectionflags	@""
	.align	4


	//----- nvinfo : EIATTR_CUDA_API_VERSION
	.align		4
        /*0000*/ 	.byte	0x04, 0x37
        /*0002*/ 	.short	(.L_372 - .L_371)
.L_371:
        /*0004*/ 	.word	0x00000082


	//----- nvinfo : EIATTR_KPARAM_INFO
	.align		4
.L_372:
        /*0008*/ 	.byte	0x04, 0x17
        /*000a*/ 	.short	(.L_374 - .L_373)
.L_373:
        /*000c*/ 	.word	0x00000000
        /*0010*/ 	.short	0x0000
        /*0012*/ 	.short	0x0000
        /*0014*/ 	.byte	0x00, 0xf0, 0x61, 0x10


	//----- nvinfo : EIATTR_SPARSE_MMA_MASK
	.align		4
.L_374:
        /*0018*/ 	.byte	0x03, 0x50
        /*001a*/ 	.short	0x0000


	//----- nvinfo : EIATTR_MAXREG_COUNT
	.align		4
        /*001c*/ 	.byte	0x03, 0x1b
        /*001e*/ 	.short	0x00ff


	//----- nvinfo : EIATTR_MERCURY_ISA_VERSION
	.align		4
        /*0020*/ 	.byte	0x03, 0x5f
        /*0022*/ 	.short	0x0101


	//----- nvinfo : EIATTR_EXIT_INSTR_OFFSETS
	.align		4
        /*0024*/ 	.byte	0x04, 0x1c
        /*0026*/ 	.short	(.L_376 - .L_375)


	//   ....[0]....
.L_375:
        /*0028*/ 	.word	0x00000010


	//----- nvinfo : EIATTR_MAX_THREADS
	.align		4
.L_376:
        /*002c*/ 	.byte	0x04, 0x05
        /*002e*/ 	.short	(.L_378 - .L_377)
.L_377:
        /*0030*/ 	.word	0x00000100
        /*0034*/ 	.word	0x00000001
        /*0038*/ 	.word	0x00000001


	//----- nvinfo : EIATTR_CBANK_PARAM_SIZE
	.align		4
.L_378:
        /*003c*/ 	.byte	0x03, 0x19
        /*003e*/ 	.short	0x0418


	//----- nvinfo : EIATTR_PARAM_CBANK
	.align		4
        /*0040*/ 	.byte	0x04, 0x0a
        /*0042*/ 	.short	(.L_380 - .L_379)
	.align		4
.L_379:
        /*0044*/ 	.word	index@(.nv.constant0._ZN7cutlass13device_kernelIN5flash19enable_sm80_to_sm89INS1_16FlashAttnFwdSm80INS1_25CollectiveMainloopFwdSm80ILi8ELi2ELb0EN4cute5tupleIJNS5_1CILi128EEENS7_ILi64EEENS7_ILi192EEEEEELi192ENS_6half_tEfNS_4arch4Sm80ELb0ELb1ELb1ELb0ELb1ELb0ELb1ELb0EEENS1_21CollectiveEpilogueFwdINS6_IJS8_SA_S9_EEENS6_IJNS7_ILi1EEESI_SI_EEESC_SE_Li256ELb0ELb1ELb0ELb0EEENS1_19SingleTileSchedulerILb0ELb0ELb1ELi128EEEEEEEEEvNT_6ParamsE)
        /*0048*/ 	.short	0x0210
        /*004a*/ 	.short	0x0418


	//----- nvinfo : EIATTR_SW_WAR
	.align		4
.L_380:
        /*004c*/ 	.byte	0x04, 0x36
        /*004e*/ 	.short	(.L_382 - .L_381)
.L_381:
        /*0050*/ 	.word	0x00000008
.L_382:


//--------------------- .nv.info._ZN7cutlass13device_kernelIN5flash19enable_sm80_to_sm89INS1_16FlashAttnFwdSm80INS1_25CollectiveMainloopFwdSm80ILi8ELi2ELb0EN4cute5tupleIJNS5_1CILi128EEENS7_ILi64EEENS7_ILi192EEEEEELi192ENS_6half_tEfNS_4arch4Sm80ELb0ELb1ELb1ELb1ELb1ELb0ELb1ELb0EEENS1_21CollectiveEpilogueFwdINS6_IJS8_SA_S9_EEENS6_IJNS7_ILi1EEESI_SI_EEESC_SE_Li256ELb1ELb1ELb0ELb0EEENS1_19SingleTileSchedulerILb1ELb0ELb1ELi128EEEEEEEEEvNT_6ParamsE --------------------------
	.section	.nv.info._ZN7cutlass13device_kernelIN5flash19enable_sm80_to_sm89INS1_16FlashAttnFwdSm80INS1_25CollectiveMainloopFwdSm80ILi8ELi2ELb0EN4cute5tupleIJNS5_1CILi128EEENS7_ILi64EEENS7_ILi192EEEEEELi192ENS_6half_tEfNS_4arch4Sm80ELb0ELb1ELb1ELb1ELb1ELb0ELb1ELb0EEENS1_21CollectiveEpilogueFwdINS6_IJS8_SA_S9_EEENS6_IJNS7_ILi1EEESI_SI_EEESC_SE_Li256ELb1ELb1ELb0ELb0EEENS1_19SingleTileSchedulerILb1ELb0ELb1ELi128EEEEEEEEEvNT_6ParamsE,"",@"SHT_CUDA_INFO"
	.sectionflags	@""
	.align	4


	//----- nvinfo : EIATTR_CUDA_API_VERSION
	.align		4
        /*0000*/ 	.byte	0x04, 0x37
        /*0002*/ 	.short	(.L_384 - .L_383)
.L_383:
        /*0004*/ 	.word	0x00000082


	//----- nvinfo : EIATTR_KPARAM_INFO
	.align		4
.L_384:
        /*0008*/ 	.byte	0x04, 0x17
        /*000a*/ 	.short	(.L_386 - .L_385)
.L_385:
        /*000c*/ 	.word	0x00000000
        /*0010*/ 	.short	0x0000
        /*0012*/ 	.short	0x0000
        /*0014*/ 	.byte	0x00, 0xf0, 0x61, 0x10


	//----- nvinfo : EIATTR_SPARSE_MMA_MASK
	.align		4
.L_386:
        /*0018*/ 	.byte	0x03, 0x50
        /*001a*/ 	.short	0x0000


	//----- nvinfo : EIATTR_MAXREG_COUNT
	.align		4
        /*001c*/ 	.byte	0x03, 0x1b
        /*001e*/ 	.short	0x00ff


	//----- nvinfo : EIATTR_MERCURY_ISA_VERSION
	.align		4
        /*0020*/ 	.byte	0x03, 0x5f
        /*0022*/ 	.short	0x0101


	//----- nvinfo : EIATTR_EXIT_INSTR_OFFSETS
	.align		4
        /*0024*/ 	.byte	0x04, 0x1c
        /*0026*/ 	.short	(.L_388 - .L_387)


	//   ....[0]....
.L_387:
        /*0028*/ 	.word	0x00000010


	//----- nvinfo : EIATTR_MAX_THREADS
	.align		4
.L_388:
        /*002c*/ 	.byte	0x04, 0x05
        /*002e*/ 	.short	(.L_390 - .L_389)
.L_389:
        /*0030*/ 	.word	0x00000100
        /*0034*/ 	.word	0x00000001
        /*0038*/ 	.word	0x00000001


	//----- nvinfo : EIATTR_CBANK_PARAM_SIZE
	.align		4
.L_390:
        /*003c*/ 	.byte	0x03, 0x19
        /*003e*/ 	.short	0x0418


	//----- nvinfo : EIATTR_PARAM_CBANK
	.align		4
        /*0040*/ 	.byte	0x04, 0x0a
        /*0042*/ 	.short	(.L_392 - .L_391)
	.align		4
.L_391:
        /*0044*/ 	.word	index@(.nv.constant0._ZN7cutlass13device_kernelIN5flash19enable_sm80_to_sm89INS1_16FlashAttnFwdSm80INS1_25CollectiveMainloopFwdSm80ILi8ELi2ELb0EN4cute5tupleIJNS5_1CILi128EEENS7_ILi64EEENS7_ILi192EEEEEELi192ENS_6half_tEfNS_4arch4Sm80ELb0ELb1ELb1ELb1ELb1ELb0ELb1ELb0EEENS1_21CollectiveEpilogueFwdINS6_IJS8_SA_S9_EEENS6_IJNS7_ILi1EEESI_SI_EEESC_SE_Li256ELb1ELb1ELb0ELb0EEENS1_19SingleTileSchedulerILb1ELb0ELb1ELi128EEEEEEEEEvNT_6ParamsE)
        /*0048*/ 	.short	0x0210
        /*004a*/ 	.short	0x0418


	//----- nvinfo : EIATTR_SW_WAR
	.align		4
.L_392:
        /*004c*/ 	.byte	0x04, 0x36
        /*004e*/ 	.short	(.L_394 - .L_393)
.L_393:
        /*0050*/ 	.word	0x00000008
.L_394:


//--------------------- .nv.info._ZN7cutlass13device_kernelIN5flash19enable_sm80_to_sm89INS1_16FlashAttnFwdSm80INS1_25CollectiveMainloopFwdSm80ILi8ELi2ELb0EN4cute5tupleIJNS5_1CILi128EEENS7_ILi64EEENS7_ILi192EEEEEELi192ENS_6half_tEfNS_4arch4Sm80ELb0ELb1ELb1ELb1ELb1ELb1ELb1ELb0EEENS1_21CollectiveEpilogueFwdINS6_IJS8_SA_S9_EEENS6_IJNS7_ILi1EEESI_SI_EEESC_SE_Li256ELb1ELb1ELb0ELb0EEENS1_19SingleTileSchedulerILb1ELb0ELb1ELi128EEEEEEEEEvNT_6ParamsE --------------------------
	.section	.nv.info._ZN7cutlass13device_kernelIN5flash19enable_sm80_to_sm89INS1_16FlashAttnFwdSm80INS1_25CollectiveMainloopFwdSm80ILi8ELi2ELb0EN4cute5tupleIJNS5_1CILi128EEENS7_ILi64EEENS7_ILi192EEEEEELi192ENS_6half_tEfNS_4arch4Sm80ELb0ELb1ELb1ELb1ELb1ELb1ELb1ELb0EEENS1_21CollectiveEpilogueFwdINS6_IJS8_SA_S9_EEENS6_IJNS7_ILi1EEESI_SI_EEESC_SE_Li256ELb1ELb1ELb0ELb0EEENS1_19SingleTileSchedulerILb1ELb0ELb1ELi128EEEEEEEEEvNT_6ParamsE,"",@"SHT_CUDA_INFO"
	.sectionflags	@""
	.align	4


	//----- nvinfo : EIATTR_CUDA_API_VERSION
	.align		4
        /*0000*/ 	.byte	0x04, 0x37
        /*0002*/ 	.short	(.L_396 - .L_395)
.L_395:
        /*0004*/ 	.word	0x00000082


	//----- nvinfo : EIATTR_KPARAM_INFO
	.align		4
.L_396:
        /*0008*/ 	.byte	0x04, 0x17
        /*000a*/ 	.short	(.L_398 - .L_397)
.L_397:
        /*000c*/ 	.word	0x00000000
        /*0010*/ 	.short	0x0000
        /*0012*/ 	.short	0x0000
        /*0014*/ 	.byte	0x00, 0xf0, 0x61, 0x10


	//----- nvinfo : EIATTR_SPARSE_MMA_MASK
	.align		4
.L_398:
        /*0018*/ 	.byte	0x03, 0x50
        /*001a*/ 	.short	0x0000


	//----- nvinfo : EIATTR_MAXREG_COUNT
	.align		4
        /*001c*/ 	.byte	0x03, 0x1b
        /*001e*/ 	.short	0x00ff


	//----- nvinfo : EIATTR_MERCURY_ISA_VERSION
	.align		4
        /*0020*/ 	.byte	0x03, 0x5f
        /*0022*/ 	.short	0x0101


	//----- nvinfo : EIATTR_EXIT_INSTR_OFFSETS
	.align		4
        /*0024*/ 	.byte	0x04, 0x1c
        /*0026*/ 	.short	(.L_400 - .L_399)


	//   ....[0]....
.L_399:
        /*0028*/ 	.word	0x00000010


	//----- nvinfo : EIATTR_MAX_THREADS
	.align		4
.L_400:
        /*002c*/ 	.byte	0x04, 0x05
        /*002e*/ 	.short	(.L_402 - .L_401)
.L_401:
        /*0030*/ 	.word	0x00000100
        /*0034*/ 	.word	0x00000001
        /*0038*/ 	.word	0x00000001


	//----- nvinfo : EIATTR_CBANK_PARAM_SIZE
	.align		4
.L_402:
        /*003c*/ 	.byte	0x03, 0x19
        /*003e*/ 	.short	0x0418


	//----- nvinfo : EIATTR_PARAM_CBANK
	.align		4
        /*0040*/ 	.byte	0x04, 0x0a
        /*0042*/ 	.short	(.L_404 - .L_403)
	.align		4
.L_403:
        /*0044*/ 	.word	index@(.nv.constant0._ZN7cutlass13device_kernelIN5flash19enable_sm80_to_sm89INS1_16FlashAttnFwdSm80INS1_25CollectiveMainloopFwdSm80ILi8ELi2ELb0EN4cute5tupleIJNS5_1CILi128EEENS7_ILi64EEENS7_ILi192EEEEEELi192ENS_6half_tEfNS_4arch4Sm80ELb0ELb1ELb1ELb1ELb1ELb1ELb1ELb0EEENS1_21CollectiveEpilogueFwdINS6_IJS8_SA_S9_EEENS6_IJNS7_ILi1EEESI_SI_EEESC_SE_Li256ELb1ELb1ELb0ELb0EEENS1_19SingleTileSchedulerILb1ELb0ELb1ELi128EEEEEEEEEvNT_6ParamsE)
        /*0048*/ 	.short	0x0210
        /*004a*/ 	.short	0x0418


	//----- nvinfo : EIATTR_SW_WAR
	.align		4
.L_404:
        /*004c*/ 	.byte	0x04, 0x36
        /*004e*/ 	.short	(.L_406 - .L_405)
.L_405:
        /*0050*/ 	.word	0x00000008
.L_406:


//--------------------- .nv.info._ZN7cutlass13device_kernelIN5flash19enable_sm80_to_sm89INS1_16FlashAttnFwdSm80INS1_25CollectiveMainloopFwdSm80ILi8ELi2ELb0EN4cute5tupleIJNS5_1CILi128EEENS7_ILi64EEENS7_ILi192EEEEEELi192ENS_6half_tEfNS_4arch4Sm80ELb1ELb0ELb1ELb0ELb1ELb0ELb1ELb0EEENS1_21CollectiveEpilogueFwdINS6_IJS8_SA_S9_EEENS6_IJNS7_ILi1EEESI_SI_EEESC_SE_Li256ELb0ELb1ELb0ELb0EEENS1_30DynamicPersistentTileSchedulerILi256ELi256ELb0ELb1ELb0EEEEEEEEEvNT_6ParamsE --------------------------
	.section	.nv.info._ZN7cutlass13device_kernelIN5flash19enable_sm80_to_sm89INS1_16FlashAttnFwdSm80INS1_25CollectiveMainloopFwdSm80ILi8ELi2ELb0EN4cute5tupleIJNS5_1CILi128EEENS7_ILi64EEENS7_ILi192EEEEEELi192ENS_6half_tEfNS_4arch4Sm80ELb1ELb0ELb1ELb0ELb1ELb0ELb1ELb0EEENS1_21CollectiveEpilogueFwdINS6_IJS8_SA_S9_EEENS6_IJNS7_ILi1EEESI_SI_EEESC_SE_Li256ELb0ELb1ELb0ELb0EEENS1_30DynamicPersistentTileSchedulerILi256ELi256ELb0ELb1ELb0EEEEEEEEEvNT_6ParamsE,"",@"SHT_CUDA_INFO"
	.sectionflags	@""
	.align	4


	//----- nvinfo : EIATTR_CUDA_API_VERSION
	.align		4
        /*0000*/ 	.byte	0x04, 0x37
        /*0002*/ 	.short	(.L_408 - .L_407)
.L_407:
        /*0004*/ 	.word	0x00000082


	//----- nvinfo : EIATTR_KPARAM_INFO
	.align		4
.L_408:
        /*0008*/ 	.byte	0x04, 0x17
        /*000a*/ 	.short	(.L_410 - .L_409)
.L_409:
        /*000c*/ 	.word	0x00000000
        /*0010*/ 	.short	0x0000
        /*0012*/ 	.short	0x0000
        /*0014*/ 	.byte	0x00, 0xf0, 0xa1, 0x10


	//----- nvinfo : EIATTR_SPARSE_MMA_MASK
	.align		4
.L_410:
        /*0018*/ 	.byte	0x03, 0x50
        /*001a*/ 	.short	0x0000


	//----- nvinfo : EIATTR_MAXREG_COUNT
	.align		4
        /*001c*/ 	.byte	0x03, 0x1b
        /*001e*/ 	.short	0x00ff


	//----- nvinfo : EIATTR_MERCURY_ISA_VERSION
	.align		4
        /*0020*/ 	.byte	0x03, 0x5f
        /*0022*/ 	.short	0x0101


	//----- nvinfo : EIATTR_EXIT_INSTR_OFFSETS
	.align		4
        /*0024*/ 	.byte	0x04, 0x1c
        /*0026*/ 	.short	(.L_412 - .L_411)


	//   ....[0]....
.L_411:
        /*0028*/ 	.word	0x00000010


	//----- nvinfo : EIATTR_MAX_THREADS
	.align		4
.L_412:
        /*002c*/ 	.byte	0x04, 0x05
        /*002e*/ 	.short	(.L_414 - .L_413)
.L_413:
        /*0030*/ 	.word	0x00000100
        /*0034*/ 	.word	0x00000001
        /*0038*/ 	.word	0x00000001


	//----- nvinfo : EIATTR_CBANK_PARAM_SIZE
	.align		4
.L_414:
        /*003c*/ 	.byte	0x03, 0x19
        /*003e*/ 	.short	0x0428


	//----- nvinfo : EIATTR_PARAM_CBANK
	.align		4
        /*0040*/ 	.byte	0x04, 0x0a
        /*0042*/ 	.short	(.L_416 - .L_415)
	.align		4
.L_415:
        /*0044*/ 	.word	index@(.nv.constant0._ZN7cutlass13device_kernelIN5flash19enable_sm80_to_sm89INS1_16FlashAttnFwdSm80INS1_25CollectiveMainloopFwdSm80ILi8ELi2ELb0EN4cute5tupleIJNS5_1CILi128EEENS7_ILi64EEENS7_ILi192EEEEEELi192ENS_6half_tEfNS_4arch4Sm80ELb1ELb0ELb1ELb0ELb1ELb0ELb1ELb0EEENS1_21CollectiveEpilogueFwdINS6_IJS8_SA_S9_EEENS6_IJNS7_ILi1EEESI_SI_EEESC_SE_Li256ELb0ELb1ELb0ELb0EEENS1_30DynamicPersistentTileSchedulerILi256ELi256ELb0ELb1ELb0EEEEEEEEEvNT_6ParamsE)
        /*0048*/ 	.short	0x0210
        /*004a*/ 	.short	0x0428


	//----- nvinfo : EIATTR_SW_WAR
	.align		4
.L_416:
        /*004c*/ 	.byte	0x04, 0x36
        /*004e*/ 	.short	(.L_418 - .L_417)
.L_417:
        /*0050*/ 	.word	0x00000008
.L_418:


//--------------------- .nv.info._ZN7cutlass13device_kernelIN5flash19enable_sm80_to_sm89INS1_16FlashAttnFwdSm80INS1_25CollectiveMainloopFwdSm80ILi8ELi2ELb0EN4cute5tupleIJNS5_1CILi128EEENS7_ILi64EEENS7_ILi192EEEEEELi192ENS_6half_tEfNS_4arch4Sm80ELb1ELb0ELb1ELb1ELb1ELb0ELb1ELb0EEENS1_21CollectiveEpilogueFwdINS6_IJS8_SA_S9_EEENS6_IJNS7_ILi1EEESI_SI_EEESC_SE_Li256ELb1ELb1ELb0ELb0EEENS1_19SingleTileSchedulerILb1ELb0ELb1ELi128EEEEEEEEEvNT_6ParamsE --------------------------
	.section	.nv.info._ZN7cutlass13device_kernelIN5flash19enable_sm80_to_sm89INS1_16FlashAttnFwdSm80INS1_25CollectiveMainloopFwdSm80ILi8ELi2ELb0EN4cute5tupleIJNS5_1CILi128EEENS7_ILi64EEENS7_ILi192EEEEEELi192ENS_6half_tEfNS_4arch4Sm80ELb1ELb0ELb1ELb1ELb1ELb0ELb1ELb0EEENS1_21CollectiveEpilogueFwdINS6_IJS8_SA_S9_EEENS6_IJNS7_ILi1EEESI_SI_EEESC_SE_Li256ELb1ELb1ELb0ELb0EEENS1_19SingleTileSchedulerILb1ELb0ELb1ELi128EEEEEEEEEvNT_6ParamsE,"",@"SHT_CUDA_INFO"
	.sectionflags	@""
	.align	4


	//----- nvinfo : EIATTR_CUDA_API_VERSION
	.align		4
        /*0000*/ 	.byte	0x04, 0x37
        /*0002*/ 	.short	(.L_420 - .L_419)
.L_419:
        /*0004*/ 	.word	0x00000082


	//----- nvinfo : EIATTR_KPARAM_INFO
	.align		4
.L_420:
        /*0008*/ 	.byte	0x04, 0x17
        /*000a*/ 	.short	(.L_422 - .L_421)
.L_421:
        /*000c*/ 	.word	0x00000000
        /*0010*/ 	.short	0x0000
        /*0012*/ 	.short	0x0000
        /*0014*/ 	.byte	0x00, 0xf0, 0x61, 0x10


	//----- nvinfo : EIATTR_SPARSE_MMA_MASK
	.align		4
.L_422:
        /*0018*/ 	.byte	0x03, 0x50
        /*001a*/ 	.short	0x0000


	//----- nvinfo : EIATTR_MAXREG_COUNT
	.align		4
        /*001c*/ 	.byte	0x03, 0x1b
        /*001e*/ 	.short	0x00ff


	//----- nvinfo : EIATTR_MERCURY_ISA_VERSION
	.align		4
        /*0020*/ 	.byte	0x03, 0x5f
        /*0022*/ 	.short	0x0101


	//----- nvinfo : EIATTR_EXIT_INSTR_OFFSETS
	.align		4
        /*0024*/ 	.byte	0x04, 0x1c
        /*0026*/ 	.short	(.L_424 - .L_423)


	//   ....[0]....
.L_423:
        /*0028*/ 	.word	0x00000010


	//----- nvinfo : EIATTR_MAX_THREADS
	.align		4
.L_424:
        /*002c*/ 	.byte	0x04, 0x05
        /*002e*/ 	.short	(.L_426 - .L_425)
.L_425:
        /*0030*/ 	.word	0x00000100
        /*0034*/ 	.word	0x00000001
        /*0038*/ 	.word	0x00000001


	//----- nvinfo : EIATTR_CBANK_PARAM_SIZE
	.align		4
.L_426:
        /*003c*/ 	.byte	0x03, 0x19
        /*003e*/ 	.short	0x0418


	//----- nvinfo : EIATTR_PARAM_CBANK
	.align		4
        /*0040*/ 	.byte	0x04, 0x0a
        /*0042*/ 	.short	(.L_428 - .L_427)
	.align		4
.L_427:
        /*0044*/ 	.word	index@(.nv.constant0._ZN7cutlass13device_kernelIN5flash19enable_sm80_to_sm89INS1_16FlashAttnFwdSm80INS1_25CollectiveMainloopFwdSm80ILi8ELi2ELb0EN4cute5tupleIJNS5_1CILi128EEENS7_ILi64EEENS7_ILi192EEEEEELi192ENS_6half_tEfNS_4arch4Sm80ELb1ELb0ELb1ELb1ELb1ELb0ELb1ELb0EEENS1_21CollectiveEpilogueFwdINS6_IJS8_SA_S9_EEENS6_IJNS7_ILi1EEESI_SI_EEESC_SE_Li256ELb1ELb1ELb0ELb0EEENS1_19SingleTileSchedulerILb1ELb0ELb1ELi128EEEEEEEEEvNT_6ParamsE)
        /*0048*/ 	.short	0x0210
        /*004a*/ 	.short	0x0418


	//----- nvinfo : EIATTR_SW_WAR
	.align		4
.L_428:
        /*004c*/ 	.byte	0x04, 0x36
        /*004e*/ 	.short	(.L_430 - .L_429)
.L_429:
        /*0050*/ 	.word	0x00000008
.L_430:


//--------------------- .nv.info._ZN7cutlass13device_kernelIN5flash19enable_sm80_to_sm89INS1_16FlashAttnFwdSm80INS1_25CollectiveMainloopFwdSm80ILi8ELi2ELb0EN4cute5tupleIJNS5_1CILi128EEENS7_ILi64EEENS7_ILi192EEEEEELi192ENS_6half_tEfNS_4arch4Sm80ELb1ELb0ELb1ELb1ELb1ELb1ELb1ELb0EEENS1_21CollectiveEpilogueFwdINS6_IJS8_SA_S9_EEENS6_IJNS7_ILi1EEESI_SI_EEESC_SE_Li256ELb1ELb1ELb0ELb0EEENS1_19SingleTileSchedulerILb1ELb0ELb1ELi128EEEEEEEEEvNT_6ParamsE --------------------------
	.section	.nv.info._ZN7cutlass13device_kernelIN5flash19enable_sm80_to_sm89INS1_16FlashAttnFwdSm80INS1_25CollectiveMainloopFwdSm80ILi8ELi2ELb0EN4cute5tupleIJNS5_1CILi128EEENS7_ILi64EEENS7_ILi192EEEEEELi192ENS_6half_tEfNS_4arch4Sm80ELb1ELb0ELb1ELb1ELb1ELb1ELb1ELb0EEENS1_21CollectiveEpilogueFwdINS6_IJS8_SA_S9_EEENS6_IJNS7_ILi1EEESI_SI_EEESC_SE_Li256ELb1ELb1ELb0ELb0EEENS1_19SingleTileSchedulerILb1ELb0ELb1ELi128EEEEEEEEEvNT_6ParamsE,"",@"SHT_CUDA_INFO"
	.sectionflags	@""
	.align	4


	//----- nvinfo : EIATTR_CUDA_API_VERSION
	.align		4
        /*0000*/ 	.byte	0x04, 0x37
        /*0002*/ 	.short	(.L_432 - .L_431)
.L_431:
        /*0004*/ 	.word	0x00000082


	//----- nvinfo : EIATTR_KPARAM_INFO
	.align		4
.L_432:
        /*0008*/ 	.byte	0x04, 0x17
        /*000a*/ 	.short	(.L_434 - .L_433)
.L_433:
        /*000c*/ 	.word	0x00000000
        /*0010*/ 	.short	0x0000
        /*0012*/ 	.short	0x0000
        /*0014*/ 	.byte	0x00, 0xf0, 0x61, 0x10


	//----- nvinfo : EIATTR_SPARSE_MMA_MASK
	.align		4
.L_434:
        /*0018*/ 	.byte	0x03, 0x50
        /*001a*/ 	.short	0x0000


	//----- nvinfo : EIATTR_MAXREG_COUNT
	.align		4
        /*001c*/ 	.byte	0x03, 0x1b
        /*001e*/ 	.short	0x00ff


	//----- nvinfo : EIATTR_MERCURY_ISA_VERSION
	.align		4
        /*0020*/ 	.byte	0x03, 0x5f
        /*0022*/ 	.short	0x0101


	//----- nvinfo : EIATTR_EXIT_INSTR_OFFSETS
	.align		4
        /*0024*/ 	.byte	0x04, 0x1c
        /*0026*/ 	.short	(.L_436 - .L_435)


	//   ....[0]....
.L_435:
        /*0028*/ 	.word	0x00000010


	//----- nvinfo : EIATTR_MAX_THREADS
	.align		4
.L_436:
        /*002c*/ 	.byte	0x04, 0x05
        /*002e*/ 	.short	(.L_438 - .L_437)
.L_437:
        /*0030*/ 	.word	0x00000100
        /*0034*/ 	.word	0x00000001
        /*0038*/ 	.word	0x00000001


	//----- nvinfo : EIATTR_CBANK_PARAM_SIZE
	.align		4
.L_438:
        /*003c*/ 	.byte	0x03, 0x19
        /*003e*/ 	.short	0x0418


	//----- nvinfo : EIATTR_PARAM_CBANK
	.align		4
        /*0040*/ 	.byte	0x04, 0x0a
        /*0042*/ 	.short	(.L_440 - .L_439)
	.align		4
.L_439:
        /*0044*/ 	.word	index@(.nv.constant0._ZN7cutlass13device_kernelIN5flash19enable_sm80_to_sm89INS1_16FlashAttnFwdSm80INS1_25CollectiveMainloopFwdSm80ILi8ELi2ELb0EN4cute5tupleIJNS5_1CILi128EEENS7_ILi64EEENS7_ILi192EEEEEELi192ENS_6half_tEfNS_4arch4Sm80ELb1ELb0ELb1ELb1ELb1ELb1ELb1ELb0EEENS1_21CollectiveEpilogueFwdINS6_IJS8_SA_S9_EEENS6_IJNS7_ILi1EEESI_SI_EEESC_SE_Li256ELb1ELb1ELb0ELb0EEENS1_19SingleTileSchedulerILb1ELb0ELb1ELi128EEEEEEEEEvNT_6ParamsE)
        /*0048*/ 	.short	0x0210
        /*004a*/ 	.short	0x0418


	//----- nvinfo : EIATTR_SW_WAR
	.align		4
.L_440:
        /*004c*/ 	.byte	0x04, 0x36
        /*004e*/ 	.short	(.L_442 - .L_441)
.L_441:
        /*0050*/ 	.word	0x00000008
.L_442:


//--------------------- .nv.info._ZN7cutlass13device_kernelIN5flash19enable_sm80_to_sm89INS1_16FlashAttnFwdSm80INS1_25CollectiveMainloopFwdSm80ILi8ELi1ELb0EN4cute5tupleIJNS5_1CILi128EEENS7_ILi64EEENS7_ILi192EEEEEELi192ENS_6half_tEfNS_4arch4Sm80ELb0ELb0ELb0ELb0ELb1ELb0ELb1ELb0EEENS1_21CollectiveEpilogueFwdINS6_IJS8_SA_S9_EEENS6_IJNS7_ILi1EEESI_SI_EEESC_SE_Li256ELb0ELb1ELb0ELb0EEENS1_19SingleTileSchedulerILb0ELb0ELb1ELi128EEEEEEEEEvNT_6ParamsE --------------------------
	.section	.nv.info._ZN7cutlass13device_kernelIN5flash19enable_sm80_to_sm89INS1_16FlashAttnFwdSm80INS1_25CollectiveMainloopFwdSm80ILi8ELi1ELb0EN4cute5tupleIJNS5_1CILi128EEENS7_ILi64EEENS7_ILi192EEEEEELi192ENS_6half_tEfNS_4arch4Sm80ELb0ELb0ELb0ELb0ELb1ELb0ELb1ELb0EEENS1_21CollectiveEpilogueFwdINS6_IJS8_SA_S9_EEENS6_IJNS7_ILi1EEESI_SI_EEESC_SE_Li256ELb0ELb1ELb0ELb0EEENS1_19SingleTileSchedulerILb0ELb0ELb1ELi128EEEEEEEEEvNT_6ParamsE,"",@"SHT_CUDA_INFO"
	.sectionflags	@""
	.align	4


	//----- nvinfo : EIATTR_CUDA_API_VERSION
	.align		4
        /*0000*/ 	.byte	0x04, 0x37
        /*0002*/ 	.short	(.L_444 - .L_443)
.L_443:
        /*0004*/ 	.word	0x00000082


	//----- nvinfo : EIATTR_KPARAM_INFO
	.align		4
.L_444:
        /*0008*/ 	.byte	0x04, 0x17
        /*000a*/ 	.short	(.L_446 - .L_445)
.L_445:
        /*000c*/ 	.word	0x00000000
        /*0010*/ 	.short	0x0000
        /*0012*/ 	.short	0x0000
        /*0014*/ 	.byte	0x00, 0xf0, 0x61, 0x10


	//----- nvinfo : EIATTR_SPARSE_MMA_MASK
	.align		4
.L_446:
        /*0018*/ 	.byte	0x03, 0x50
        /*001a*/ 	.short	0x0000


	//----- nvinfo : EIATTR_MAXREG_COUNT
	.align		4
        /*001c*/ 	.byte	0x03, 0x1b
        /*001e*/ 	.short	0x00ff


	//----- nvinfo : EIATTR_MERCURY_ISA_VERSION
	.align		4
        /*0020*/ 	.byte	0x03, 0x5f
        /*0022*/ 	.short	0x0101


	//----- nvinfo : EIATTR_EXIT_INSTR_OFFSETS
	.align		4
        /*0024*/ 	.byte	0x04, 0x1c
        /*0026*/ 	.short	(.L_448 - .L_447)


	//   ....[0]....
.L_447:
        /*0028*/ 	.word	0x00000010


	//----- nvinfo : EIATTR_MAX_THREADS
	.align		4
.L_448:
        /*002c*/ 	.byte	0x04, 0x05
        /*002e*/ 	.short	(.L_450 - .L_449)
.L_449:
        /*0030*/ 	.word	0x00000100
        /*0034*/ 	.word	0x00000001
        /*0038*/ 	.word	0x00000001


	//----- nvinfo : EIATTR_CBANK_PARAM_SIZE
	.align		4
.L_450:
        /*003c*/ 	.byte	0x03, 0x19
        /*003e*/ 	.short	0x0418


	//----- nvinfo : EIATTR_PARAM_CBANK
	.align		4
        /*0040*/ 	.byte	0x04, 0x0a
        /*0042*/ 	.short	(.L_452 - .L_451)
	.align		4
.L_451:
        /*0044*/ 	.word	index@(.nv.constant0._ZN7cutlass13device_kernelIN5flash19enable_sm80_to_sm89INS1_16FlashAttnFwdSm80INS1_25CollectiveMainloopFwdSm80ILi8ELi1ELb0EN4cute5tupleIJNS5_1CILi128EEENS7_ILi64EEENS7_ILi192EEEEEELi192ENS_6half_tEfNS_4arch4Sm80ELb0ELb0ELb0ELb0ELb1ELb0ELb1ELb0EEENS1_21CollectiveEpilogueFwdINS6_IJS8_SA_S9_EEENS6_IJNS7_ILi1EEESI_SI_EEESC_SE_Li256ELb0ELb1ELb0ELb0EEENS1_19SingleTileSchedulerILb0ELb0ELb1ELi128EEEEEEEEEvNT_6ParamsE)
        /*0048*/ 	.short	0x0210
        /*004a*/ 	.short	0x0418


	//----- nvinfo : EIATTR_SW_WAR
	.align		4
.L_452:
        /*004c*/ 	.byte	0x04, 0x36
        /*004e*/ 	.short	(.L_454 - .L_453)
.L_453:
        /*0050*/ 	.word	0x00000008
.L_454:


//--------------------- .nv.info._ZN7cutlass13device_kernelIN5flash19enable_sm80_to_sm89INS1_16FlashAttnFwdSm80INS1_25CollectiveMainloopFwdSm80ILi8ELi1ELb0EN4cute5tupleIJNS5_1CILi128EEENS7_ILi64EEENS7_ILi192EEEEEELi192ENS_6half_tEfNS_4arch4Sm80ELb0ELb0ELb0ELb1ELb1ELb0ELb1ELb0EEENS1_21CollectiveEpilogueFwdINS6_IJS8_SA_S9_EEENS6_IJNS7_ILi1EEESI_SI_EEESC_SE_Li256ELb1ELb1ELb0ELb0EEENS1_19SingleTileSchedulerILb1ELb0ELb1ELi128EEEEEEEEEvNT_6ParamsE --------------------------
	.section	.nv.info._ZN7cutlass13device_kernelIN5flash19enable_sm80_to_sm89INS1_16FlashAttnFwdSm80INS1_25CollectiveMainloopFwdSm80ILi8ELi1ELb0EN4cute5tupleIJNS5_1CILi128EEENS7_ILi64EEENS7_ILi192EEEEEELi192ENS_6half_tEfNS_4arch4Sm80ELb0ELb0ELb0ELb1ELb1ELb0ELb1ELb0EEENS1_21CollectiveEpilogueFwdINS6_IJS8_SA_S9_EEENS6_IJNS7_ILi1EEESI_SI_EEESC_SE_Li256ELb1ELb1ELb0ELb0EEENS1_19SingleTileSchedulerILb1ELb0ELb1ELi128EEEEEEEEEvNT_6ParamsE,"",@"SHT_CUDA_INFO"
	.sectionflags	@""
	.align	4


	//----- nvinfo : EIATTR_CUDA_API_VERSION
	.align		4
        /*0000*/ 	.byte	0x04, 0x37
        /*0002*/ 	.short	(.L_456 - .L_455)
.L_455:
        /*0004*/ 	.word	0x00000082


	//----- nvinfo : EIATTR_KPARAM_INFO
	.align		4
.L_456:
        /*0008*/ 	.byte	0x04, 0x17
        /*000a*/ 	.short	(.L_458 - .L_457)
.L_457:
        /*000c*/ 	.word	0x00000000
        /*0010*/ 	.short	0x0000
        /*0012*/ 	.short	0x0000
        /*0014*/ 	.byte	0x00, 0xf0, 0x61, 0x10


	//----- nvinfo : EIATTR_SPARSE_MMA_MASK
	.align		4
.L_458:
        /*0018*/ 	.byte	0x03, 0x50
        /*001a*/ 	.short	0x0000


	//----- nvinfo : EIATTR_MAXREG_COUNT
	.align		4
        /*001c*/ 	.byte	0x03, 0x1b
        /*001e*/ 	.short	0x00ff


	//----- nvinfo : EIATTR_MERCURY_ISA_VERSION
	.align		4
        /*0020*/ 	.byte	0x03, 0x5f
        /*0022*/ 	.short	0x0101


	//----- nvinfo : EIATTR_EXIT_INSTR_OFFSETS
	.align		4
        /*0024*/ 	.byte	0x04, 0x1c
        /*0026*/ 	.short	(.L_460 - .L_459)


	//   ....[0]....
.L_459:
        /*0028*/ 	.word	0x00000010


	//----- nvinfo : EIATTR_MAX_THREADS
	.align		4
.L_460:
        /*002c*/ 	.byte	0x04, 0x05
        /*002e*/ 	.short	(.L_462 - .L_461)
.L_461:
        /*0030*/ 	.word	0x00000100
        /*0034*/ 	.word	0x00000001
        /*0038*/ 	.word	0x00000001


	//----- nvinfo : EIATTR_CBANK_PARAM_SIZE
	.align		4
.L_462:
        /*003c*/ 	.byte	0x03, 0x19
        /*003e*/ 	.short	0x0418


	//----- nvinfo : EIATTR_PARAM_CBANK
	.align		4
        /*0040*/ 	.byte	0x04, 0x0a
        /*0042*/ 	.short	(.L_464 - .L_463)
	.align		4
.L_463:
        /*0044*/ 	.word	index@(.nv.constant0._ZN7cutlass13device_kernelIN5flash19enable_sm80_to_sm89INS1_16FlashAttnFwdSm80INS1_25CollectiveMainloopFwdSm80ILi8ELi1ELb0EN4cute5tupleIJNS5_1CILi128EEENS7_ILi64EEENS7_ILi192EEEEEELi192ENS_6half_tEfNS_4arch4Sm80ELb0ELb0ELb0ELb1ELb1ELb0ELb1ELb0EEENS1_21CollectiveEpilogueFwdINS6_IJS8_SA_S9_EEENS6_IJNS7_ILi1EEESI_SI_EEESC_SE_Li256ELb1ELb1ELb0ELb0EEENS1_19SingleTileSchedulerILb1ELb0ELb1ELi128EEEEEEEEEvNT_6ParamsE)
        /*0048*/ 	.short	0x0210
        /*004a*/ 	.short	0x0418


	//----- nvinfo : EIATTR_SW_WAR
	.align		4
.L_464:
        /*004c*/ 	.byte	0x04, 0x36
        /*004e*/ 	.short	(.L_466 - .L_465)
.L_465:
        /*0050*/ 	.word	0x00000008
.L_466:


//--------------------- .nv.info._ZN7cutlass13device_kernelIN5flash19enable_sm80_to_sm89INS1_16FlashAttnFwdSm80INS1_25CollectiveMainloopFwdSm80ILi8ELi1ELb0EN4cute5tupleIJNS5_1CILi128EEENS7_ILi64EEENS7_ILi192EEEEEELi192ENS_6half_tEfNS_4arch4Sm80ELb0ELb0ELb0ELb1ELb1ELb1ELb1ELb0EEENS1_21CollectiveEpilogueFwdINS6_IJS8_SA_S9_EEENS6_IJNS7_ILi1EEESI_SI_EEESC_SE_Li256ELb1ELb1ELb0ELb0EEENS1_19SingleTileSchedulerILb1ELb0ELb1ELi128EEEEEEEEEvNT_6ParamsE --------------------------
	.section	.nv.info._ZN7cutlass13device_kernelIN5flash19enable_sm80_to_sm89INS1_16FlashAttnFwdSm80INS1_25CollectiveMainloopFwdSm80ILi8ELi1ELb0EN4cute5tupleIJNS5_1CILi128EEENS7_ILi64EEENS7_ILi192EEEEEELi192ENS_6half_tEfNS_4arch4Sm80ELb0ELb0ELb0ELb1ELb1ELb1ELb1ELb0EEENS1_21CollectiveEpilogueFwdINS6_IJS8_SA_S9_EEENS6_IJNS7_ILi1EEESI_SI_EEESC_SE_Li256ELb1ELb1ELb0ELb0EEENS1_19SingleTileSchedulerILb1ELb0ELb1ELi128EEEEEEEEEvNT_6ParamsE,"",@"SHT_CUDA_INFO"
	.sectionflags	@""
	.align	4


	//----- nvinfo : EIATTR_CUDA_API_VERSION
	.align		4
        /*0000*/ 	.byte	0x04, 0x37
        /*0002*/ 	.short	(.L_468 - .L_467)
.L_467:
        /*0004*/ 	.word	0x00000082


	//----- nvinfo : EIATTR_KPARAM_INFO
	.align		4
.L_468:
        /*0008*/ 	.byte	0x04, 0x17
        /*000a*/ 	.short	(.L_470 - .L_469)
.L_469:
        /*000c*/ 	.word	0x00000000
        /*0010*/ 	.short	0x0000
        /*0012*/ 	.short	0x0000
        /*0014*/ 	.byte	0x00, 0xf0, 0x61, 0x10


	//----- nvinfo : EIATTR_SPARSE_MMA_MASK
	.align		4
.L_470:
        /*0018*/ 	.byte	0x03, 0x50
        /*001a*/ 	.short	0x0000


	//----- nvinfo : EIATTR_MAXREG_COUNT
	.align		4
        /*001c*/ 	.byte	0x03, 0x1b
        /*001e*/ 	.short	0x00ff


	//----- nvinfo : EIATTR_MERCURY_ISA_VERSION
	.align		4
        /*0020*/ 	.byte	0x03, 0x5f
        /*0022*/ 	.short	0x0101


	//----- nvinfo : EIATTR_EXIT_INSTR_OFFSETS
	.align		4
        /*0024*/ 	.byte	0x04, 0x1c
        /*0026*/ 	.short	(.L_472 - .L_471)


	//   ....[0]....
.L_471:
        /*0028*/ 	.word	0x00000010


	//----- nvinfo : EIATTR_MAX_THREADS
	.align		4
.L_472:
        /*002c*/ 	.byte	0x04, 0x05
        /*002e*/ 	.short	(.L_474 - .L_473)
.L_473:
        /*0030*/ 	.word	0x00000100
        /*0034*/ 	.word	0x00000001
        /*0038*/ 	.word	0x00000001


	//----- nvinfo : EIATTR_CBANK_PARAM_SIZE
	.align		4
.L_474:
        /*003c*/ 	.byte	0x03, 0x19
        /*003e*/ 	.short	0x0418


	//----- nvinfo : EIATTR_PARAM_CBANK
	.align		4
        /*0040*/ 	.byte	0x04, 0x0a
        /*0042*/ 	.short	(.L_476 - .L_475)
	.align		4
.L_475:
        /*0044*/ 	.word	index@(.nv.constant0._ZN7cutlass13device_kernelIN5flash19enable_sm80_to_sm89INS1_16FlashAttnFwdSm80INS1_25CollectiveMainloopFwdSm80ILi8ELi1ELb0EN4cute5tupleIJNS5_1CILi128EEENS7_ILi64EEENS7_ILi192EEEEEELi192ENS_6half_tEfNS_4arch4Sm80ELb0ELb0ELb0ELb1ELb1ELb1ELb1ELb0EEENS1_21CollectiveEpilogueFwdINS6_IJS8_SA_S9_EEENS6_IJNS7_ILi1EEESI_SI_EEESC_SE_Li256ELb1ELb1ELb0ELb0EEENS1_19SingleTileSchedulerILb1ELb0ELb1ELi128EEEEEEEEEvNT_6ParamsE)
        /*0048*/ 	.short	0x0210
        /*004a*/ 	.short	0x0418


	//----- nvinfo : EIATTR_SW_WAR
	.align		4
.L_476:
        /*004c*/ 	.byte	0x04, 0x36
        /*004e*/ 	.short	(.L_478 - .L_477)
.L_477:
        /*0050*/ 	.word	0x00000008
.L_478:


//--------------------- .nv.info._ZN7cutlass13device_kernelIN5flash19enable_sm80_to_sm89INS1_16FlashAttnFwdSm80INS1_25CollectiveMainloopFwdSm80ILi8ELi1ELb0EN4cute5tupleIJNS5_1CILi128EEENS7_ILi64EEENS7_ILi192EEEEEELi192ENS_6half_tEfNS_4arch4Sm80ELb0ELb1ELb0ELb0ELb1ELb0ELb1ELb0EEENS1_21CollectiveEpilogueFwdINS6_IJS8_SA_S9_EEENS6_IJNS7_ILi1EEESI_SI_EEESC_SE_Li256ELb0ELb1ELb0ELb0EEENS1_19SingleTileSchedulerILb0ELb0ELb1ELi128EEEEEEEEEvNT_6ParamsE --------------------------
	.section	.nv.info._ZN7cutlass13device_kernelIN5flash19enable_sm80_to_sm89INS1_16FlashAttnFwdSm80INS1_25CollectiveMainloopFwdSm80ILi8ELi1ELb0EN4cute5tupleIJNS5_1CILi128EEENS7_ILi64EEENS7_ILi192EEEEEELi192ENS_6half_tEfNS_4arch4Sm80ELb0ELb1ELb0ELb0ELb1ELb0ELb1ELb0EEENS1_21CollectiveEpilogueFwdINS6_IJS8_SA_S9_EEENS6_IJNS7_ILi1EEESI_SI_EEESC_SE_Li256ELb0ELb1ELb0ELb0EEENS1_19SingleTileSchedulerILb0ELb0ELb1ELi128EEEEEEEEEvNT_6ParamsE,"",@"SHT_CUDA_INFO"
	.sectionflags	@""
	.align	4


	//----- nvinfo : EIATTR_CUDA_API_VERSION
	.align		4
        /*0000*/ 	.byte	0x04, 0x37
        /*0002*/ 	.short	(.L_480 - .L_479)
.L_479:
        /*0004*/ 	.word	0x00000082


	//----- nvinfo : EIATTR_KPARAM_INFO
	.align		4
.L_480:
        /*0008*/ 	.byte	0x04, 0x17
        /*000a*/ 	.short	(.L_482 - .L_481)
.L_481:
        /*000c*/ 	.word	0x00000000
        /*0010*/ 	.short	0x0000
        /*0012*/ 	.short	0x0000
        /*0014*/ 	.byte	0x00, 0xf0, 0x61, 0x10


	//----- nvinfo : EIATTR_SPARSE_MMA_MASK
	.align		4
.L_482:
        /*0018*/ 	.byte	0x03, 0x50
        /*001a*/ 	.short	0x0000


	//----- nvinfo : EIATTR_MAXREG_COUNT
	.align		4
        /*001c*/ 	.byte	0x03, 0x1b
        /*001e*/ 	.short	0x00ff


	//----- nvinfo : EIATTR_MERCURY_ISA_VERSION
	.align		4
        /*0020*/ 	.byte	0x03, 0x5f
        /*0022*/ 	.short	0x0101


	//----- nvinfo : EIATTR_EXIT_INSTR_OFFSETS
	.align		4
        /*0024*/ 	.byte	0x04, 0x1c
        /*0026*/ 	.short	(.L_484 - .L_483)


	//   ....[0]....
.L_483:
        /*0028*/ 	.word	0x00000010


	//----- nvinfo : EIATTR_MAX_THREADS
	.align		4
.L_484:
        /*002c*/ 	.byte	0x04, 0x05
        /*002e*/ 	.short	(.L_486 - .L_485)
.L_485:
        /*0030*/ 	.word	0x00000100
        /*0034*/ 	.word	0x00000001
        /*0038*/ 	.word	0x00000001


	//----- nvinfo : EIATTR_CBANK_PARAM_SIZE
	.align		4
.L_486:
        /*003c*/ 	.byte	0x03, 0x19
        /*003e*/ 	.short	0x0418


	//----- nvinfo : EIATTR_PARAM_CBANK
	.align		4
        /*0040*/ 	.byte	0x04, 0x0a
        /*0042*/ 	.short	(.L_488 - .L_487)
	.align		4
.L_487:
        /*0044*/ 	.word	index@(.nv.constant0._ZN7cutlass13device_kernelIN5flash19enable_sm80_to_sm89INS1_16FlashAttnFwdSm80INS1_25CollectiveMainloopFwdSm80ILi8ELi1ELb0EN4cute5tupleIJNS5_1CILi128EEENS7_ILi64EEENS7_ILi192EEEEEELi192ENS_6half_tEfNS_4arch4Sm80ELb0ELb1ELb0ELb0ELb1ELb0ELb1ELb0EEENS1_21CollectiveEpilogueFwdINS6_IJS8_SA_S9_EEENS6_IJNS7_ILi1EEESI_SI_EEESC_SE_Li256ELb0ELb1ELb0ELb0EEENS1_19SingleTileSchedulerILb0ELb0ELb1ELi128EEEEEEEEEvNT_6ParamsE)
        /*0048*/ 	.short	0x0210
        /*004a*/ 	.short	0x0418


	//----- nvinfo : EIATTR_SW_WAR
	.align		4
.L_488:
        /*004c*/ 	.byte	0x04, 0x36
        /*004e*/ 	.short	(.L_490 - .L_489)
.L_489:
        /*0050*/ 	.word	0x00000008
.L_490:


//--------------------- .nv.info._ZN7cutlass13device_kernelIN5flash19enable_sm80_to_sm89INS1_16FlashAttnFwdSm80INS1_25CollectiveMainloopFwdSm80ILi8ELi1ELb0EN4cute5tupleIJNS5_1CILi128EEENS7_ILi64EEENS7_ILi192EEEEEELi192ENS_6half_tEfNS_4arch4Sm80ELb0ELb1ELb0ELb1ELb1ELb0ELb1ELb0EEENS1_21CollectiveEpilogueFwdINS6_IJS8_SA_S9_EEENS6_IJNS7_ILi1EEESI_SI_EEESC_SE_Li256ELb1ELb1ELb0ELb0EEENS1_19SingleTileSchedulerILb1ELb0ELb1ELi128EEEEEEEEEvNT_6ParamsE --------------------------
	.section	.nv.info._ZN7cutlass13device_kernelIN5flash19enable_sm80_to_sm89INS1_16FlashAttnFwdSm80INS1_25CollectiveMainloopFwdSm80ILi8ELi1ELb0EN4cute5tupleIJNS5_1CILi128EEENS7_ILi64EEENS7_ILi192EEEEEELi192ENS_6half_tEfNS_4arch4Sm80ELb0ELb1ELb0ELb1ELb1ELb0ELb1ELb0EEENS1_21CollectiveEpilogueFwdINS6_IJS8_SA_S9_EEENS6_IJNS7_ILi1EEESI_SI_EEESC_SE_Li256ELb1ELb1ELb0ELb0EEENS1_19SingleTileSchedulerILb1ELb0ELb1ELi128EEEEEEEEEvNT_6ParamsE,"",@"SHT_CUDA_INFO"
	.sectionflags	@""
	.align	4


	//----- nvinfo : EIATTR_CUDA_API_VERSION
	.align		4
        /*0000*/ 	.byte	0x04, 0x37
        /*0002*/ 	.short	(.L_492 - .L_491)
.L_491:
        /*0004*/ 	.word	0x00000082


	//----- nvinfo : EIATTR_KPARAM_INFO
	.align		4
.L_492:
        /*0008*/ 	.byte	0x04, 0x17
        /*000a*/ 	.short	(.L_494 - .L_493)
.L_493:
        /*000c*/ 	.word	0x00000000
        /*0010*/ 	.short	0x0000
        /*0012*/ 	.short	0x0000
        /*0014*/ 	.byte	0x00, 0xf0, 0x61, 0x10


	//----- nvinfo : EIATTR_SPARSE_MMA_MASK
	.align		4
.L_494:
        /*0018*/ 	.byte	0x03, 0x50
        /*001a*/ 	.short	0x0000


	//----- nvinfo : EIATTR_MAXREG_COUNT
	.align		4
        /*001c*/ 	.byte	0x03, 0x1b
        /*001e*/ 	.short	0x00ff


	//----- nvinfo : EIATTR_MERCURY_ISA_VERSION
	.align		4
        /*0020*/ 	.byte	0x03, 0x5f
        /*0022*/ 	.short	0x0101


	//----- nvinfo : EIATTR_EXIT_INSTR_OFFSETS
	.align		4
        /*0024*/ 	.byte	0x04, 0x1c
        /*0026*/ 	.short	(.L_496 - .L_495)


	//   ....[0]....
.L_495:
        /*0028*/ 	.word	0x00000010


	//----- nvinfo : EIATTR_MAX_THREADS
	.align		4
.L_496:
        /*002c*/ 	.byte	0x04, 0x05
        /*002e*/ 	.short	(.L_498 - .L_497)
.L_497:
        /*0030*/ 	.word	0x00000100
        /*0034*/ 	.word	0x00000001
        /*0038*/ 	.word	0x00000001


	//----- nvinfo : EIATTR_CBANK_PARAM_SIZE
	.align		4
.L_498:
        /*003c*/ 	.byte	0x03, 0x19
        /*003e*/ 	.short	0x0418


	//----- nvinfo : EIATTR_PARAM_CBANK
	.align		4
        /*0040*/ 	.byte	0x04, 0x0a
        /*0042*/ 	.short	(.L_500 - .L_499)
	.align		4
.L_499:
        /*0044*/ 	.word	index@(.nv.constant0._ZN7cutlass13device_kernelIN5flash19enable_sm80_to_sm89INS1_16FlashAttnFwdSm80INS1_25CollectiveMainloopFwdSm80ILi8ELi1ELb0EN4cute5tupleIJNS5_1CILi128EEENS7_ILi64EEENS7_ILi192EEEEEELi192ENS_6half_tEfNS_4arch4Sm80ELb0ELb1ELb0ELb1ELb1ELb0ELb1ELb0EEENS1_21CollectiveEpilogueFwdINS6_IJS8_SA_S9_EEENS6_IJNS7_ILi1EEESI_SI_EEESC_SE_Li256ELb1ELb1ELb0ELb0EEENS1_19SingleTileSchedulerILb1ELb0ELb1ELi128EEEEEEEEEvNT_6ParamsE)
        /*0048*/ 	.short	0x0210
        /*004a*/ 	.short	0x0418


	//----- nvinfo : EIATTR_SW_WAR
	.align		4
.L_500:
        /*004c*/ 	.byte	0x04, 0x36
        /*004e*/ 	.short	(.L_502 - .L_501)
.L_501:
        /*0050*/ 	.word	0x00000008
.L_502:


//--------------------- .nv.info._ZN7cutlass13device_kernelIN5flash19enable_sm80_to_sm89INS1_16FlashAttnFwdSm80INS1_25CollectiveMainloopFwdSm80ILi8ELi1ELb0EN4cute5tupleIJNS5_1CILi128EEENS7_ILi64EEENS7_ILi192EEEEEELi192ENS_6half_tEfNS_4arch4Sm80ELb0ELb1ELb0ELb1ELb1ELb1ELb1ELb0EEENS1_21CollectiveEpilogueFwdINS6_IJS8_SA_S9_EEENS6_IJNS7_ILi1EEESI_SI_EEESC_SE_Li256ELb1ELb1ELb0ELb0EEENS1_19SingleTileSchedulerILb1ELb0ELb1ELi128EEEEEEEEEvNT_6ParamsE --------------------------
	.section	.nv.info._ZN7cutlass13device_kernelIN5flash19enable_sm80_to_sm89INS1_16FlashAttnFwdSm80INS1_25CollectiveMainloopFwdSm80ILi8ELi1ELb0EN4cute5tupleIJNS5_1CILi128EEENS7_ILi64EEENS7_ILi192EEEEEELi192ENS_6half_tEfNS_4arch4Sm80ELb0ELb1ELb0ELb1ELb1ELb1ELb1ELb0EEENS1_21CollectiveEpilogueFwdINS6_IJS8_SA_S9_EEENS6_IJNS7_ILi1EEESI_SI_EEESC_SE_Li256ELb1ELb1ELb0ELb0EEENS1_19SingleTileSchedulerILb1ELb0ELb1ELi128EEEEEEEEEvNT_6ParamsE,"",@"SHT_CUDA_INFO"
	.sectionflags	@""
	.align	4


	//----- nvinfo : EIATTR_CUDA_API_VERSION
	.align		4
        /*0000*/ 	.byte	0x04, 0x37
        /*0002*/ 	.short	(.L_504 - .L_503)
.L_503:
        /*0004*/ 	.word	0x00000082


	//----- nvinfo : EIATTR_KPARAM_INFO
	.align		4
.L_504:
        /*0008*/ 	.byte	0x04, 0x17
        /*000a*/ 	.short	(.L_506 - .L_505)
.L_505:
        /*000c*/ 	.word	0x00000000
        /*0010*/ 	.short	0x0000
        /*0012*/ 	.short	0x0000
        /*0014*/ 	.byte	0x00, 0xf0, 0x61, 0x10


	//----- nvinfo : EIATTR_SPARSE_MMA_MASK
	.align		4
.L_506:
        /*0018*/ 	.byte	0x03, 0x50
        /*001a*/ 	.short	0x0000


	//----- nvinfo : EIATTR_MAXREG_COUNT
	.align		4
        /*001c*/ 	.byte	0x03, 0x1b
        /*001e*/ 	.short	0x00ff


	//----- nvinfo : EIATTR_MERCURY_ISA_VERSION
	.align		4
        /*0020*/ 	.byte	0x03, 0x5f
        /*0022*/ 	.short	0x0101


	//----- nvinfo : EIATTR_EXIT_INSTR_OFFSETS
	.align		4
        /*0024*/ 	.byte	0x04, 0x1c
        /*0026*/ 	.short	(.L_508 - .L_507)


	//   ....[0]....
.L_507:
        /*0028*/ 	.word	0x00000010


	//----- nvinfo : EIATTR_MAX_THREADS
	.align		4
.L_508:
        /*002c*/ 	.byte	0x04, 0x05
        /*002e*/ 	.short	(.L_510 - .L_509)
.L_509:
        /*0030*/ 	.word	0x00000100
        /*0034*/ 	.word	0x00000001
        /*0038*/ 	.word	0x00000001


	//----- nvinfo : EIATTR_CBANK_PARAM_SIZE
	.align		4
.L_510:
        /*003c*/ 	.byte	0x03, 0x19
        /*003e*/ 	.short	0x0418


	//----- nvinfo : EIATTR_PARAM_CBANK
	.align		4
        /*0040*/ 	.byte	0x04, 0x0a
        /*0042*/ 	.short	(.L_512 - .L_511)
	.align		4
.L_511:
        /*0044*/ 	.word	index@(.nv.constant0._ZN7cutlass13device_kernelIN5flash19enable_sm80_to_sm89INS1_16FlashAttnFwdSm80INS1_25CollectiveMainloopFwdSm80ILi8ELi1ELb0EN4cute5tupleIJNS5_1CILi128EEENS7_ILi64EEENS7_ILi192EEEEEELi192ENS_6half_tEfNS_4arch4Sm80ELb0ELb1ELb0ELb1ELb1ELb1ELb1ELb0EEENS1_21CollectiveEpilogueFwdINS6_IJS8_SA_S9_EEENS6_IJNS7_ILi1EEESI_SI_EEESC_SE_Li256ELb1ELb1ELb0ELb0EEENS1_19SingleTileSchedulerILb1ELb0ELb1ELi128EEEEEEEEEvNT_6ParamsE)
        /*0048*/ 	.short	0x0210
        /*004a*/ 	.short	0x0418


	//----- nvinfo : EIATTR_SW_WAR
	.align		4
.L_512:
        /*004c*/ 	.byte	0x04, 0x36
        /*004e*/ 	.short	(.L_514 - .L_513)
.L_513:
        /*0050*/ 	.word	0x00000008
.L_514:


//--------------------- .nv.info._ZN7cutlass13device_kernelIN5flash19enable_sm80_to_sm89INS1_16FlashAttnFwdSm80INS1_25CollectiveMainloopFwdSm80ILi8ELi1ELb0EN4cute5tupleIJNS5_1CILi128EEENS7_ILi64EEENS7_ILi192EEEEEELi192ENS_6half_tEfNS_4arch4Sm80ELb1ELb0ELb0ELb0ELb1ELb0ELb1ELb0EEENS1_21CollectiveEpilogueFwdINS6_IJS8_SA_S9_EEENS6_IJNS7_ILi1EEESI_SI_EEESC_SE_Li256ELb0ELb1ELb0ELb0EEENS1_30DynamicPersistentTileSchedulerILi256ELi256ELb0ELb1ELb0EEEEEEEEEvNT_6ParamsE --------------------------
	.section	.nv.info._ZN7cutlass13device_kernelIN5flash19enable_sm80_to_sm89INS1_16FlashAttnFwdSm80INS1_25CollectiveMainloopFwdSm80ILi8ELi1ELb0EN4cute5tupleIJNS5_1CILi128EEENS7_ILi64EEENS7_ILi192EEEEEELi192ENS_6half_tEfNS_4arch4Sm80ELb1ELb0ELb0ELb0ELb1ELb0ELb1ELb0EEENS1_21CollectiveEpilogueFwdINS6_IJS8_SA_S9_EEENS6_IJNS7_ILi1EEESI_SI_EEESC_SE_Li256ELb0ELb1ELb0ELb0EEENS1_30DynamicPersistentTileSchedulerILi256ELi256ELb0ELb1ELb0EEEEEEEEEvNT_6ParamsE,"",@"SHT_CUDA_INFO"
	.sectionflags	@""
	.align	4


	//----- nvinfo : EIATTR_CUDA_API_VERSION
	.align		4
        /*0000*/ 	.byte	0x04, 0x37
        /*0002*/ 	.short	(.L_516 - .L_515)
.L_515:
        /*0004*/ 	.word	0x00000082


	//----- nvinfo : EIATTR_KPARAM_INFO
	.align		4
.L_516:
        /*0008*/ 	.byte	0x04, 0x17
        /*000a*/ 	.short	(.L_518 - .L_517)
.L_517:
        /*000c*/ 	.word	0x00000000
        /*0010*/ 	.short	0x0000
        /*0012*/ 	.short	0x0000
        /*0014*/ 	.byte	0x00, 0xf0, 0xa1, 0x10


	//----- nvinfo : EIATTR_SPARSE_MMA_MASK
	.align		4
.L_518:
        /*0018*/ 	.byte	0x03, 0x50
        /*001a*/ 	.short	0x0000


	//----- nvinfo : EIATTR_MAXREG_COUNT
	.align		4
        /*001c*/ 	.byte	0x03, 0x1b
        /*001e*/ 	.short	0x00ff


	//----- nvinfo : EIATTR_MERCURY_ISA_VERSION
	.align		4
        /*0020*/ 	.byte	0x03, 0x5f
        /*0022*/ 	.short	0x0101


	//----- nvinfo : EIATTR_EXIT_INSTR_OFFSETS
	.align		4
        /*0024*/ 	.byte	0x04, 0x1c
        /*0026*/ 	.short	(.L_520 - .L_519)


	//   ....[0]....
.L_519:
        /*0028*/ 	.word	0x00000010


	//----- nvinfo : EIATTR_MAX_THREADS
	.align		4
.L_520:
        /*002c*/ 	.byte	0x04, 0x05
        /*002e*/ 	.short	(.L_522 - .L_521)
.L_521:
        /*0030*/ 	.word	0x00000100
        /*0034*/ 	.word	0x00000001
        /*0038*/ 	.word	0x00000001


	//----- nvinfo : EIATTR_CBANK_PARAM_SIZE
	.align		4
.L_522:
        /*003c*/ 	.byte	0x03, 0x19
        /*003e*/ 	.short	0x0428


	//----- nvinfo : EIATTR_PARAM_CBANK
	.align		4
        /*0040*/ 	.byte	0x04, 0x0a
        /*0042*/ 	.short	(.L_524 - .L_523)
	.align		4
.L_523:
        /*0044*/ 	.word	index@(.nv.constant0._ZN7cutlass13device_kernelIN5flash19enable_sm80_to_sm89INS1_16FlashAttnFwdSm80INS1_25CollectiveMainloopFwdSm80ILi8ELi1ELb0EN4cute5tupleIJNS5_1CILi128EEENS7_ILi64EEENS7_ILi192EEEEEELi192ENS_6half_tEfNS_4arch4Sm80ELb1ELb0ELb0ELb0ELb1ELb0ELb1ELb0EEENS1_21CollectiveEpilogueFwdINS6_IJS8_SA_S9_EEENS6_IJNS7_ILi1EEESI_SI_EEESC_SE_Li256ELb0ELb1ELb0ELb0EEENS1_30DynamicPersistentTileSchedulerILi256ELi256ELb0ELb1ELb0EEEEEEEEEvNT_6ParamsE)
        /*0048*/ 	.short	0x0210
        /*004a*/ 	.short	0x0428


	//----- nvinfo : EIATTR_SW_WAR
	.align		4
.L_524:
        /*004c*/ 	.byte	0x04, 0x36
        /*004e*/ 	.short	(.L_526 - .L_525)
.L_525:
        /*0050*/ 	.word	0x00000008
.L_526:


//--------------------- .nv.info._ZN7cutlass13device_kernelIN5flash19enable_sm80_to_sm89INS1_16FlashAttnFwdSm80INS1_25CollectiveMainloopFwdSm80ILi8ELi1ELb0EN4cute5tupleIJNS5_1CILi128EEENS7_ILi64EEENS7_ILi192EEEEEELi192ENS_6half_tEfNS_4arch4Sm80ELb1ELb0ELb0ELb1ELb1ELb0ELb1ELb0EEENS1_21CollectiveEpilogueFwdINS6_IJS8_SA_S9_EEENS6_IJNS7_ILi1EEESI_SI_EEESC_SE_Li256ELb1ELb1ELb0ELb0EEENS1_19SingleTileSchedulerILb1ELb0ELb1ELi128EEEEEEEEEvNT_6ParamsE --------------------------
	.section	.nv.info._ZN7cutlass13device_kernelIN5flash19enable_sm80_to_sm89INS1_16FlashAttnFwdSm80INS1_25CollectiveMainloopFwdSm80ILi8ELi1ELb0EN4cute5tupleIJNS5_1CILi128EEENS7_ILi64EEENS7_ILi192EEEEEELi192ENS_6half_tEfNS_4arch4Sm80ELb1ELb0ELb0ELb1ELb1ELb0ELb1ELb0EEENS1_21CollectiveEpilogueFwdINS6_IJS8_SA_S9_EEENS6_IJNS7_ILi1EEESI_SI_EEESC_SE_Li256ELb1ELb1ELb0ELb0EEENS1_19SingleTileSchedulerILb1ELb0ELb1ELi128EEEEEEEEEvNT_6ParamsE,"",@"SHT_CUDA_INFO"
	.sectionflags	@""
	.align	4


	//----- nvinfo : EIATTR_CUDA_API_VERSION
	.align		4
        /*0000*/ 	.byte	0x04, 0x37
        /*0002*/ 	.short	(.L_528 - .L_527)
.L_527:
        /*0004*/ 	.word	0x00000082


	//----- nvinfo : EIATTR_KPARAM_INFO
	.align		4
.L_528:
        /*0008*/ 	.byte	0x04, 0x17
        /*000a*/ 	.short	(.L_530 - .L_529)
.L_529:
        /*000c*/ 	.word	0x00000000
        /*0010*/ 	.short	0x0000
        /*0012*/ 	.short	0x0000
        /*0014*/ 	.byte	0x00, 0xf0, 0x61, 0x10


	//----- nvinfo : EIATTR_SPARSE_MMA_MASK
	.align		4
.L_530:
        /*0018*/ 	.byte	0x03, 0x50
        /*001a*/ 	.short	0x0000


	//----- nvinfo : EIATTR_MAXREG_COUNT
	.align		4
        /*001c*/ 	.byte	0x03, 0x1b
        /*001e*/ 	.short	0x00ff


	//----- nvinfo : EIATTR_MERCURY_ISA_VERSION
	.align		4
        /*0020*/ 	.byte	0x03, 0x5f
        /*0022*/ 	.short	0x0101


	//----- nvinfo : EIATTR_EXIT_INSTR_OFFSETS
	.align		4
        /*0024*/ 	.byte	0x04, 0x1c
        /*0026*/ 	.short	(.L_532 - .L_531)


	//   ....[0]....
.L_531:
        /*0028*/ 	.word	0x00000010


	//----- nvinfo : EIATTR_MAX_THREADS
	.align		4
.L_532:
        /*002c*/ 	.byte	0x04, 0x05
        /*002e*/ 	.short	(.L_534 - .L_533)
.L_533:
        /*0030*/ 	.word	0x00000100
        /*0034*/ 	.word	0x00000001
        /*0038*/ 	.word	0x00000001


	//----- nvinfo : EIATTR_CBANK_PARAM_SIZE
	.align		4
.L_534:
        /*003c*/ 	.byte	0x03, 0x19
        /*003e*/ 	.short	0x0418


	//----- nvinfo : EIATTR_PARAM_CBANK
	.align		4
        /*0040*/ 	.byte	0x04, 0x0a
        /*0042*/ 	.short	(.L_536 - .L_535)
	.align		4
.L_535:
        /*0044*/ 	.word	index@(.nv.constant0._ZN7cutlass13device_kernelIN5flash19enable_sm80_to_sm89INS1_16FlashAttnFwdSm80INS1_25CollectiveMainloopFwdSm80ILi8ELi1ELb0EN4cute5tupleIJNS5_1CILi128EEENS7_ILi64EEENS7_ILi192EEEEEELi192ENS_6half_tEfNS_4arch4Sm80ELb1ELb0ELb0ELb1ELb1ELb0ELb1ELb0EEENS1_21CollectiveEpilogueFwdINS6_IJS8_SA_S9_EEENS6_IJNS7_ILi1EEESI_SI_EEESC_SE_Li256ELb1ELb1ELb0ELb0EEENS1_19SingleTileSchedulerILb1ELb0ELb1ELi128EEEEEEEEEvNT_6ParamsE)
        /*0048*/ 	.short	0x0210
        /*004a*/ 	.short	0x0418


	//----- nvinfo : EIATTR_SW_WAR
	.align		4
.L_536:
        /*004c*/ 	.byte	0x04, 0x36
        /*004e*/ 	.short	(.L_538 - .L_537)
.L_537:
        /*0050*/ 	.word	0x00000008
.L_538:


//--------------------- .nv.info._ZN7cutlass13device_kernelIN5flash19enable_sm80_to_sm89INS1_16FlashAttnFwdSm80INS1_25CollectiveMainloopFwdSm80ILi8ELi1ELb0EN4cute5tupleIJNS5_1CILi128EEENS7_ILi64EEENS7_ILi192EEEEEELi192ENS_6half_tEfNS_4arch4Sm80ELb1ELb0ELb0ELb1ELb1ELb1ELb1ELb0EEENS1_21CollectiveEpilogueFwdINS6_IJS8_SA_S9_EEENS6_IJNS7_ILi1EEESI_SI_EEESC_SE_Li256ELb1ELb1ELb0ELb0EEENS1_19SingleTileSchedulerILb1ELb0ELb1ELi128EEEEEEEEEvNT_6ParamsE --------------------------
	.section	.nv.info._ZN7cutlass13device_kernelIN5flash19enable_sm80_to_sm89INS1_16FlashAttnFwdSm80INS1_25CollectiveMainloopFwdSm80ILi8ELi1ELb0EN4cute5tupleIJNS5_1CILi128EEENS7_ILi64EEENS7_ILi192EEEEEELi192ENS_6half_tEfNS_4arch4Sm80ELb1ELb0ELb0ELb1ELb1ELb1ELb1ELb0EEENS1_21CollectiveEpilogueFwdINS6_IJS8_SA_S9_EEENS6_IJNS7_ILi1EEESI_SI_EEESC_SE_Li256ELb1ELb1ELb0ELb0EEENS1_19SingleTileSchedulerILb1ELb0ELb1ELi128EEEEEEEEEvNT_6ParamsE,"",@"SHT_CUDA_INFO"
	.sectionflags	@""
	.align	4


	//----- nvinfo : EIATTR_CUDA_API_VERSION
	.align		4
        /*0000*/ 	.byte	0x04, 0x37
        /*0002*/ 	.short	(.L_540 - .L_539)
.L_539:
        /*0004*/ 	.word	0x00000082


	//----- nvinfo : EIATTR_KPARAM_INFO
	.align		4
.L_540:
        /*0008*/ 	.byte	0x04, 0x17
        /*000a*/ 	.short	(.L_542 - .L_541)
.L_541:
        /*000c*/ 	.word	0x00000000
        /*0010*/ 	.short	0x0000
        /*0012*/ 	.short	0x0000
        /*0014*/ 	.byte	0x00, 0xf0, 0x61, 0x10


	//----- nvinfo : EIATTR_SPARSE_MMA_MASK
	.align		4
.L_542:
        /*0018*/ 	.byte	0x03, 0x50
        /*001a*/ 	.short	0x0000


	//----- nvinfo : EIATTR_MAXREG_COUNT
	.align		4
        /*001c*/ 	.byte	0x03, 0x1b
        /*001e*/ 	.short	0x00ff


	//----- nvinfo : EIATTR_MERCURY_ISA_VERSION
	.align		4
        /*0020*/ 	.byte	0x03, 0x5f
        /*0022*/ 	.short	0x0101


	//----- nvinfo : EIATTR_EXIT_INSTR_OFFSETS
	.align		4
        /*0024*/ 	.byte	0x04, 0x1c
        /*0026*/ 	.short	(.L_544 - .L_543)


	//   ....[0]....
.L_543:
        /*0028*/ 	.word	0x00000010


	//----- nvinfo : EIATTR_MAX_THREADS
	.align		4
.L_544:
        /*002c*/ 	.byte	0x04, 0x05
        /*002e*/ 	.short	(.L_546 - .L_545)
.L_545:
        /*0030*/ 	.word	0x00000100
        /*0034*/ 	.word	0x00000001
        /*0038*/ 	.word	0x00000001


	//----- nvinfo : EIATTR_CBANK_PARAM_SIZE
	.align		4
.L_546:
        /*003c*/ 	.byte	0x03, 0x19
        /*003e*/ 	.short	0x0418


	//----- nvinfo : EIATTR_PARAM_CBANK
	.align		4
        /*0040*/ 	.byte	0x04, 0x0a
        /*0042*/ 	.short	(.L_548 - .L_547)
	.align		4
.L_547:
        /*0044*/ 	.word	index@(.nv.constant0._ZN7cutlass13device_kernelIN5flash19enable_sm80_to_sm89INS1_16FlashAttnFwdSm80INS1_25CollectiveMainloopFwdSm80ILi8ELi1ELb0EN4cute5tupleIJNS5_1CILi128EEENS7_ILi64EEENS7_ILi192EEEEEELi192ENS_6half_tEfNS_4arch4Sm80ELb1ELb0ELb0ELb1ELb1ELb1ELb1ELb0EEENS1_21CollectiveEpilogueFwdINS6_IJS8_SA_S9_EEENS6_IJNS7_ILi1EEESI_SI_EEESC_SE_Li256ELb1ELb1ELb0ELb0EEENS1_19SingleTileSchedulerILb1ELb0ELb1ELi128EEEEEEEEEvNT_6ParamsE)
        /*0048*/ 	.short	0x0210
        /*004a*/ 	.short	0x0418


	//----- nvinfo : EIATTR_SW_WAR
	.align		4
.L_548:
        /*004c*/ 	.byte	0x04, 0x36
        /*004e*/ 	.short	(.L_550 - .L_549)
.L_549:
        /*0050*/ 	.word	0x00000008
.L_550:


//--------------------- .nv.info._ZN7cutlass13device_kernelIN5flash19enable_sm80_to_sm89INS1_16FlashAttnFwdSm80INS1_25CollectiveMainloopFwdSm80ILi8ELi2ELb0EN4cute5tupleIJNS5_1CILi128EEENS7_ILi64EEENS7_ILi192EEEEEELi192ENS_6half_tEfNS_4arch4Sm80ELb0ELb0ELb0ELb0ELb1ELb0ELb1ELb0EEENS1_21CollectiveEpilogueFwdINS6_IJS8_SA_S9_EEENS6_IJNS7_ILi1EEESI_SI_EEESC_SE_Li256ELb0ELb1ELb0ELb0EEENS1_19SingleTileSchedulerILb0ELb0ELb1ELi128EEEEEEEEEvNT_6ParamsE --------------------------
	.section	.nv.info._ZN7cutlass13device_kernelIN5flash19enable_sm80_to_sm89INS1_16FlashAttnFwdSm80INS1_25CollectiveMainloopFwdSm80ILi8ELi2ELb0EN4cute5tupleIJNS5_1CILi128EEENS7_ILi64EEENS7_ILi192EEEEEELi192ENS_6half_tEfNS_4arch4Sm80ELb0ELb0ELb0ELb0ELb1ELb0ELb1ELb0EEENS1_21CollectiveEpilogueFwdINS6_IJS8_SA_S9_EEENS6_IJNS7_ILi1EEESI_SI_EEESC_SE_Li256ELb0ELb1ELb0ELb0EEENS1_19SingleTileSchedulerILb0ELb0ELb1ELi128EEEEEEEEEvNT_6ParamsE,"",@"SHT_CUDA_INFO"
	.sectionflags	@""
	.align	4


	//----- nvinfo : EIATTR_CUDA_API_VERSION
	.align		4
        /*0000*/ 	.byte	0x04, 0x37
        /*0002*/ 	.short	(.L_552 - .L_551)
.L_551:
        /*0004*/ 	.word	0x00000082


	//----- nvinfo : EIATTR_KPARAM_INFO
	.align		4
.L_552:
        /*0008*/ 	.byte	0x04, 0x17
        /*000a*/ 	.short	(.L_554 - .L_553)
.L_553:
        /*000c*/ 	.word	0x00000000
        /*0010*/ 	.short	0x0000
        /*0012*/ 	.short	0x0000
        /*0014*/ 	.byte	0x00, 0xf0, 0x61, 0x10


	//----- nvinfo : EIATTR_SPARSE_MMA_MASK
	.align		4
.L_554:
        /*0018*/ 	.byte	0x03, 0x50
        /*001a*/ 	.short	0x0000


	//----- nvinfo : EIATTR_MAXREG_COUNT
	.align		4
        /*001c*/ 	.byte	0x03, 0x1b
        /*001e*/ 	.short	0x00ff


	//----- nvinfo : EIATTR_MERCURY_ISA_VERSION
	.align		4
        /*0020*/ 	.byte	0x03, 0x5f
        /*0022*/ 	.short	0x0101


	//----- nvinfo : EIATTR_EXIT_INSTR_OFFSETS
	.align		4
        /*0024*/ 	.byte	0x04, 0x1c
        /*0026*/ 	.short	(.L_556 - .L_555)


	//   ....[0]....
.L_555:
        /*0028*/ 	.word	0x00000010


	//----- nvinfo : EIATTR_MAX_THREADS
	.align		4
.L_556:
        /*002c*/ 	.byte	0x04, 0x05
        /*002e*/ 	.short	(.L_558 - .L_557)
.L_557:
        /*0030*/ 	.word	0x00000100
        /*0034*/ 	.word	0x00000001
        /*0038*/ 	.word	0x00000001


	//----- nvinfo : EIATTR_CBANK_PARAM_SIZE
	.align		4
.L_558:
        /*003c*/ 	.byte	0x03, 0x19
        /*003e*/ 	.short	0x0418


	//----- nvinfo : EIATTR_PARAM_CBANK
	.align		4
        /*0040*/ 	.byte	0x04, 0x0a
        /*0042*/ 	.short	(.L_560 - .L_559)
	.align		4
.L_559:
        /*0044*/ 	.word	index@(.nv.constant0._ZN7cutlass13device_kernelIN5flash19enable_sm80_to_sm89INS1_16FlashAttnFwdSm80INS1_25CollectiveMainloopFwdSm80ILi8ELi2ELb0EN4cute5tupleIJNS5_1CILi128EEENS7_ILi64EEENS7_ILi192EEEEEELi192ENS_6half_tEfNS_4arch4Sm80ELb0ELb0ELb0ELb0ELb1ELb0ELb1ELb0EEENS1_21CollectiveEpilogueFwdINS6_IJS8_SA_S9_EEENS6_IJNS7_ILi1EEESI_SI_EEESC_SE_Li256ELb0ELb1ELb0ELb0EEENS1_19SingleTileSchedulerILb0ELb0ELb1ELi128EEEEEEEEEvNT_6ParamsE)
        /*0048*/ 	.short	0x0210
        /*004a*/ 	.short	0x0418


	//----- nvinfo : EIATTR_SW_WAR
	.align		4
.L_560:
        /*004c*/ 	.byte	0x04, 0x36
        /*004e*/ 	.short	(.L_562 - .L_561)
.L_561:
        /*0050*/ 	.word	0x00000008
.L_562:


//--------------------- .nv.info._ZN7cutlass13device_kernelIN5flash19enable_sm80_to_sm89INS1_16FlashAttnFwdSm80INS1_25CollectiveMainloopFwdSm80ILi8ELi2ELb0EN4cute5tupleIJNS5_1CILi128EEENS7_ILi64EEENS7_ILi192EEEEEELi192ENS_6half_tEfNS_4arch4Sm80ELb0ELb0ELb0ELb1ELb1ELb0ELb1ELb0EEENS1_21CollectiveEpilogueFwdINS6_IJS8_SA_S9_EEENS6_IJNS7_ILi1EEESI_SI_EEESC_SE_Li256ELb1ELb1ELb0ELb0EEENS1_19SingleTileSchedulerILb1ELb0ELb1ELi128EEEEEEEEEvNT_6ParamsE --------------------------
	.section	.nv.info._ZN7cutlass13device_kernelIN5flash19enable_sm80_to_sm89INS1_16FlashAttnFwdSm80INS1_25CollectiveMainloopFwdSm80ILi8ELi2ELb0EN4cute5tupleIJNS5_1CILi128EEENS7_ILi64EEENS7_ILi192EEEEEELi192ENS_6half_tEfNS_4arch4Sm80ELb0ELb0ELb0ELb1ELb1ELb0ELb1ELb0EEENS1_21CollectiveEpilogueFwdINS6_IJS8_SA_S9_EEENS6_IJNS7_ILi1EEESI_SI_EEESC_SE_Li256ELb1ELb1ELb0ELb0EEENS1_19SingleTileSchedulerILb1ELb0ELb1ELi128EEEEEEEEEvNT_6ParamsE,"",@"SHT_CUDA_INFO"
	.sectionflags	@""
	.align	4


	//----- nvinfo : EIATTR_CUDA_API_VERSION
	.align		4
        /*0000*/ 	.byte	0x04, 0x37
        /*0002*/ 	.short	(.L_564 - .L_563)
.L_563:
        /*0004*/ 	.word	0x00000082


	//----- nvinfo : EIATTR_KPARAM_INFO
	.align		4
.L_564:
        /*0008*/ 	.byte	0x04, 0x17
        /*000a*/ 	.short	(.L_566 - .L_565)
.L_565:
        /*000c*/ 	.word	0x00000000
        /*0010*/ 	.short	0x0000
        /*0012*/ 	.short	0x0000
        /*0014*/ 	.byte	0x00, 0xf0, 0x61, 0x10


	//----- nvinfo : EIATTR_SPARSE_MMA_MASK
	.align		4
.L_566:
        /*0018*/ 	.byte	0x03, 0x50
        /*001a*/ 	.short	0x0000


	//----- nvinfo : EIATTR_MAXREG_COUNT
	.align		4
        /*001c*/ 	.byte	0x03, 0x1b
        /*001e*/ 	.short	0x00ff


	//----- nvinfo : EIATTR_MERCURY_ISA_VERSION
	.align		4
        /*0020*/ 	.byte	0x03, 0x5f
        /*0022*/ 	.short	0x0101


	//----- nvinfo : EIATTR_EXIT_INSTR_OFFSETS
	.align		4
        /*0024*/ 	.byte	0x04, 0x1c
        /*0026*/ 	.short	(.L_568 - .L_567)


	//   ....[0]....
.L_567:
        /*0028*/ 	.word	0x00000010


	//----- nvinfo : EIATTR_MAX_THREADS
	.align		4
.L_568:
        /*002c*/ 	.byte	0x04, 0x05
        /*002e*/ 	.short	(.L_570 - .L_569)
.L_569:
        /*0030*/ 	.word	0x00000100
        /*0034*/ 	.word	0x00000001
        /*0038*/ 	.word	0x00000001


	//----- nvinfo : EIATTR_CBANK_PARAM_SIZE
	.align		4
.L_570:
        /*003c*/ 	.byte	0x03, 0x19
        /*003e*/ 	.short	0x0418


	//----- nvinfo : EIATTR_PARAM_CBANK
	.align		4
        /*0040*/ 	.byte	0x04, 0x0a
        /*0042*/ 	.short	(.L_572 - .L_571)
	.align		4
.L_571:
        /*0044*/ 	.word	index@(.nv.constant0._ZN7cutlass13device_kernelIN5flash19enable_sm80_to_sm89INS1_16FlashAttnFwdSm80INS1_25CollectiveMainloopFwdSm80ILi8ELi2ELb0EN4cute5tupleIJNS5_1CILi128EEENS7_ILi64EEENS7_ILi192EEEEEELi192ENS_6half_tEfNS_4arch4Sm80ELb0ELb0ELb0ELb1ELb1ELb0ELb1ELb0EEENS1_21CollectiveEpilogueFwdINS6_IJS8_SA_S9_EEENS6_IJNS7_ILi1EEESI_SI_EEESC_SE_Li256ELb1ELb1ELb0ELb0EEENS1_19SingleTileSchedulerILb1ELb0ELb1ELi128EEEEEEEEEvNT_6ParamsE)
        /*0048*/ 	.short	0x0210
        /*004a*/ 	.short	0x0418


	//----- nvinfo : EIATTR_SW_WAR
	.align		4
.L_572:
        /*004c*/ 	.byte	0x04, 0x36
        /*004e*/ 	.short	(.L_574 - .L_573)
.L_573:
        /*0050*/ 	.word	0x00000008
.L_574:


//--------------------- .nv.info._ZN7cutlass13device_kernelIN5flash19enable_sm80_to_sm89INS1_16FlashAttnFwdSm80INS1_25CollectiveMainloopFwdSm80ILi8ELi2ELb0EN4cute5tupleIJNS5_1CILi128EEENS7_ILi64EEENS7_ILi192EEEEEELi192ENS_6half_tEfNS_4arch4Sm80ELb0ELb0ELb0ELb1ELb1ELb1ELb1ELb0EEENS1_21CollectiveEpilogueFwdINS6_IJS8_SA_S9_EEENS6_IJNS7_ILi1EEESI_SI_EEESC_SE_Li256ELb1ELb1ELb0ELb0EEENS1_19SingleTileSchedulerILb1ELb0ELb1ELi128EEEEEEEEEvNT_6ParamsE --------------------------
	.section	.nv.info._ZN7cutlass13device_kernelIN5flash19enable_sm80_to_sm89INS1_16FlashAttnFwdSm80INS1_25CollectiveMainloopFwdSm80ILi8ELi2ELb0EN4cute5tupleIJNS5_1CILi128EEENS7_ILi64EEENS7_ILi192EEEEEELi192ENS_6half_tEfNS_4arch4Sm80ELb0ELb0ELb0ELb1ELb1ELb1ELb1ELb0EEENS1_21CollectiveEpilogueFwdINS6_IJS8_SA_S9_EEENS6_IJNS7_ILi1EEESI_SI_EEESC_SE_Li256ELb1ELb1ELb0ELb0EEENS1_19SingleTileSchedulerILb1ELb0ELb1ELi128EEEEEEEEEvNT_6ParamsE,"",@"SHT_CUDA_INFO"
	.sectionflags	@""
	.align	4


	//----- nvinfo : EIATTR_CUDA_API_VERSION
	.align		4
        /*0000*/ 	.byte	0x04, 0x37
        /*0002*/ 	.short	(.L_576 - .L_575)
.L_575:
        /*0004*/ 	.word	0x00000082


	//----- nvinfo : EIATTR_KPARAM_INFO
	.align		4
.L_576:
        /*0008*/ 	.byte	0x04, 0x17
        /*000a*/ 	.short	(.L_578 - .L_577)
.L_577:
        /*000c*/ 	.word	0x00000000
        /*0010*/ 	.short	0x0000
        /*0012*/ 	.short	0x0000
        /*0014*/ 	.byte	0x00, 0xf0, 0x61, 0x10


	//----- nvinfo : EIATTR_SPARSE_MMA_MASK
	.align		4
.L_578:
        /*0018*/ 	.byte	0x03, 0x50
        /*001a*/ 	.short	0x0000


	//----- nvinfo : EIATTR_MAXREG_COUNT
	.align		4
        /*001c*/ 	.byte	0x03, 0x1b
        /*001e*/ 	.short	0x00ff


	//----- nvinfo : EIATTR_MERCURY_ISA_VERSION
	.align		4
        /*0020*/ 	.byte	0x03, 0x5f
        /*0022*/ 	.short	0x0101


	//----- nvinfo : EIATTR_EXIT_INSTR_OFFSETS
	.align		4
        /*0024*/ 	.byte	0x04, 0x1c
        /*0026*/ 	.short	(.L_580 - .L_579)


	//   ....[0]....
.L_579:
        /*0028*/ 	.word	0x00000010


	//----- nvinfo : EIATTR_MAX_THREADS
	.align		4
.L_580:
        /*002c*/ 	.byte	0x04, 0x05
        /*002e*/ 	.short	(.L_582 - .L_581)
.L_581:
        /*0030*/ 	.word	0x00000100
        /*0034*/ 	.word	0x00000001
        /*0038*/ 	.word	0x00000001


	//----- nvinfo : EIATTR_CBANK_PARAM_SIZE
	.align		4
.L_582:
        /*003c*/ 	.byte	0x03, 0x19
        /*003e*/ 	.short	0x0418


	//----- nvinfo : EIATTR_PARAM_CBANK
	.align		4
        /*0040*/ 	.byte	0x04, 0x0a
        /*0042*/ 	.short	(.L_584 - .L_583)
	.align		4
.L_583:
        /*0044*/ 	.word	index@(.nv.constant0._ZN7cutlass13device_kernelIN5flash19enable_sm80_to_sm89INS1_16FlashAttnFwdSm80INS1_25CollectiveMainloopFwdSm80ILi8ELi2ELb0EN4cute5tupleIJNS5_1CILi128EEENS7_ILi64EEENS7_ILi192EEEEEELi192ENS_6half_tEfNS_4arch4Sm80ELb0ELb0ELb0ELb1ELb1ELb1ELb1ELb0EEENS1_21CollectiveEpilogueFwdINS6_IJS8_SA_S9_EEENS6_IJNS7_ILi1EEESI_SI_EEESC_SE_Li256ELb1ELb1ELb0ELb0EEENS1_19SingleTileSchedulerILb1ELb0ELb1ELi128EEEEEEEEEvNT_6ParamsE)
        /*0048*/ 	.short	0x0210
        /*004a*/ 	.short	0x0418


	//----- nvinfo : EIATTR_SW_WAR
	.align		4
.L_584:
        /*004c*/ 	.byte	0x04, 0x36
        /*004e*/ 	.short	(.L_586 - .L_585)
.L_585:
        /*0050*/ 	.word	0x00000008
.L_586:


//--------------------- .nv.info._ZN7cutlass13device_kernelIN5flash19enable_sm80_to_sm89INS1_16FlashAttnFwdSm80INS1_25CollectiveMainloopFwdSm80ILi8ELi2ELb0EN4cute5tupleIJNS5_1CILi128EEENS7_ILi64EEENS7_ILi192EEEEEELi192ENS_6half_tEfNS_4arch4Sm80ELb0ELb1ELb0ELb0ELb1ELb0ELb1ELb0EEENS1_21CollectiveEpilogueFwdINS6_IJS8_SA_S9_EEENS6_IJNS7_ILi1EEESI_SI_EEESC_SE_Li256ELb0ELb1ELb0ELb0EEENS1_19SingleTileSchedulerILb0ELb0ELb1ELi128EEEEEEEEEvNT_6ParamsE --------------------------
	.section	.nv.info._ZN7cutlass13device_kernelIN5flash19enable_sm80_to_sm89INS1_16FlashAttnFwdSm80INS1_25CollectiveMainloopFwdSm80ILi8ELi2ELb0EN4cute5tupleIJNS5_1CILi128EEENS7_ILi64EEENS7_ILi192EEEEEELi192ENS_6half_tEfNS_4arch4Sm80ELb0ELb1ELb0ELb0ELb1ELb0ELb1ELb0EEENS1_21CollectiveEpilogueFwdINS6_IJS8_SA_S9_EEENS6_IJNS7_ILi1EEESI_SI_EEESC_SE_Li256ELb0ELb1ELb0ELb0EEENS1_19SingleTileSchedulerILb0ELb0ELb1ELi128EEEEEEEEEvNT_6ParamsE,"",@"SHT_CUDA_INFO"
	.sectionflags	@""
	.align	4


	//----- nvinfo : EIATTR_CUDA_API_VERSION
	.align		4
        /*0000*/ 	.byte	0x04, 0x37
        /*0002*/ 	.short	(.L_588 - .L_587)
.L_587:
        /*0004*/ 	.word	0x00000082


	//----- nvinfo : EIATTR_KPARAM_INFO
	.align		4
.L_588:
        /*0008*/ 	.byte	0x04, 0x17
        /*000a*/ 	.short	(.L_590 - .L_589)
.L_589:
        /*000c*/ 	.word	0x00000000
        /*0010*/ 	.short	0x0000
        /*0012*/ 	.short	0x0000
        /*0014*/ 	.byte	0x00, 0xf0, 0x61, 0x10


	//----- nvinfo : EIATTR_SPARSE_MMA_MASK
	.align		4
.L_590:
        /*0018*/ 	.byte	0x03, 0x50
        /*001a*/ 	.short	0x0000


	//----- nvinfo : EIATTR_MAXREG_COUNT
	.align		4
        /*001c*/ 	.byte	0x03, 0x1b
        /*001e*/ 	.short	0x00ff


	//----- nvinfo : EIATTR_MERCURY_ISA_VERSION
	.align		4
        /*0020*/ 	.byte	0x03, 0x5f
        /*0022*/ 	.short	0x0101


	//----- nvinfo : EIATTR_EXIT_INSTR_OFFSETS
	.align		4
        /*0024*/ 	.byte	0x04, 0x1c
        /*0026*/ 	.short	(.L_592 - .L_591)


	//   ....[0]....
.L_591:
        /*0028*/ 	.word	0x00000010


	//----- nvinfo : EIATTR_MAX_THREADS
	.align		4
.L_592:
        /*002c*/ 	.byte	0x04, 0x05
        /*002e*/ 	.short	(.L_594 - .L_593)
.L_593:
        /*0030*/ 	.word	0x00000100
        /*0034*/ 	.word	0x00000001
        /*0038*/ 	.word	0x00000001


	//----- nvinfo : EIATTR_CBANK_PARAM_SIZE
	.align		4
.L_594:
        /*003c*/ 	.byte	0x03, 0x19
        /*003e*/ 	.short	0x0418


	//----- nvinfo : EIATTR_PARAM_CBANK
	.align		4
        /*0040*/ 	.byte	0x04, 0x0a
        /*0042*/ 	.short	(.L_596 - .L_595)
	.align		4
.L_595:
        /*0044*/ 	.word	index@(.nv.constant0._ZN7cutlass13device_kernelIN5flash19enable_sm80_to_sm89INS1_16FlashAttnFwdSm80INS1_25CollectiveMainloopFwdSm80ILi8ELi2ELb0EN4cute5tupleIJNS5_1CILi128EEENS7_ILi64EEENS7_ILi192EEEEEELi192ENS_6half_tEfNS_4arch4Sm80ELb0ELb1ELb0ELb0ELb1ELb0ELb1ELb0EEENS1_21CollectiveEpilogueFwdINS6_IJS8_SA_S9_EEENS6_IJNS7_ILi1EEESI_SI_EEESC_SE_Li256ELb0ELb1ELb0ELb0EEENS1_19SingleTileSchedulerILb0ELb0ELb1ELi128EEEEEEEEEvNT_6ParamsE)
        /*0048*/ 	.short	0x0210
        /*004a*/ 	.short	0x0418


	//----- nvinfo : EIATTR_SW_WAR
	.align		4
.L_596:
        /*004c*/ 	.byte	0x04, 0x36
        /*004e*/ 	.short	(.L_598 - .L_597)
.L_597:
        /*0050*/ 	.word	0x00000008
.L_598:


//--------------------- .nv.info._ZN7cutlass13device_kernelIN5flash19enable_sm80_to_sm89INS1_16FlashAttnFwdSm80INS1_25CollectiveMainloopFwdSm80ILi8ELi2ELb0EN4cute5tupleIJNS5_1CILi128EEENS7_ILi64EEENS7_ILi192EEEEEELi192ENS_6half_tEfNS_4arch4Sm80ELb0ELb1ELb0ELb1ELb1ELb0ELb1ELb0EEENS1_21CollectiveEpilogueFwdINS6_IJS8_SA_S9_EEENS6_IJNS7_ILi1EEESI_SI_EEESC_SE_Li256ELb1ELb1ELb0ELb0EEENS1_19SingleTileSchedulerILb1ELb0ELb1ELi128EEEEEEEEEvNT_6ParamsE --------------------------
	.section	.nv.info._ZN7cutlass13device_kernelIN5flash19enable_sm80_to_sm89INS1_16FlashAttnFwdSm80INS1_25CollectiveMainloopFwdSm80ILi8ELi2ELb0EN4cute5tupleIJNS5_1CILi128EEENS7_ILi64EEENS7_ILi192EEEEEELi192ENS_6half_tEfNS_4arch4Sm80ELb0ELb1ELb0ELb1ELb1ELb0ELb1ELb0EEENS1_21CollectiveEpilogueFwdINS6_IJS8_SA_S9_EEENS6_IJNS7_ILi1EEESI_SI_EEESC_SE_Li256ELb1ELb1ELb0ELb0EEENS1_19SingleTileSchedulerILb1ELb0ELb1ELi128EEEEEEEEEvNT_6ParamsE,"",@"SHT_CUDA_INFO"
	.sectionflags	@""
	.align	4


	//----- nvinfo : EIATTR_CUDA_API_VERSION
	.align		4
        /*0000*/ 	.byte	0x04, 0x37
        /*0002*/ 	.short	(.L_600 - .L_599)
.L_599:
        /*0004*/ 	.word	0x00000082


	//----- nvinfo : EIATTR_KPARAM_INFO
	.align		4
.L_600:
        /*0008*/ 	.byte	0x04, 0x17
        /*000a*/ 	.short	(.L_602 - .L_601)
.L_601:
        /*000c*/ 	.word	0x00000000
        /*0010*/ 	.short	0x0000
        /*0012*/ 	.short	0x0000
        /*0014*/ 	.byte	0x00, 0xf0, 0x61, 0x10


	//----- nvinfo : EIATTR_SPARSE_MMA_MASK
	.align		4
.L_602:
        /*0018*/ 	.byte	0x03, 0x50
        /*001a*/ 	.short	0x0000


	//----- nvinfo : EIATTR_MAXREG_COUNT
	.align		4
        /*001c*/ 	.byte	0x03, 0x1b
        /*001e*/ 	.short	0x00ff


	//----- nvinfo : EIATTR_MERCURY_ISA_VERSION
	.align		4
        /*0020*/ 	.byte	0x03, 0x5f
        /*0022*/ 	.short	0x0101


	//----- nvinfo : EIATTR_EXIT_INSTR_OFFSETS
	.align		4
        /*0024*/ 	.byte	0x04, 0x1c
        /*0026*/ 	.short	(.L_604 - .L_603)


	//   ....[0]....
.L_603:
        /*0028*/ 	.word	0x00000010


	//----- nvinfo : EIATTR_MAX_THREADS
	.align		4
.L_604:
        /*002c*/ 	.byte	0x04, 0x05
        /*002e*/ 	.short	(.L_606 - .L_605)
.L_605:
        /*0030*/ 	.word	0x00000100
        /*0034*/ 	.word	0x00000001
        /*0038*/ 	.word	0x00000001


	//----- nvinfo : EIATTR_CBANK_PARAM_SIZE
	.align		4
.L_606:
        /*003c*/ 	.byte	0x03, 0x19
        /*003e*/ 	.short	0x0418


	//----- nvinfo : EIATTR_PARAM_CBANK
	.align		4
        /*0040*/ 	.byte	0x04, 0x0a
        /*0042*/ 	.short	(.L_608 - .L_607)
	.align		4
.L_607:
        /*0044*/ 	.word	index@(.nv.constant0._ZN7cutlass13device_kernelIN5flash19enable_sm80_to_sm89INS1_16FlashAttnFwdSm80INS1_25CollectiveMainloopFwdSm80ILi8ELi2ELb0EN4cute5tupleIJNS5_1CILi128EEENS7_ILi64EEENS7_ILi192EEEEEELi192ENS_6half_tEfNS_4arch4Sm80ELb0ELb1ELb0ELb1ELb1ELb0ELb1ELb0EEENS1_21CollectiveEpilogueFwdINS6_IJS8_SA_S9_EEENS6_IJNS7_ILi1EEESI_SI_EEESC_SE_Li256ELb1ELb1ELb0ELb0EEENS1_19SingleTileSchedulerILb1ELb0ELb1ELi128EEEEEEEEEvNT_6ParamsE)
        /*0048*/ 	.short	0x0210
        /*004a*/ 	.short	0x0418


	//----- nvinfo : EIATTR_SW_WAR
	.align		4
.L_608:
        /*004c*/ 	.byte	0x04, 0x36
        /*004e*/ 	.short	(.L_610 - .L_609)
.L_609:
        /*0050*/ 	.word	0x00000008
.L_610:


//--------------------- .nv.info._ZN7cutlass13device_kernelIN5flash19enable_sm80_to_sm89INS1_16FlashAttnFwdSm80INS1_25CollectiveMainloopFwdSm80ILi8ELi2ELb0EN4cute5tupleIJNS5_1CILi128EEENS7_ILi64EEENS7_ILi192EEEEEELi192ENS_6half_tEfNS_4arch4Sm80ELb0ELb1ELb0ELb1ELb1ELb1ELb1ELb0EEENS1_21CollectiveEpilogueFwdINS6_IJS8_SA_S9_EEENS6_IJNS7_ILi1EEESI_SI_EEESC_SE_Li256ELb1ELb1ELb0ELb0EEENS1_19SingleTileSchedulerILb1ELb0ELb1ELi128EEEEEEEEEvNT_6ParamsE --------------------------
	.section	.nv.info._ZN7cutlass13device_kernelIN5flash19enable_sm80_to_sm89INS1_16FlashAttnFwdSm80INS1_25CollectiveMainloopFwdSm80ILi8ELi2ELb0EN4cute5tupleIJNS5_1CILi128EEENS7_ILi64EEENS7_ILi192EEEEEELi192ENS_6half_tEfNS_4arch4Sm80ELb0ELb1ELb0ELb1ELb1ELb1ELb1ELb0EEENS1_21CollectiveEpilogueFwdINS6_IJS8_SA_S9_EEENS6_IJNS7_ILi1EEESI_SI_EEESC_SE_Li256ELb1ELb1ELb0ELb0EEENS1_19SingleTileSchedulerILb1ELb0ELb1ELi128EEEEEEEEEvNT_6ParamsE,"",@"SHT_CUDA_INFO"
	.sectionflags	@""
	.align	4


	//----- nvinfo : EIATTR_CUDA_API_VERSION
	.align		4
        /*0000*/ 	.byte	0x04, 0x37
        /*0002*/ 	.short	(.L_612 - .L_611)
.L_611:
        /*0004*/ 	.word	0x00000082


	//----- nvinfo : EIATTR_KPARAM_INFO
	.align		4
.L_612:
        /*0008*/ 	.byte	0x04, 0x17
        /*000a*/ 	.short	(.L_614 - .L_613)
.L_613:
        /*000c*/ 	.word	0x00000000
        /*0010*/ 	.short	0x0000
        /*0012*/ 	.short	0x0000
        /*0014*/ 	.byte	0x00, 0xf0, 0x61, 0x10


	//----- nvinfo : EIATTR_SPARSE_MMA_MASK
	.align		4
.L_614:
        /*0018*/ 	.byte	0x03, 0x50
        /*001a*/ 	.short	0x0000


	//----- nvinfo : EIATTR_MAXREG_COUNT
	.align		4
        /*001c*/ 	.byte	0x03, 0x1b
        /*001e*/ 	.short	0x00ff


	//----- nvinfo : EIATTR_MERCURY_ISA_VERSION
	.align		4
        /*0020*/ 	.byte	0x03, 0x5f
        /*0022*/ 	.short	0x0101


	//----- nvinfo : EIATTR_EXIT_INSTR_OFFSETS
	.align		4
        /*0024*/ 	.byte	0x04, 0x1c
        /*0026*/ 	.short	(.L_616 - .L_615)


	//   ....[0]....
.L_615:
        /*0028*/ 	.word	0x00000010


	//----- nvinfo : EIATTR_MAX_THREADS
	.align		4
.L_616:
        /*002c*/ 	.byte	0x04, 0x05
        /*002e*/ 	.short	(.L_618 - .L_617)
.L_617:
        /*0030*/ 	.word	0x00000100
        /*0034*/ 	.word	0x00000001
        /*0038*/ 	.word	0x00000001


	//----- nvinfo : EIATTR_CBANK_PARAM_SIZE
	.align		4
.L_618:
        /*003c*/ 	.byte	0x03, 0x19
        /*003e*/ 	.short	0x0418


	//----- nvinfo : EIATTR_PARAM_CBANK
	.align		4
        /*0040*/ 	.byte	0x04, 0x0a
        /*0042*/ 	.short	(.L_620 - .L_619)
	.align		4
.L_619:
        /*0044*/ 	.word	index@(.nv.constant0._ZN7cutlass13device_kernelIN5flash19enable_sm80_to_sm89INS1_16FlashAttnFwdSm80INS1_25CollectiveMainloopFwdSm80ILi8ELi2ELb0EN4cute5tupleIJNS5_1CILi128EEENS7_ILi64EEENS7_ILi192EEEEEELi192ENS_6half_tEfNS_4arch4Sm80ELb0ELb1ELb0ELb1ELb1ELb1ELb1ELb0EEENS1_21CollectiveEpilogueFwdINS6_IJS8_SA_S9_EEENS6_IJNS7_ILi1EEESI_SI_EEESC_SE_Li256ELb1ELb1ELb0ELb0EEENS1_19SingleTileSchedulerILb1ELb0ELb1ELi128EEEEEEEEEvNT_6ParamsE)
        /*0048*/ 	.short	0x0210
        /*004a*/ 	.short	0x0418


	//----- nvinfo : EIATTR_SW_WAR
	.align		4
.L_620:
        /*004c*/ 	.byte	0x04, 0x36
        /*004e*/ 	.short	(.L_622 - .L_621)
.L_621:
        /*0050*/ 	.word	0x00000008
.L_622:


//--------------------- .nv.info._ZN7cutlass13device_kernelIN5flash19enable_sm80_to_sm89INS1_16FlashAttnFwdSm80INS1_25CollectiveMainloopFwdSm80ILi8ELi2ELb0EN4cute5tupleIJNS5_1CILi128EEENS7_ILi64EEENS7_ILi192EEEEEELi192ENS_6half_tEfNS_4arch4Sm80ELb1ELb0ELb0ELb0ELb1ELb0ELb1ELb0EEENS1_21CollectiveEpilogueFwdINS6_IJS8_SA_S9_EEENS6_IJNS7_ILi1EEESI_SI_EEESC_SE_Li256ELb0ELb1ELb0ELb0EEENS1_30DynamicPersistentTileSchedulerILi256ELi256ELb0ELb1ELb0EEEEEEEEEvNT_6ParamsE --------------------------
	.section	.nv.info._ZN7cutlass13device_kernelIN5flash19enable_sm80_to_sm89INS1_16FlashAttnFwdSm80INS1_25CollectiveMainloopFwdSm80ILi8ELi2ELb0EN4cute5tupleIJNS5_1CILi128EEENS7_ILi64EEENS7_ILi192EEEEEELi192ENS_6half_tEfNS_4arch4Sm80ELb1ELb0ELb0ELb0ELb1ELb0ELb1ELb0EEENS1_21CollectiveEpilogueFwdINS6_IJS8_SA_S9_EEENS6_IJNS7_ILi1EEESI_SI_EEESC_SE_Li256ELb0ELb1ELb0ELb0EEENS1_30DynamicPersistentTileSchedulerILi256ELi256ELb0ELb1ELb0EEEEEEEEEvNT_6ParamsE,"",@"SHT_CUDA_INFO"
	.sectionflags	@""
	.align	4


	//----- nvinfo : EIATTR_CUDA_API_VERSION
	.align		4
        /*0000*/ 	.byte	0x04, 0x37
        /*0002*/ 	.short	(.L_624 - .L_623)
.L_623:
        /*0004*/ 	.word	0x00000082


	//----- nvinfo : EIATTR_KPARAM_INFO
	.align		4
.L_624:
        /*0008*/ 	.byte	0x04, 0x17
        /*000a*/ 	.short	(.L_626 - .L_625)
.L_625:
        /*000c*/ 	.word	0x00000000
        /*0010*/ 	.short	0x0000
        /*0012*/ 	.short	0x0000
        /*0014*/ 	.byte	0x00, 0xf0, 0xa1, 0x10


	//----- nvinfo : EIATTR_SPARSE_MMA_MASK
	.align		4
.L_626:
        /*0018*/ 	.byte	0x03, 0x50
        /*001a*/ 	.short	0x0000


	//----- nvinfo : EIATTR_MAXREG_COUNT
	.align		4
        /*001c*/ 	.byte	0x03, 0x1b
        /*001e*/ 	.short	0x00ff


	//----- nvinfo : EIATTR_MERCURY_ISA_VERSION
	.align		4
        /*0020*/ 	.byte	0x03, 0x5f
        /*0022*/ 	.short	0x0101


	//----- nvinfo : EIATTR_EXIT_INSTR_OFFSETS
	.align		4
        /*0024*/ 	.byte	0x04, 0x1c
        /*0026*/ 	.short	(.L_628 - .L_627)


	//   ....[0]....
.L_627:
        /*0028*/ 	.word	0x00000010


	//----- nvinfo : EIATTR_MAX_THREADS
	.align		4
.L_628:
        /*002c*/ 	.byte	0x04, 0x05
        /*002e*/ 	.short	(.L_630 - .L_629)
.L_629:
        /*0030*/ 	.word	0x00000100
        /*0034*/ 	.word	0x00000001
        /*0038*/ 	.word	0x00000001


	//----- nvinfo : EIATTR_CBANK_PARAM_SIZE
	.align		4
.L_630:
        /*003c*/ 	.byte	0x03, 0x19
        /*003e*/ 	.short	0x0428


	//----- nvinfo : EIATTR_PARAM_CBANK
	.align		4
        /*0040*/ 	.byte	0x04, 0x0a
        /*0042*/ 	.short	(.L_632 - .L_631)
	.align		4
.L_631:
        /*0044*/ 	.word	index@(.nv.constant0._ZN7cutlass13device_kernelIN5flash19enable_sm80_to_sm89INS1_16FlashAttnFwdSm80INS1_25CollectiveMainloopFwdSm80ILi8ELi2ELb0EN4cute5tupleIJNS5_1CILi128EEENS7_ILi64EEENS7_ILi192EEEEEELi192ENS_6half_tEfNS_4arch4Sm80ELb1ELb0ELb0ELb0ELb1ELb0ELb1ELb0EEENS1_21CollectiveEpilogueFwdINS6_IJS8_SA_S9_EEENS6_IJNS7_ILi1EEESI_SI_EEESC_SE_Li256ELb0ELb1ELb0ELb0EEENS1_30DynamicPersistentTileSchedulerILi256ELi256ELb0ELb1ELb0EEEEEEEEEvNT_6ParamsE)
        /*0048*/ 	.short	0x0210
        /*004a*/ 	.short	0x0428


	//----- nvinfo : EIATTR_SW_WAR
	.align		4
.L_632:
        /*004c*/ 	.byte	0x04, 0x36
        /*004e*/ 	.short	(.L_634 - .L_633)
.L_633:
        /*0050*/ 	.word	0x00000008
.L_634:


//--------------------- .nv.info._ZN7cutlass13device_kernelIN5flash19enable_sm80_to_sm89INS1_16FlashAttnFwdSm80INS1_25CollectiveMainloopFwdSm80ILi8ELi2ELb0EN4cute5tupleIJNS5_1CILi128EEENS7_ILi64EEENS7_ILi192EEEEEELi192ENS_6half_tEfNS_4arch4Sm80ELb1ELb0ELb0ELb1ELb1ELb0ELb1ELb0EEENS1_21CollectiveEpilogueFwdINS6_IJS8_SA_S9_EEENS6_IJNS7_ILi1EEESI_SI_EEESC_SE_Li256ELb1ELb1ELb0ELb0EEENS1_19SingleTileSchedulerILb1ELb0ELb1ELi128EEEEEEEEEvNT_6ParamsE --------------------------
	.section	.nv.info._ZN7cutlass13device_kernelIN5flash19enable_sm80_to_sm89INS1_16FlashAttnFwdSm80INS1_25CollectiveMainloopFwdSm80ILi8ELi2ELb0EN4cute5tupleIJNS5_1CILi128EEENS7_ILi64EEENS7_ILi192EEEEEELi192ENS_6half_tEfNS_4arch4Sm80ELb1ELb0ELb0ELb1ELb1ELb0ELb1ELb0EEENS1_21CollectiveEpilogueFwdINS6_IJS8_SA_S9_EEENS6_IJNS7_ILi1EEESI_SI_EEESC_SE_Li256ELb1ELb1ELb0ELb0EEENS1_19SingleTileSchedulerILb1ELb0ELb1ELi128EEEEEEEEEvNT_6ParamsE,"",@"SHT_CUDA_INFO"
	.sectionflags	@""
	.align	4


	//----- nvinfo : EIATTR_CUDA_API_VERSION
	.align		4
        /*0000*/ 	.byte	0x04, 0x37
        /*0002*/ 	.short	(.L_636 - .L_635)
.L_635:
        /*0004*/ 	.word	0x00000082


	//----- nvinfo : EIATTR_KPARAM_INFO
	.align		4
.L_636:
        /*0008*/ 	.byte	0x04, 0x17
        /*000a*/ 	.short	(.L_638 - .L_637)
.L_637:
        /*000c*/ 	.word	0x00000000
        /*0010*/ 	.short	0x0000
        /*0012*/ 	.short	0x0000
        /*0014*/ 	.byte	0x00, 0xf0, 0x61, 0x10


	//----- nvinfo : EIATTR_SPARSE_MMA_MASK
	.align		4
.L_638:
        /*0018*/ 	.byte	0x03, 0x50
        /*001a*/ 	.short	0x0000


	//----- nvinfo : EIATTR_MAXREG_COUNT
	.align		4
        /*001c*/ 	.byte	0x03, 0x1b
        /*001e*/ 	.short	0x00ff


	//----- nvinfo : EIATTR_MERCURY_ISA_VERSION
	.align		4
        /*0020*/ 	.byte	0x03, 0x5f
        /*0022*/ 	.short	0x0101


	//----- nvinfo : EIATTR_EXIT_INSTR_OFFSETS
	.align		4
        /*0024*/ 	.byte	0x04, 0x1c
        /*0026*/ 	.short	(.L_640 - .L_639)


	//   ....[0]....
.L_639:
        /*0028*/ 	.word	0x00000010


	//----- nvinfo : EIATTR_MAX_THREADS
	.align		4
.L_640:
        /*002c*/ 	.byte	0x04, 0x05
        /*002e*/ 	.short	(.L_642 - .L_641)
.L_641:
        /*0030*/ 	.word	0x00000100
        /*0034*/ 	.word	0x00000001
        /*0038*/ 	.word	0x00000001


	//----- nvinfo : EIATTR_CBANK_PARAM_SIZE
	.align		4
.L_642:
        /*003c*/ 	.byte	0x03, 0x19
        /*003e*/ 	.short	0x0418


	//----- nvinfo : EIATTR_PARAM_CBANK
	.align		4
        /*0040*/ 	.byte	0x04, 0x0a
        /*0042*/ 	.short	(.L_644 - .L_643)
	.align		4
.L_643:
        /*0044*/ 	.word	index@(.nv.constant0._ZN7cutlass13device_kernelIN5flash19enable_sm80_to_sm89INS1_16FlashAttnFwdSm80INS1_25CollectiveMainloopFwdSm80ILi8ELi2ELb0EN4cute5tupleIJNS5_1CILi128EEENS7_ILi64EEENS7_ILi192EEEEEELi192ENS_6half_tEfNS_4arch4Sm80ELb1ELb0ELb0ELb1ELb1ELb0ELb1ELb0EEENS1_21CollectiveEpilogueFwdINS6_IJS8_SA_S9_EEENS6_IJNS7_ILi1EEESI_SI_EEESC_SE_Li256ELb1ELb1ELb0ELb0EEENS1_19SingleTileSchedulerILb1ELb0ELb1ELi128EEEEEEEEEvNT_6ParamsE)
        /*0048*/ 	.short	0x0210
        /*004a*/ 	.short	0x0418


	//----- nvinfo : EIATTR_SW_WAR
	.align		4
.L_644:
        /*004c*/ 	.byte	0x04, 0x36
        /*004e*/ 	.short	(.L_646 - .L_645)
.L_645:
        /*0050*/ 	.word	0x00000008
.L_646:


//--------------------- .nv.info._ZN7cutlass13device_kernelIN5flash19enable_sm80_to_sm89INS1_16FlashAttnFwdSm80INS1_25CollectiveMainloopFwdSm80ILi8ELi2ELb0EN4cute5tupleIJNS5_1CILi128EEENS7_ILi64EEENS7_ILi192EEEEEELi192ENS_6half_tEfNS_4arch4Sm80ELb1ELb0ELb0ELb1ELb1ELb1ELb1ELb0EEENS1_21CollectiveEpilogueFwdINS6_IJS8_SA_S9_EEENS6_IJNS7_ILi1EEESI_SI_EEESC_SE_Li256ELb1ELb1ELb0ELb0EEENS1_19SingleTileSchedulerILb1ELb0ELb1ELi128EEEEEEEEEvNT_6ParamsE --------------------------
	.section	.nv.info._ZN7cutlass13device_kernelIN5flash19enable_sm80_to_sm89INS1_16FlashAttnFwdSm80INS1_25CollectiveMainloopFwdSm80ILi8ELi2ELb0EN4cute5tupleIJNS5_1CILi128EEENS7_ILi64EEENS7_ILi192EEEEEELi192ENS_6half_tEfNS_4arch4Sm80ELb1ELb0ELb0ELb1ELb1ELb1ELb1ELb0EEENS1_21CollectiveEpilogueFwdINS6_IJS8_SA_S9_EEENS6_IJNS7_ILi1EEESI_SI_EEESC_SE_Li256ELb1ELb1ELb0ELb0EEENS1_19SingleTileSchedulerILb1ELb0ELb1ELi128EEEEEEEEEvNT_6ParamsE,"",@"SHT_CUDA_INFO"
	.sectionflags	@""
	.align	4


	//----- nvinfo : EIATTR_CUDA_API_VERSION
	.align		4
        /*0000*/ 	.byte	0x04, 0x37
        /*0002*/ 	.short	(.L_648 - .L_647)
.L_647:
        /*0004*/ 	.word	0x00000082


	//----- nvinfo : EIATTR_KPARAM_INFO
	.align		4
.L_648:
        /*0008*/ 	.byte	0x04, 0x17
        /*000a*/ 	.short	(.L_650 - .L_649)
.L_649:
        /*000c*/ 	.word	0x00000000
        /*0010*/ 	.short	0x0000
        /*0012*/ 	.short	0x0000
        /*0014*/ 	.byte	0x00, 0xf0, 0x61, 0x10


	//----- nvinfo : EIATTR_SPARSE_MMA_MASK
	.align		4
.L_650:
        /*0018*/ 	.byte	0x03, 0x50
        /*001a*/ 	.short	0x0000


	//----- nvinfo : EIATTR_MAXREG_COUNT
	.align		4
        /*001c*/ 	.byte	0x03, 0x1b
        /*001e*/ 	.short	0x00ff


	//----- nvinfo : EIATTR_MERCURY_ISA_VERSION
	.align		4
        /*0020*/ 	.byte	0x03, 0x5f
        /*0022*/ 	.short	0x0101


	//----- nvinfo : EIATTR_EXIT_INSTR_OFFSETS
	.align		4
        /*0024*/ 	.byte	0x04, 0x1c
        /*0026*/ 	.short	(.L_652 - .L_651)


	//   ....[0]....
.L_651:
        /*0028*/ 	.word	0x00000010


	//----- nvinfo : EIATTR_MAX_THREADS
	.align		4
.L_652:
        /*002c*/ 	.byte	0x04, 0x05
        /*002e*/ 	.short	(.L_654 - .L_653)
.L_653:
        /*0030*/ 	.word	0x00000100
        /*0034*/ 	.word	0x00000001
        /*0038*/ 	.word	0x00000001


	//----- nvinfo : EIATTR_CBANK_PARAM_SIZE
	.align		4
.L_654:
        /*003c*/ 	.byte	0x03, 0x19
        /*003e*/ 	.short	0x0418


	//----- nvinfo : EIATTR_PARAM_CBANK
	.align		4
        /*0040*/ 	.byte	0x04, 0x0a
        /*0042*/ 	.short	(.L_656 - .L_655)
	.align		4
.L_655:
        /*0044*/ 	.word	index@(.nv.constant0._ZN7cutlass13device_kernelIN5flash19enable_sm80_to_sm89INS1_16FlashAttnFwdSm80INS1_25CollectiveMainloopFwdSm80ILi8ELi2ELb0EN4cute5tupleIJNS5_1CILi128EEENS7_ILi64EEENS7_ILi192EEEEEELi192ENS_6half_tEfNS_4arch4Sm80ELb1ELb0ELb0ELb1ELb1ELb1ELb1ELb0EEENS1_21CollectiveEpilogueFwdINS6_IJS8_SA_S9_EEENS6_IJNS7_ILi1EEESI_SI_EEESC_SE_Li256ELb1ELb1ELb0ELb0EEENS1_19SingleTileSchedulerILb1ELb0ELb1ELi128EEEEEEEEEvNT_6ParamsE)
        /*0048*/ 	.short	0x0210
        /*004a*/ 	.short	0x0418


	//----- nvinfo : EIATTR_SW_WAR
	.align		4
.L_656:
        /*004c*/ 	.byte	0x04, 0x36
        /*004e*/ 	.short	(.L_658 - .L_657)
.L_657:
        /*0050*/ 	.word	0x00000008
.L_658:


//--------------------- .nv.callgraph             --------------------------
	.section	.nv.callgraph,"",@"SHT_CUDA_CALLGRAPH"
	.align	4
	.sectionentsize	8
	.align		4
        /*0000*/ 	.word	0x00000000
	.align		4
        /*0004*/ 	.word	0xffffffff
	.align		4
        /*0008*/ 	.word	0x00000000
	.align		4
        /*000c*/ 	.word	0xfffffffe
	.align		4
        /*0010*/ 	.word	0x00000000
	.align		4
        /*0014*/ 	.word	0xfffffffd
	.align		4
        /*0018*/ 	.word	0x00000000
	.align		4
        /*001c*/ 	.word	0xfffffffc


//--------------------- .nv.constant4             --------------------------
	.section	.nv.constant4,"a",@progbits
	.align	8
	.align		8
.nv.constant4:
        /*0000*/ 	.dword	_ZN83_INTERNAL_04150245_47_flash_fwd_hdim192_fp16_paged_softcapall_sm80_cu_bdbb69e5_38834cuda3std3__45__cpo5beginE
	.align		8
        /*0008*/ 	.dword	_ZN83_INTERNAL_04150245_47_flash_fwd_hdim192_fp16_paged_softcapall_sm80_cu_bdbb69e5_38834cuda3std3__45__cpo3endE
	.align		8
        /*0010*/ 	.dword	_ZN83_INTERNAL_04150245_47_flash_fwd_hdim192_fp16_paged_softcapall_sm80_cu_bdbb69e5_38834cuda3std3__45__cpo6cbeginE
	.align		8
        /*0018*/ 	.dword	_ZN83_INTERNAL_04150245_47_flash_fwd_hdim192_fp16_paged_softcapall_sm80_cu_bdbb69e5_38834cuda3std3__45__cpo4cendE
	.align		8
        /*0020*/ 	.dword	_ZN83_INTERNAL_04150245_47_flash_fwd_hdim192_fp16_paged_softcapall_sm80_cu_bdbb69e5_38834cuda3std3__485_GLOBAL__N__04150245_47_flash_fwd_hdim192_fp16_paged_softcapall_sm80_cu_bdbb69e5_38836ignoreE
	.align		8
        /*0028*/ 	.dword	_ZN83_INTERNAL_04150245_47_flash_fwd_hdim192_fp16_paged_softcapall_sm80_cu_bdbb69e5_38834cuda3std3__419piecewise_constructE
	.align		8
        /*0030*/ 	.dword	_ZN83_INTERNAL_04150245_47_flash_fwd_hdim192_fp16_paged_softcapall_sm80_cu_bdbb69e5_38834cuda3std3__48in_placeE
	.align		8
        /*0038*/ 	.dword	_ZN83_INTERNAL_04150245_47_flash_fwd_hdim192_fp16_paged_softcapall_sm80_cu_bdbb69e5_38834cuda3std6ranges3__45__cpo4swapE
	.align		8
        /*0040*/ 	.dword	_ZN83_INTERNAL_04150245_47_flash_fwd_hdim192_fp16_paged_softcapall_sm80_cu_bdbb69e5_38834cuda3std6ranges3__45__cpo9iter_moveE
	.align		8
        /*0048*/ 	.dword	_ZN83_INTERNAL_04150245_47_flash_fwd_hdim192_fp16_paged_softcapall_sm80_cu_bdbb69e5_38834cute7productE
	.align		8
        /*0050*/ 	.dword	_ZN83_INTERNAL_04150245_47_flash_fwd_hdim192_fp16_paged_softcapall_sm80_cu_bdbb69e5_38834cute1_E


//--------------------- .text._ZN7cutlass13device_kernelIN5flash19enable_sm80_to_sm89INS1_16FlashAttnFwdSm80INS1_25CollectiveMainloopFwdSm80ILi8ELi1ELb0EN4cute5tupleIJNS5_1CILi128EEENS7_ILi64EEENS7_ILi192EEEEEELi192ENS_6half_tEfNS_4arch4Sm80ELb0ELb0ELb1ELb0ELb1ELb0ELb1ELb0EEENS1_21CollectiveEpilogueFwdINS6_IJS8_SA_S9_EEENS6_IJNS7_ILi1EEESI_SI_EEESC_SE_Li256ELb0ELb1ELb0ELb0EEENS1_19SingleTileSchedulerILb0ELb0ELb1ELi128EEEEEEEEEvNT_6ParamsE --------------------------
	.section	.text._ZN7cutlass13device_kernelIN5flash19enable_sm80_to_sm89INS1_16FlashAttnFwdSm80INS1_25CollectiveMainloopFwdSm80ILi8ELi1ELb0EN4cute5tupleIJNS5_1CILi128EEENS7_ILi64EEENS7_ILi192EEEEEELi192ENS_6half_tEfNS_4arch4Sm80ELb0ELb0ELb1ELb0ELb1ELb0ELb1ELb0EEENS1_21CollectiveEpilogueFwdINS6_IJS8_SA_S9_EEENS6_IJNS7_ILi1EEESI_SI_EEESC_SE_Li256ELb0ELb1ELb0ELb0EEENS1_19SingleTileSchedulerILb0ELb0ELb1ELi128EEEEEEEEEvNT_6ParamsE,"ax",@progbits
	.align	128
.text._ZN7cutlass13device_kernelIN5flash19enable_sm80_to_sm89INS1_16FlashAttnFwdSm80INS1_25CollectiveMainloopFwdSm80ILi8ELi1ELb0EN4cute5tupleIJNS5_1CILi128EEENS7_ILi64EEENS7_ILi192EEEEEELi192ENS_6half_tEfNS_4arch4Sm80ELb0ELb0ELb1ELb0ELb1ELb0ELb1ELb0EEENS1_21CollectiveEpilogueFwdINS6_IJS8_SA_S9_EEENS6_IJNS7_ILi1EEESI_SI_EEESC_SE_Li256ELb0ELb1ELb0ELb0EEENS1_19SingleTileSchedulerILb0ELb0ELb1ELi128EEEEEEEEEvNT_6ParamsE:
        .type           _ZN7cutlass13device_kernelIN5flash19enable_sm80_to_sm89INS1_16FlashAttnFwdSm80INS1_25CollectiveMainloopFwdSm80ILi8ELi1ELb0EN4cute5tupleIJNS5_1CILi128EEENS7_ILi64EEENS7_ILi192EEEEEELi192ENS_6half_tEfNS_4arch4Sm80ELb0ELb0ELb1ELb0ELb1ELb0ELb1ELb0EEENS1_21CollectiveEpilogueFwdINS6_IJS8_SA_S9_EEENS6_IJNS7_ILi1EEESI_SI_EEESC_SE_Li256ELb0ELb1ELb0ELb0EEENS1_19SingleTileSchedulerILb0ELb0ELb1ELi128EEEEEEEEEvNT_6ParamsE,@function
        .size           _ZN7cutlass13device_kernelIN5flash19enable_sm80_to_sm89INS1_16FlashAttnFwdSm80INS1_25CollectiveMainloopFwdSm80ILi8ELi1ELb0EN4cute5tupleIJNS5_1CILi128EEENS7_ILi64EEENS7_ILi192EEEEEELi192ENS_6half_tEfNS_4arch4Sm80ELb0ELb0ELb1ELb0ELb1ELb0ELb1ELb0EEENS1_21CollectiveEpilogueFwdINS6_IJS8_SA_S9_EEENS6_IJNS7_ILi1EEESI_SI_EEESC_SE_Li256ELb0ELb1ELb0ELb0EEENS1_19SingleTileSchedulerILb0ELb0ELb1ELi128EEEEEEEEEvNT_6ParamsE,(.L_x_36 - _ZN7cutlass13device_kernelIN5flash19enable_sm80_to_sm89INS1_16FlashAttnFwdSm80INS1_25CollectiveMainloopFwdSm80ILi8ELi1ELb0EN4cute5tupleIJNS5_1CILi128EEENS7_ILi64EEENS7_ILi192EEEEEELi192ENS_6half_tEfNS_4arch4Sm80ELb0ELb0ELb1ELb0ELb1ELb0ELb1ELb0EEENS1_21CollectiveEpilogueFwdINS6_IJS8_SA_S9_EEENS6_IJNS7_ILi1EEESI_SI_EEESC_SE_Li256ELb0ELb1ELb0ELb0EEENS1_19SingleTileSchedulerILb0ELb0ELb1ELi128EEEEEEEEEvNT_6ParamsE)
        .other          _ZN7cutlass13device_kernelIN5flash19enable_sm80_to_sm89INS1_16FlashAttnFwdSm80INS1_25CollectiveMainloopFwdSm80ILi8ELi1ELb0EN4cute5tupleIJNS5_1CILi128EEENS7_ILi64EEENS7_ILi192EEEEEELi192ENS_6half_tEfNS_4arch4Sm80ELb0ELb0ELb1ELb0ELb1ELb0ELb1ELb0EEENS1_21CollectiveEpilogueFwdINS6_IJS8_SA_S9_EEENS6_IJNS7_ILi1EEESI_SI_EEESC_SE_Li256ELb0ELb1ELb0ELb0EEENS1_19SingleTileSchedulerILb0ELb0ELb1ELi128EEEEEEEEEvNT_6ParamsE,@"STO_CUDA_ENTRY STV_DEFAULT"
_ZN7cutlass13device_kernelIN5flash19enable_sm80_to_sm89INS1_16FlashAttnFwdSm80INS1_25CollectiveMainloopFwdSm80ILi8ELi1ELb0EN4cute5tupleIJNS5_1CILi128EEENS7_ILi64EEENS7_ILi192EEEEEELi192ENS_6half_tEfNS_4arch4Sm80ELb0ELb0ELb1ELb0ELb1ELb0ELb1ELb0EEENS1_21CollectiveEpilogueFwdINS6_IJS8_SA_S9_EEENS6_IJNS7_ILi1EEESI_SI_EEESC_SE_Li256ELb0ELb1ELb0ELb0EEENS1_19SingleTileSchedulerILb0ELb0ELb1ELi128EEEEEEEEEvNT_6ParamsE:
[----:B------:R-:W-:Y:S01]  /*0000*/  LDC R1, c[0x0][0x28] ;  /* 0x00000a00ff017b82 */ /* 0x000fe20000000800 */
[----:B------:R-:W-:Y:S05]  /*0010*/  EXIT ;  /* 0x000000000000794d */ /* 0x000fea0003800000 */
.L_x_0:
[----:B------:R-:W-:-:S00]  /*0020*/  BRA `(.L_x_0) ;  /* 0xfffffffc00fc7947 */ /* 0x000fc0000383ffff */
[----:B------:R-:W-:-:S00]  /*0030*/  NOP ;  /* 0x0000000000007918 */ /* 0x000fc00000000000 */
        /* <DEDUP_REMOVED lines=12> */
.L_x_36:


//--------------------- .text._ZN7cutlass13device_kernelIN5flash19enable_sm80_to_sm89INS1_16FlashAttnFwdSm80INS1_25CollectiveMainloopFwdSm80ILi8ELi1ELb0EN4cute5tupleIJNS5_1CILi128EEENS7_ILi64EEENS7_ILi192EEEEEELi192ENS_6half_tEfNS_4arch4Sm80ELb0ELb0ELb1ELb1ELb1ELb0ELb1ELb0EEENS1_21CollectiveEpilogueFwdINS6_IJS8_SA_S9_EEENS6_IJNS7_ILi1EEESI_SI_EEESC_SE_Li256ELb1ELb1ELb0ELb0EEENS1_19SingleTileSchedulerILb1ELb0ELb1ELi128EEEEEEEEEvNT_6ParamsE --------------------------
	.section	.text._ZN7cutlass13device_kernelIN5flash19enable_sm80_to_sm89INS1_16FlashAttnFwdSm80INS1_25CollectiveMainloopFwdSm80ILi8ELi1ELb0EN4cute5tupleIJNS5_1CILi128EEENS7_ILi64EEENS7_ILi192EEEEEELi192ENS_6half_tEfNS_4arch4Sm80ELb0ELb0ELb1ELb1ELb1ELb0ELb1ELb0EEENS1_21CollectiveEpilogueFwdINS6_IJS8_SA_S9_EEENS6_IJNS7_ILi1EEESI_SI_EEESC_SE_Li256ELb1ELb1ELb0ELb0EEENS1_19SingleTileSchedulerILb1ELb0ELb1ELi128EEEEEEEEEvNT_6ParamsE,"ax",@progbits
	.align	128
.text._ZN7cutlass13device_kernelIN5flash19enable_sm80_to_sm89INS1_16FlashAttnFwdSm80INS1_25CollectiveMainloopFwdSm80ILi8ELi1ELb0EN4cute5tupleIJNS5_1CILi128EEENS7_ILi64EEENS7_ILi192EEEEEELi192ENS_6half_tEfNS_4arch4Sm80ELb0ELb0ELb1ELb1ELb1ELb0ELb1ELb0EEENS1_21CollectiveEpilogueFwdINS6_IJS8_SA_S9_EEENS6_IJNS7_ILi1EEESI_SI_EEESC_SE_Li256ELb1ELb1ELb0ELb0EEENS1_19SingleTileSchedulerILb1ELb0ELb1ELi128EEEEEEEEEvNT_6ParamsE:
        .type           _ZN7cutlass13device_kernelIN5flash19enable_sm80_to_sm89INS1_16FlashAttnFwdSm80INS1_25CollectiveMainloopFwdSm80ILi8ELi1ELb0EN4cute5tupleIJNS5_1CILi128EEENS7_ILi64EEENS7_ILi192EEEEEELi192ENS_6half_tEfNS_4arch4Sm80ELb0ELb0ELb1ELb1ELb1ELb0ELb1ELb0EEENS1_21CollectiveEpilogueFwdINS6_IJS8_SA_S9_EEENS6_IJNS7_ILi1EEESI_SI_EEESC_SE_Li256ELb1ELb1ELb0ELb0EEENS1_19SingleTileSchedulerILb1ELb0ELb1ELi128EEEEEEEEEvNT_6ParamsE,@function
        .size           _ZN7cutlass13device_kernelIN5flash19enable_sm80_to_sm89INS1_16FlashAttnFwdSm80INS1_25CollectiveMainloopFwdSm80ILi8ELi1ELb0EN4cute5tupleIJNS5_1CILi128EEENS7_ILi64EEENS7_ILi192EEEEEELi192ENS_6half_tEfNS_4arch4Sm80ELb0ELb0ELb1ELb1ELb1ELb0ELb1ELb0EEENS1_21CollectiveEpilogueFwdINS6_IJS8_SA_S9_EEENS6_IJNS7_ILi1EEESI_SI_EEESC_SE_Li256ELb1ELb1ELb0ELb0EEENS1_19SingleTileSchedulerILb1ELb0ELb1ELi128EEEEEEEEEvNT_6ParamsE,(.L_x_37 - _ZN7cutlass13device_kernelIN5flash19enable_sm80_to_sm89INS1_16FlashAttnFwdSm80INS1_25CollectiveMainloopFwdSm80ILi8ELi1ELb0EN4cute5tupleIJNS5_1CILi128EEENS7_ILi64EEENS7_ILi192EEEEEELi192ENS_6half_tEfNS_4arch4Sm80ELb0ELb0ELb1ELb1ELb1ELb0ELb1ELb0EEENS1_21CollectiveEpilogueFwdINS6_IJS8_SA_S9_EEENS6_IJNS7_ILi1EEESI_SI_EEESC_SE_Li256ELb1ELb1ELb0ELb0EEENS1_19SingleTileSchedulerILb1ELb0ELb1ELi128EEEEEEEEEvNT_6ParamsE)
        .other          _ZN7cutlass13device_kernelIN5flash19enable_sm80_to_sm89INS1_16FlashAttnFwdSm80INS1_25CollectiveMainloopFwdSm80ILi8ELi1ELb0EN4cute5tupleIJNS5_1CILi128EEENS7_ILi64EEENS7_ILi192EEEEEELi192ENS_6half_tEfNS_4arch4Sm80ELb0ELb0ELb1ELb1ELb1ELb0ELb1ELb0EEENS1_21CollectiveEpilogueFwdINS6_IJS8_SA_S9_EEENS6_IJNS7_ILi1EEESI_SI_EEESC_SE_Li256ELb1ELb1ELb0ELb0EEENS1_19SingleTileSchedulerILb1ELb0ELb1ELi128EEEEEEEEEvNT_6ParamsE,@"STO_CUDA_ENTRY STV_DEFAULT"
_ZN7cutlass13device_kernelIN5flash19enable_sm80_to_sm89INS1_16FlashAttnFwdSm80INS1_25CollectiveMainloopFwdSm80ILi8ELi1ELb0EN4cute5tupleIJNS5_1CILi128EEENS7_ILi64EEENS7_ILi192EEEEEELi192ENS_6half_tEfNS_4arch4Sm80ELb0ELb0ELb1ELb1ELb1ELb0ELb1ELb0EEENS1_21CollectiveEpilogueFwdINS6_IJS8_SA_S9_EEENS6_IJNS7_ILi1EEESI_SI_EEESC_SE_Li256ELb1ELb1ELb0ELb0EEENS1_19SingleTileSchedulerILb1ELb0ELb1ELi128EEEEEEEEEvNT_6ParamsE:
[----:B------:R-:W-:Y:S01]  /*0000*/  LDC R1, c[0x0][0x28] ;  /* 0x00000a00ff017b82 */ /* 0x000fe20000000800 */
[----:B------:R-:W-:Y:S05]  /*0010*/  EXIT ;  /* 0x000000000000794d */ /* 0x000fea0003800000 */
.L_x_1:
        /* <DEDUP_REMOVED lines=14> */
.L_x_37:


//--------------------- .text._ZN7cutlass13device_kernelIN5flash19enable_sm80_to_sm89INS1_16FlashAttnFwdSm80INS1_25CollectiveMainloopFwdSm80ILi8ELi1ELb0EN4cute5tupleIJNS5_1CILi128EEENS7_ILi64EEENS7_ILi192EEEEEELi192ENS_6half_tEfNS_4arch4Sm80ELb0ELb0ELb1ELb1ELb1ELb1ELb1ELb0EEENS1_21CollectiveEpilogueFwdINS6_IJS8_SA_S9_EEENS6_IJNS7_ILi1EEESI_SI_EEESC_SE_Li256ELb1ELb1ELb0ELb0EEENS1_19SingleTileSchedulerILb1ELb0ELb1ELi128EEEEEEEEEvNT_6ParamsE --------------------------
	.section	.text._ZN7cutlass13device_kernelIN5flash19enable_sm80_to_sm89INS1_16FlashAttnFwdSm80INS1_25CollectiveMainloopFwdSm80ILi8ELi1ELb0EN4cute5tupleIJNS5_1CILi128EEENS7_ILi64EEENS7_ILi192EEEEEELi192ENS_6half_tEfNS_4arch4Sm80ELb0ELb0ELb1ELb1ELb1ELb1ELb1ELb0EEENS1_21CollectiveEpilogueFwdINS6_IJS8_SA_S9_EEENS6_IJNS7_ILi1EEESI_SI_EEESC_SE_Li256ELb1ELb1ELb0ELb0EEENS1_19SingleTileSchedulerILb1ELb0ELb1ELi128EEEEEEEEEvNT_6ParamsE,"ax",@progbits
	.align	128
.text._ZN7cutlass13device_kernelIN5flash19enable_sm80_to_sm89INS1_16FlashAttnFwdSm80INS1_25CollectiveMainloopFwdSm80ILi8ELi1ELb0EN4cute5tupleIJNS5_1CILi128EEENS7_ILi64EEENS7_ILi192EEEEEELi192ENS_6half_tEfNS_4arch4Sm80ELb0ELb0ELb1ELb1ELb1ELb1ELb1ELb0EEENS1_21CollectiveEpilogueFwdINS6_IJS8_SA_S9_EEENS6_IJNS7_ILi1EEESI_SI_EEESC_SE_Li256ELb1ELb1ELb0ELb0EEENS1_19SingleTileSchedulerILb1ELb0ELb1ELi128EEEEEEEEEvNT_6ParamsE:
        .type           _ZN7cutlass13device_kernelIN5flash19enable_sm80_to_sm89INS1_16FlashAttnFwdSm80INS1_25CollectiveMainloopFwdSm80ILi8ELi1ELb0EN4cute5tupleIJNS5_1CILi128EEENS7_ILi64EEENS7_ILi192EEEEEELi192ENS_6half_tEfNS_4arch4Sm80ELb0ELb0ELb1ELb1ELb1ELb1ELb1ELb0EEENS1_21CollectiveEpilogueFwdINS6_IJS8_SA_S9_EEENS6_IJNS7_ILi1EEESI_SI_EEESC_SE_Li256ELb1ELb1ELb0ELb0EEENS1_19SingleTileSchedulerILb1ELb0ELb1ELi128EEEEEEEEEvNT_6ParamsE,@function
        .size           _ZN7cutlass13device_kernelIN5flash19enable_sm80_to_sm89INS1_16FlashAttnFwdSm80INS1_25CollectiveMainloopFwdSm80ILi8ELi1ELb0EN4cute5tupleIJNS5_1CILi128EEENS7_ILi64EEENS7_ILi192EEEEEELi192ENS_6half_tEfNS_4arch4Sm80ELb0ELb0ELb1ELb1ELb1ELb1ELb1ELb0EEENS1_21CollectiveEpilogueFwdINS6_IJS8_SA_S9_EEENS6_IJNS7_ILi1EEESI_SI_EEESC_SE_Li256ELb1ELb1ELb0ELb0EEENS1_19SingleTileSchedulerILb1ELb0ELb1ELi128EEEEEEEEEvNT_6ParamsE,(.L_x_38 - _ZN7cutlass13device_kernelIN5flash19enable_sm80_to_sm89INS1_16FlashAttnFwdSm80INS1_25CollectiveMainloopFwdSm80ILi8ELi1ELb0EN4cute5tupleIJNS5_1CILi128EEENS7_ILi64EEENS7_ILi192EEEEEELi192ENS_6half_tEfNS_4arch4Sm80ELb0ELb0ELb1ELb1ELb1ELb1ELb1ELb0EEENS1_21CollectiveEpilogueFwdINS6_IJS8_SA_S9_EEENS6_IJNS7_ILi1EEESI_SI_EEESC_SE_Li256ELb1ELb1ELb0ELb0EEENS1_19SingleTileSchedulerILb1ELb0ELb1ELi128EEEEEEEEEvNT_6ParamsE)
        .other          _ZN7cutlass13device_kernelIN5flash19enable_sm80_to_sm89INS1_16FlashAttnFwdSm80INS1_25CollectiveMainloopFwdSm80ILi8ELi1ELb0EN4cute5tupleIJNS5_1CILi128EEENS7_ILi64EEENS7_ILi192EEEEEELi192ENS_6half_tEfNS_4arch4Sm80ELb0ELb0ELb1ELb1ELb1ELb1ELb1ELb0EEENS1_21CollectiveEpilogueFwdINS6_IJS8_SA_S9_EEENS6_IJNS7_ILi1EEESI_SI_EEESC_SE_Li256ELb1ELb1ELb0ELb0EEENS1_19SingleTileSchedulerILb1ELb0ELb1ELi128EEEEEEEEEvNT_6ParamsE,@"STO_CUDA_ENTRY STV_DEFAULT"
_ZN7cutlass13device_kernelIN5flash19enable_sm80_to_sm89INS1_16FlashAttnFwdSm80INS1_25CollectiveMainloopFwdSm80ILi8ELi1ELb0EN4cute5tupleIJNS5_1CILi128EEENS7_ILi64EEENS7_ILi192EEEEEELi192ENS_6half_tEfNS_4arch4Sm80ELb0ELb0ELb1ELb1ELb1ELb1ELb1ELb0EEENS1_21CollectiveEpilogueFwdINS6_IJS8_SA_S9_EEENS6_IJNS7_ILi1EEESI_SI_EEESC_SE_Li256ELb1ELb1ELb0ELb0EEENS1_19SingleTileSchedulerILb1ELb0ELb1ELi128EEEEEEEEEvNT_6ParamsE:
[----:B------:R-:W-:Y:S01]  /*0000*/  LDC R1, c[0x0][0x28] ;  /* 0x00000a00ff017b82 */ /* 0x000fe20000000800 */
[----:B------:R-:W-:Y:S05]  /*0010*/  EXIT ;  /* 0x000000000000794d */ /* 0x000fea0003800000 */
.L_x_2:
        /* <DEDUP_REMOVED lines=14> */
.L_x_38:


//--------------------- .text._ZN7cutlass13device_kernelIN5flash19enable_sm80_to_sm89INS1_16FlashAttnFwdSm80INS1_25CollectiveMainloopFwdSm80ILi8ELi1ELb0EN4cute5tupleIJNS5_1CILi128EEENS7_ILi64EEENS7_ILi192EEEEEELi192ENS_6half_tEfNS_4arch4Sm80ELb0ELb1ELb1ELb0ELb1ELb0ELb1ELb0EEENS1_21CollectiveEpilogueFwdINS6_IJS8_SA_S9_EEENS6_IJNS7_ILi1EEESI_SI_EEESC_SE_Li256ELb0ELb1ELb0ELb0EEENS1_19SingleTileSchedulerILb0ELb0ELb1ELi128EEEEEEEEEvNT_6ParamsE --------------------------
	.section	.text._ZN7cutlass13device_kernelIN5flash19enable_sm80_to_sm89INS1_16FlashAttnFwdSm80INS1_25CollectiveMainloopFwdSm80ILi8ELi1ELb0EN4cute5tupleIJNS5_1CILi128EEENS7_ILi64EEENS7_ILi192EEEEEELi192ENS_6half_tEfNS_4arch4Sm80ELb0ELb1ELb1ELb0ELb1ELb0ELb1ELb0EEENS1_21CollectiveEpilogueFwdINS6_IJS8_SA_S9_EEENS6_IJNS7_ILi1EEESI_SI_EEESC_SE_Li256ELb0ELb1ELb0ELb0EEENS1_19SingleTileSchedulerILb0ELb0ELb1ELi128EEEEEEEEEvNT_6ParamsE,"ax",@progbits
	.align	128
.text._ZN7cutlass13device_kernelIN5flash19enable_sm80_to_sm89INS1_16FlashAttnFwdSm80INS1_25CollectiveMainloopFwdSm80ILi8ELi1ELb0EN4cute5tupleIJNS5_1CILi128EEENS7_ILi64EEENS7_ILi192EEEEEELi192ENS_6half_tEfNS_4arch4Sm80ELb0ELb1ELb1ELb0ELb1ELb0ELb1ELb0EEENS1_21CollectiveEpilogueFwdINS6_IJS8_SA_S9_EEENS6_IJNS7_ILi1EEESI_SI_EEESC_SE_Li256ELb0ELb1ELb0ELb0EEENS1_19SingleTileSchedulerILb0ELb0ELb1ELi128EEEEEEEEEvNT_6ParamsE:
        .type           _ZN7cutlass13device_kernelIN5flash19enable_sm80_to_sm89INS1_16FlashAttnFwdSm80INS1_25CollectiveMainloopFwdSm80ILi8ELi1ELb0EN4cute5tupleIJNS5_1CILi128EEENS7_ILi64EEENS7_ILi192EEEEEELi192ENS_6half_tEfNS_4arch4Sm80ELb0ELb1ELb1ELb0ELb1ELb0ELb1ELb0EEENS1_21CollectiveEpilogueFwdINS6_IJS8_SA_S9_EEENS6_IJNS7_ILi1EEESI_SI_EEESC_SE_Li256ELb0ELb1ELb0ELb0EEENS1_19SingleTileSchedulerILb0ELb0ELb1ELi128EEEEEEEEEvNT_6ParamsE,@function
        .size           _ZN7cutlass13device_kernelIN5flash19enable_sm80_to_sm89INS1_16FlashAttnFwdSm80INS1_25CollectiveMainloopFwdSm80ILi8ELi1ELb0EN4cute5tupleIJNS5_1CILi128EEENS7_ILi64EEENS7_ILi192EEEEEELi192ENS_6half_tEfNS_4arch4Sm80ELb0ELb1ELb1ELb0ELb1ELb0ELb1ELb0EEENS1_21CollectiveEpilogueFwdINS6_IJS8_SA_S9_EEENS6_IJNS7_ILi1EEESI_SI_EEESC_SE_Li256ELb0ELb1ELb0ELb0EEENS1_19SingleTileSchedulerILb0ELb0ELb1ELi128EEEEEEEEEvNT_6ParamsE,(.L_x_39 - _ZN7cutlass13device_kernelIN5flash19enable_sm80_to_sm89INS1_16FlashAttnFwdSm80INS1_25CollectiveMainloopFwdSm80ILi8ELi1ELb0EN4cute5tupleIJNS5_1CILi128EEENS7_ILi64EEENS7_ILi192EEEEEELi192ENS_6half_tEfNS_4arch4Sm80ELb0ELb1ELb1ELb0ELb1ELb0ELb1ELb0EEENS1_21CollectiveEpilogueFwdINS6_IJS8_SA_S9_EEENS6_IJNS7_ILi1EEESI_SI_EEESC_SE_Li256ELb0ELb1ELb0ELb0EEENS1_19SingleTileSchedulerILb0ELb0ELb1ELi128EEEEEEEEEvNT_6ParamsE)
        .other          _ZN7cutlass13device_kernelIN5flash19enable_sm80_to_sm89INS1_16FlashAttnFwdSm80INS1_25CollectiveMainloopFwdSm80ILi8ELi1ELb0EN4cute5tupleIJNS5_1CILi128EEENS7_ILi64EEENS7_ILi192EEEEEELi192ENS_6half_tEfNS_4arch4Sm80ELb0ELb1ELb1ELb0ELb1ELb0ELb1ELb0EEENS1_21CollectiveEpilogueFwdINS6_IJS8_SA_S9_EEENS6_IJNS7_ILi1EEESI_SI_EEESC_SE_Li256ELb0ELb1ELb0ELb0EEENS1_19SingleTileSchedulerILb0ELb0ELb1ELi128EEEEEEEEEvNT_6ParamsE,@"STO_CUDA_ENTRY STV_DEFAULT"
_ZN7cutlass13device_kernelIN5flash19enable_sm80_to_sm89INS1_16FlashAttnFwdSm80INS1_25CollectiveMainloopFwdSm80ILi8ELi1ELb0EN4cute5tupleIJNS5_1CILi128EEENS7_ILi64EEENS7_ILi192EEEEEELi192ENS_6half_tEfNS_4arch4Sm80ELb0ELb1ELb1ELb0ELb1ELb0ELb1ELb0EEENS1_21CollectiveEpilogueFwdINS6_IJS8_SA_S9_EEENS6_IJNS7_ILi1EEESI_SI_EEESC_SE_Li256ELb0ELb1ELb0ELb0EEENS1_19SingleTileSchedulerILb0ELb0ELb1ELi128EEEEEEEEEvNT_6ParamsE:
[----:B------:R-:W-:Y:S01]  /*0000*/  LDC R1, c[0x0][0x28] ;  /* 0x00000a00ff017b82 */ /* 0x000fe20000000800 */
[----:B------:R-:W-:Y:S05]  /*0010*/  EXIT ;  /* 0x000000000000794d */ /* 0x000fea0003800000 */
.L_x_3:
        /* <DEDUP_REMOVED lines=14> */
.L_x_39:


//--------------------- .text._ZN7cutlass13device_kernelIN5flash19enable_sm80_to_sm89INS1_16FlashAttnFwdSm80INS1_25CollectiveMainloopFwdSm80ILi8ELi1ELb0EN4cute5tupleIJNS5_1CILi128EEENS7_ILi64EEENS7_ILi192EEEEEELi192ENS_6half_tEfNS_4arch4Sm80ELb0ELb1ELb1ELb1ELb1ELb0ELb1ELb0EEENS1_21CollectiveEpilogueFwdINS6_IJS8_SA_S9_EEENS6_IJNS7_ILi1EEESI_SI_EEESC_SE_Li256ELb1ELb1ELb0ELb0EEENS1_19SingleTileSchedulerILb1ELb0ELb1ELi128EEEEEEEEEvNT_6ParamsE --------------------------
	.section	.text._ZN7cutlass13device_kernelIN5flash19enable_sm80_to_sm89INS1_16FlashAttnFwdSm80INS1_25CollectiveMainloopFwdSm80ILi8ELi1ELb0EN4cute5tupleIJNS5_1CILi128EEENS7_ILi64EEENS7_ILi192EEEEEELi192ENS_6half_tEfNS_4arch4Sm80ELb0ELb1ELb1ELb1ELb1ELb0ELb1ELb0EEENS1_21CollectiveEpilogueFwdINS6_IJS8_SA_S9_EEENS6_IJNS7_ILi1EEESI_SI_EEESC_SE_Li256ELb1ELb1ELb0ELb0EEENS1_19SingleTileSchedulerILb1ELb0ELb1ELi128EEEEEEEEEvNT_6ParamsE,"ax",@progbits
	.align	128
.text._ZN7cutlass13device_kernelIN5flash19enable_sm80_to_sm89INS1_16FlashAttnFwdSm80INS1_25CollectiveMainloopFwdSm80ILi8ELi1ELb0EN4cute5tupleIJNS5_1CILi128EEENS7_ILi64EEENS7_ILi192EEEEEELi192ENS_6half_tEfNS_4arch4Sm80ELb0ELb1ELb1ELb1ELb1ELb0ELb1ELb0EEENS1_21CollectiveEpilogueFwdINS6_IJS8_SA_S9_EEENS6_IJNS7_ILi1EEESI_SI_EEESC_SE_Li256ELb1ELb1ELb0ELb0EEENS1_19SingleTileSchedulerILb1ELb0ELb1ELi128EEEEEEEEEvNT_6ParamsE:
        .type           _ZN7cutlass13device_kernelIN5flash19enable_sm80_to_sm89INS1_16FlashAttnFwdSm80INS1_25CollectiveMainloopFwdSm80ILi8ELi1ELb0EN4cute5tupleIJNS5_1CILi128EEENS7_ILi64EEENS7_ILi192EEEEEELi192ENS_6half_tEfNS_4arch4Sm80ELb0ELb1ELb1ELb1ELb1ELb0ELb1ELb0EEENS1_21CollectiveEpilogueFwdINS6_IJS8_SA_S9_EEENS6_IJNS7_ILi1EEESI_SI_EEESC_SE_Li256ELb1ELb1ELb0ELb0EEENS1_19SingleTileSchedulerILb1ELb0ELb1ELi128EEEEEEEEEvNT_6ParamsE,@function
        .size           _ZN7cutlass13device_kernelIN5flash19enable_sm80_to_sm89INS1_16FlashAttnFwdSm80INS1_25CollectiveMainloopFwdSm80ILi8ELi1ELb0EN4cute5tupleIJNS5_1CILi128EEENS7_ILi64EEENS7_ILi192EEEEEELi192ENS_6half_tEfNS_4arch4Sm80ELb0ELb1ELb1ELb1ELb1ELb0ELb1ELb0EEENS1_21CollectiveEpilogueFwdINS6_IJS8_SA_S9_EEENS6_IJNS7_ILi1EEESI_SI_EEESC_SE_Li256ELb1ELb1ELb0ELb0EEENS1_19SingleTileSchedulerILb1ELb0ELb1ELi128EEEEEEEEEvNT_6ParamsE,(.L_x_40 - _ZN7cutlass13device_kernelIN5flash19enable_sm80_to_sm89INS1_16FlashAttnFwdSm80INS1_25CollectiveMainloopFwdSm80ILi8ELi1ELb0EN4cute5tupleIJNS5_1CILi128EEENS7_ILi64EEENS7_ILi192EEEEEELi192ENS_6half_tEfNS_4arch4Sm80ELb0ELb1ELb1ELb1ELb1ELb0ELb1ELb0EEENS1_21CollectiveEpilogueFwdINS6_IJS8_SA_S9_EEENS6_IJNS7_ILi1EEESI_SI_EEESC_SE_Li256ELb1ELb1ELb0ELb0EEENS1_19SingleTileSchedulerILb1ELb0ELb1ELi128EEEEEEEEEvNT_6ParamsE)
        .other          _ZN7cutlass13device_kernelIN5flash19enable_sm80_to_sm89INS1_16FlashAttnFwdSm80INS1_25CollectiveMainloopFwdSm80ILi8ELi1ELb0EN4cute5tupleIJNS5_1CILi128EEENS7_ILi64EEENS7_ILi192EEEEEELi192ENS_6half_tEfNS_4arch4Sm80ELb0ELb1ELb1ELb1ELb1ELb0ELb1ELb0EEENS1_21CollectiveEpilogueFwdINS6_IJS8_SA_S9_EEENS6_IJNS7_ILi1EEESI_SI_EEESC_SE_Li256ELb1ELb1ELb0ELb0EEENS1_19SingleTileSchedulerILb1ELb0ELb1ELi128EEEEEEEEEvNT_6ParamsE,@"STO_CUDA_ENTRY STV_DEFAULT"
_ZN7cutlass13device_kernelIN5flash19enable_sm80_to_sm89INS1_16FlashAttnFwdSm80INS1_25CollectiveMainloopFwdSm80ILi8ELi1ELb0EN4cute5tupleIJNS5_1CILi128EEENS7_ILi64EEENS7_ILi192EEEEEELi192ENS_6half_tEfNS_4arch4Sm80ELb0ELb1ELb1ELb1ELb1ELb0ELb1ELb0EEENS1_21CollectiveEpilogueFwdINS6_IJS8_SA_S9_EEENS6_IJNS7_ILi1EEESI_SI_EEESC_SE_Li256ELb1ELb1ELb0ELb0EEENS1_19SingleTileSchedulerILb1ELb0ELb1ELi128EEEEEEEEEvNT_6ParamsE:
[----:B------:R-:W-:Y:S01]  /*0000*/  LDC R1, c[0x0][0x28] ;  /* 0x00000a00ff017b82 */ /* 0x000fe20000000800 */
[----:B------:R-:W-:Y:S05]  /*0010*/  EXIT ;  /* 0x000000000000794d */ /* 0x000fea0003800000 */
.L_x_4:
        /* <DEDUP_REMOVED lines=14> */
.L_x_40:


//--------------------- .text._ZN7cutlass13device_kernelIN5flash19enable_sm80_to_sm89INS1_16FlashAttnFwdSm80INS1_25CollectiveMainloopFwdSm80ILi8ELi1ELb0EN4cute5tupleIJNS5_1CILi128EEENS7_ILi64EEENS7_ILi192EEEEEELi192ENS_6half_tEfNS_4arch4Sm80ELb0ELb1ELb1ELb1ELb1ELb1ELb1ELb0EEENS1_21CollectiveEpilogueFwdINS6_IJS8_SA_S9_EEENS6_IJNS7_ILi1EEESI_SI_EEESC_SE_Li256ELb1ELb1ELb0ELb0EEENS1_19SingleTileSchedulerILb1ELb0ELb1ELi128EEEEEEEEEvNT_6ParamsE --------------------------
	.section	.text._ZN7cutlass13device_kernelIN5flash19enable_sm80_to_sm89INS1_16FlashAttnFwdSm80INS1_25CollectiveMainloopFwdSm80ILi8ELi1ELb0EN4cute5tupleIJNS5_1CILi128EEENS7_ILi64EEENS7_ILi192EEEEEELi192ENS_6half_tEfNS_4arch4Sm80ELb0ELb1ELb1ELb1ELb1ELb1ELb1ELb0EEENS1_21CollectiveEpilogueFwdINS6_IJS8_SA_S9_EEENS6_IJNS7_ILi1EEESI_SI_EEESC_SE_Li256ELb1ELb1ELb0ELb0EEENS1_19SingleTileSchedulerILb1ELb0ELb1ELi128EEEEEEEEEvNT_6ParamsE,"ax",@progbits
	.align	128
.text._ZN7cutlass13device_kernelIN5flash19enable_sm80_to_sm89INS1_16FlashAttnFwdSm80INS1_25CollectiveMainloopFwdSm80ILi8ELi1ELb0EN4cute5tupleIJNS5_1CILi128EEENS7_ILi64EEENS7_ILi192EEEEEELi192ENS_6half_tEfNS_4arch4Sm80ELb0ELb1ELb1ELb1ELb1ELb1ELb1ELb0EEENS1_21CollectiveEpilogueFwdINS6_IJS8_SA_S9_EEENS6_IJNS7_ILi1EEESI_SI_EEESC_SE_Li256ELb1ELb1ELb0ELb0EEENS1_19SingleTileSchedulerILb1ELb0ELb1ELi128EEEEEEEEEvNT_6ParamsE:
        .type           _ZN7cutlass13device_kernelIN5flash19enable_sm80_to_sm89INS1_16FlashAttnFwdSm80INS1_25CollectiveMainloopFwdSm80ILi8ELi1ELb0EN4cute5tupleIJNS5_1CILi128EEENS7_ILi64EEENS7_ILi192EEEEEELi192ENS_6half_tEfNS_4arch4Sm80ELb0ELb1ELb1ELb1ELb1ELb1ELb1ELb0EEENS1_21CollectiveEpilogueFwdINS6_IJS8_SA_S9_EEENS6_IJNS7_ILi1EEESI_SI_EEESC_SE_Li256ELb1ELb1ELb0ELb0EEENS1_19SingleTileSchedulerILb1ELb0ELb1ELi128EEEEEEEEEvNT_6ParamsE,@function
        .size           _ZN7cutlass13device_kernelIN5flash19enable_sm80_to_sm89INS1_16FlashAttnFwdSm80INS1_25CollectiveMainloopFwdSm80ILi8ELi1ELb0EN4cute5tupleIJNS5_1CILi128EEENS7_ILi64EEENS7_ILi192EEEEEELi192ENS_6half_tEfNS_4arch4Sm80ELb0ELb1ELb1ELb1ELb1ELb1ELb1ELb0EEENS1_21CollectiveEpilogueFwdINS6_IJS8_SA_S9_EEENS6_IJNS7_ILi1EEESI_SI_EEESC_SE_Li256ELb1ELb1ELb0ELb0EEENS1_19SingleTileSchedulerILb1ELb0ELb1ELi128EEEEEEEEEvNT_6ParamsE,(.L_x_41 - _ZN7cutlass13device_kernelIN5flash19enable_sm80_to_sm89INS1_16FlashAttnFwdSm80INS1_25CollectiveMainloopFwdSm80ILi8ELi1ELb0EN4cute5tupleIJNS5_1CILi128EEENS7_ILi64EEENS7_ILi192EEEEEELi192ENS_6half_tEfNS_4arch4Sm80ELb0ELb1ELb1ELb1ELb1ELb1ELb1ELb0EEENS1_21CollectiveEpilogueFwdINS6_IJS8_SA_S9_EEENS6_IJNS7_ILi1EEESI_SI_EEESC_SE_Li256ELb1ELb1ELb0ELb0EEENS1_19SingleTileSchedulerILb1ELb0ELb1ELi128EEEEEEEEEvNT_6ParamsE)
        .other          _ZN7cutlass13device_kernelIN5flash19enable_sm80_to_sm89INS1_16FlashAttnFwdSm80INS1_25CollectiveMainloopFwdSm80ILi8ELi1ELb0EN4cute5tupleIJNS5_1CILi128EEENS7_ILi64EEENS7_ILi192EEEEEELi192ENS_6half_tEfNS_4arch4Sm80ELb0ELb1ELb1ELb1ELb1ELb1ELb1ELb0EEENS1_21CollectiveEpilogueFwdINS6_IJS8_SA_S9_EEENS6_IJNS7_ILi1EEESI_SI_EEESC_SE_Li256ELb1ELb1ELb0ELb0EEENS1_19SingleTileSchedulerILb1ELb0ELb1ELi128EEEEEEEEEvNT_6ParamsE,@"STO_CUDA_ENTRY STV_DEFAULT"
_ZN7cutlass13device_kernelIN5flash19enable_sm80_to_sm89INS1_16FlashAttnFwdSm80INS1_25CollectiveMainloopFwdSm80ILi8ELi1ELb0EN4cute5tupleIJNS5_1CILi128EEENS7_ILi64EEENS7_ILi192EEEEEELi192ENS_6half_tEfNS_4arch4Sm80ELb0ELb1ELb1ELb1ELb1ELb1ELb1ELb0EEENS1_21CollectiveEpilogueFwdINS6_IJS8_SA_S9_EEENS6_IJNS7_ILi1EEESI_SI_EEESC_SE_Li256ELb1ELb1ELb0ELb0EEENS1_19SingleTileSchedulerILb1ELb0ELb1ELi128EEEEEEEEEvNT_6ParamsE:
[----:B------:R-:W-:Y:S01]  /*0000*/  LDC R1, c[0x0][0x28] ;  /* 0x00000a00ff017b82 */ /* 0x000fe20000000800 */
[----:B------:R-:W-:Y:S05]  /*0010*/  EXIT ;  /* 0x000000000000794d */ /* 0x000fea0003800000 */
.L_x_5:
        /* <DEDUP_REMOVED lines=14> */
.L_x_41:


//--------------------- .text._ZN7cutlass13device_kernelIN5flash19enable_sm80_to_sm89INS1_16FlashAttnFwdSm80INS1_25CollectiveMainloopFwdSm80ILi8ELi1ELb0EN4cute5tupleIJNS5_1CILi128EEENS7_ILi64EEENS7_ILi192EEEEEELi192ENS_6half_tEfNS_4arch4Sm80ELb1ELb0ELb1ELb0ELb1ELb0ELb1ELb0EEENS1_21CollectiveEpilogueFwdINS6_IJS8_SA_S9_EEENS6_IJNS7_ILi1EEESI_SI_EEESC_SE_Li256ELb0ELb1ELb0ELb0EEENS1_30DynamicPersistentTileSchedulerILi256ELi256ELb0ELb1ELb0EEEEEEEEEvNT_6ParamsE --------------------------
	.section	.text._ZN7cutlass13device_kernelIN5flash19enable_sm80_to_sm89INS1_16FlashAttnFwdSm80INS1_25CollectiveMainloopFwdSm80ILi8ELi1ELb0EN4cute5tupleIJNS5_1CILi128EEENS7_ILi64EEENS7_ILi192EEEEEELi192ENS_6half_tEfNS_4arch4Sm80ELb1ELb0ELb1ELb0ELb1ELb0ELb1ELb0EEENS1_21CollectiveEpilogueFwdINS6_IJS8_SA_S9_EEENS6_IJNS7_ILi1EEESI_SI_EEESC_SE_Li256ELb0ELb1ELb0ELb0EEENS1_30DynamicPersistentTileSchedulerILi256ELi256ELb0ELb1ELb0EEEEEEEEEvNT_6ParamsE,"ax",@progbits
	.align	128
.text._ZN7cutlass13device_kernelIN5flash19enable_sm80_to_sm89INS1_16FlashAttnFwdSm80INS1_25CollectiveMainloopFwdSm80ILi8ELi1ELb0EN4cute5tupleIJNS5_1CILi128EEENS7_ILi64EEENS7_ILi192EEEEEELi192ENS_6half_tEfNS_4arch4Sm80ELb1ELb0ELb1ELb0ELb1ELb0ELb1ELb0EEENS1_21CollectiveEpilogueFwdINS6_IJS8_SA_S9_EEENS6_IJNS7_ILi1EEESI_SI_EEESC_SE_Li256ELb0ELb1ELb0ELb0EEENS1_30DynamicPersistentTileSchedulerILi256ELi256ELb0ELb1ELb0EEEEEEEEEvNT_6ParamsE:
        .type           _ZN7cutlass13device_kernelIN5flash19enable_sm80_to_sm89INS1_16FlashAttnFwdSm80INS1_25CollectiveMainloopFwdSm80ILi8ELi1ELb0EN4cute5tupleIJNS5_1CILi128EEENS7_ILi64EEENS7_ILi192EEEEEELi192ENS_6half_tEfNS_4arch4Sm80ELb1ELb0ELb1ELb0ELb1ELb0ELb1ELb0EEENS1_21CollectiveEpilogueFwdINS6_IJS8_SA_S9_EEENS6_IJNS7_ILi1EEESI_SI_EEESC_SE_Li256ELb0ELb1ELb0ELb0EEENS1_30DynamicPersistentTileSchedulerILi256ELi256ELb0ELb1ELb0EEEEEEEEEvNT_6ParamsE,@function
        .size           _ZN7cutlass13device_kernelIN5flash19enable_sm80_to_sm89INS1_16FlashAttnFwdSm80INS1_25CollectiveMainloopFwdSm80ILi8ELi1ELb0EN4cute5tupleIJNS5_1CILi128EEENS7_ILi64EEENS7_ILi192EEEEEELi192ENS_6half_tEfNS_4arch4Sm80ELb1ELb0ELb1ELb0ELb1ELb0ELb1ELb0EEENS1_21CollectiveEpilogueFwdINS6_IJS8_SA_S9_EEENS6_IJNS7_ILi1EEESI_SI_EEESC_SE_Li256ELb0ELb1ELb0ELb0EEENS1_30DynamicPersistentTileSchedulerILi256ELi256ELb0ELb1ELb0EEEEEEEEEvNT_6ParamsE,(.L_x_42 - _ZN7cutlass13device_kernelIN5flash19enable_sm80_to_sm89INS1_16FlashAttnFwdSm80INS1_25CollectiveMainloopFwdSm80ILi8ELi1ELb0EN4cute5tupleIJNS5_1CILi128EEENS7_ILi64EEENS7_ILi192EEEEEELi192ENS_6half_tEfNS_4arch4Sm80ELb1ELb0ELb1ELb0ELb1ELb0ELb1ELb0EEENS1_21CollectiveEpilogueFwdINS6_IJS8_SA_S9_EEENS6_IJNS7_ILi1EEESI_SI_EEESC_SE_Li256ELb0ELb1ELb0ELb0EEENS1_30DynamicPersistentTileSchedulerILi256ELi256ELb0ELb1ELb0EEEEEEEEEvNT_6ParamsE)
        .other          _ZN7cutlass13device_kernelIN5flash19enable_sm80_to_sm89INS1_16FlashAttnFwdSm80INS1_25CollectiveMainloopFwdSm80ILi8ELi1ELb0EN4cute5tupleIJNS5_1CILi128EEENS7_ILi64EEENS7_ILi192EEEEEELi192ENS_6half_tEfNS_4arch4Sm80ELb1ELb0ELb1ELb0ELb1ELb0ELb1ELb0EEENS1_21CollectiveEpilogueFwdINS6_IJS8_SA_S9_EEENS6_IJNS7_ILi1EEESI_SI_EEESC_SE_Li256ELb0ELb1ELb0ELb0EEENS1_30DynamicPersistentTileSchedulerILi256ELi256ELb0ELb1ELb0EEEEEEEEEvNT_6ParamsE,@"STO_CUDA_ENTRY STV_DEFAULT"
_ZN7cutlass13device_kernelIN5flash19enable_sm80_to_sm89INS1_16FlashAttnFwdSm80INS1_25CollectiveMainloopFwdSm80ILi8ELi1ELb0EN4cute5tupleIJNS5_1CILi128EEENS7_ILi64EEENS7_ILi192EEEEEELi192ENS_6half_tEfNS_4arch4Sm80ELb1ELb0ELb1ELb0ELb1ELb0ELb1ELb0EEENS1_21CollectiveEpilogueFwdINS6_IJS8_SA_S9_EEENS6_IJNS7_ILi1EEESI_SI_EEESC_SE_Li256ELb0ELb1ELb0ELb0EEENS1_30DynamicPersistentTileSchedulerILi256ELi256ELb0ELb1ELb0EEEEEEEEEvNT_6ParamsE:
[----:B------:R-:W-:Y:S01]  /*0000*/  LDC R1, c[0x0][0x28] ;  /* 0x00000a00ff017b82 */ /* 0x000fe20000000800 */
[----:B------:R-:W-:Y:S05]  /*0010*/  EXIT ;  /* 0x000000000000794d */ /* 0x000fea0003800000 */
.L_x_6:
        /* <DEDUP_REMOVED lines=14> */
.L_x_42:


//--------------------- .text._ZN7cutlass13device_kernelIN5flash19enable_sm80_to_sm89INS1_16FlashAttnFwdSm80INS1_25CollectiveMainloopFwdSm80ILi8ELi1ELb0EN4cute5tupleIJNS5_1CILi128EEENS7_ILi64EEENS7_ILi192EEEEEELi192ENS_6half_tEfNS_4arch4Sm80ELb1ELb0ELb1ELb1ELb1ELb0ELb1ELb0EEENS1_21CollectiveEpilogueFwdINS6_IJS8_SA_S9_EEENS6_IJNS7_ILi1EEESI_SI_EEESC_SE_Li256ELb1ELb1ELb0ELb0EEENS1_19SingleTileSchedulerILb1ELb0ELb1ELi128EEEEEEEEEvNT_6ParamsE --------------------------
	.section	.text._ZN7cutlass13device_kernelIN5flash19enable_sm80_to_sm89INS1_16FlashAttnFwdSm80INS1_25CollectiveMainloopFwdSm80ILi8ELi1ELb0EN4cute5tupleIJNS5_1CILi128EEENS7_ILi64EEENS7_ILi192EEEEEELi192ENS_6half_tEfNS_4arch4Sm80ELb1ELb0ELb1ELb1ELb1ELb0ELb1ELb0EEENS1_21CollectiveEpilogueFwdINS6_IJS8_SA_S9_EEENS6_IJNS7_ILi1EEESI_SI_EEESC_SE_Li256ELb1ELb1ELb0ELb0EEENS1_19SingleTileSchedulerILb1ELb0ELb1ELi128EEEEEEEEEvNT_6ParamsE,"ax",@progbits
	.align	128
.text._ZN7cutlass13device_kernelIN5flash19enable_sm80_to_sm89INS1_16FlashAttnFwdSm80INS1_25CollectiveMainloopFwdSm80ILi8ELi1ELb0EN4cute5tupleIJNS5_1CILi128EEENS7_ILi64EEENS7_ILi192EEEEEELi192ENS_6half_tEfNS_4arch4Sm80ELb1ELb0ELb1ELb1ELb1ELb0ELb1ELb0EEENS1_21CollectiveEpilogueFwdINS6_IJS8_SA_S9_EEENS6_IJNS7_ILi1EEESI_SI_EEESC_SE_Li256ELb1ELb1ELb0ELb0EEENS1_19SingleTileSchedulerILb1ELb0ELb1ELi128EEEEEEEEEvNT_6ParamsE:
        .type           _ZN7cutlass13device_kernelIN5flash19enable_sm80_to_sm89INS1_16FlashAttnFwdSm80INS1_25CollectiveMainloopFwdSm80ILi8ELi1ELb0EN4cute5tupleIJNS5_1CILi128EEENS7_ILi64EEENS7_ILi192EEEEEELi192ENS_6half_tEfNS_4arch4Sm80ELb1ELb0ELb1ELb1ELb1ELb0ELb1ELb0EEENS1_21CollectiveEpilogueFwdINS6_IJS8_SA_S9_EEENS6_IJNS7_ILi1EEESI_SI_EEESC_SE_Li256ELb1ELb1ELb0ELb0EEENS1_19SingleTileSchedulerILb1ELb0ELb1ELi128EEEEEEEEEvNT_6ParamsE,@function
        .size           _ZN7cutlass13device_kernelIN5flash19enable_sm80_to_sm89INS1_16FlashAttnFwdSm80INS1_25CollectiveMainloopFwdSm80ILi8ELi1ELb0EN4cute5tupleIJNS5_1CILi128EEENS7_ILi64EEENS7_ILi192EEEEEELi192ENS_6half_tEfNS_4arch4Sm80ELb1ELb0ELb1ELb1ELb1ELb0ELb1ELb0EEENS1_21CollectiveEpilogueFwdINS6_IJS8_SA_S9_EEENS6_IJNS7_ILi1EEESI_SI_EEESC_SE_Li256ELb1ELb1ELb0ELb0EEENS1_19SingleTileSchedulerILb1ELb0ELb1ELi128EEEEEEEEEvNT_6ParamsE,(.L_x_43 - _ZN7cutlass13device_kernelIN5flash19enable_sm80_to_sm89INS1_16FlashAttnFwdSm80INS1_25CollectiveMainloopFwdSm80ILi8ELi1ELb0EN4cute5tupleIJNS5_1CILi128EEENS7_ILi64EEENS7_ILi192EEEEEELi192ENS_6half_tEfNS_4arch4Sm80ELb1ELb0ELb1ELb1ELb1ELb0ELb1ELb0EEENS1_21CollectiveEpilogueFwdINS6_IJS8_SA_S9_EEENS6_IJNS7_ILi1EEESI_SI_EEESC_SE_Li256ELb1ELb1ELb0ELb0EEENS1_19SingleTileSchedulerILb1ELb0ELb1ELi128EEEEEEEEEvNT_6ParamsE)
        .other          _ZN7cutlass13device_kernelIN5flash19enable_sm80_to_sm89INS1_16FlashAttnFwdSm80INS1_25CollectiveMainloopFwdSm80ILi8ELi1ELb0EN4cute5tupleIJNS5_1CILi128EEENS7_ILi64EEENS7_ILi192EEEEEELi192ENS_6half_tEfNS_4arch4Sm80ELb1ELb0ELb1ELb1ELb1ELb0ELb1ELb0EEENS1_21CollectiveEpilogueFwdINS6_IJS8_SA_S9_EEENS6_IJNS7_ILi1EEESI_SI_EEESC_SE_Li256ELb1ELb1ELb0ELb0EEENS1_19SingleTileSchedulerILb1ELb0ELb1ELi128EEEEEEEEEvNT_6ParamsE,@"STO_CUDA_ENTRY STV_DEFAULT"
_ZN7cutlass13device_kernelIN5flash19enable_sm80_to_sm89INS1_16FlashAttnFwdSm80INS1_25CollectiveMainloopFwdSm80ILi8ELi1ELb0EN4cute5tupleIJNS5_1CILi128EEENS7_ILi64EEENS7_ILi192EEEEEELi192ENS_6half_tEfNS_4arch4Sm80ELb1ELb0ELb1ELb1ELb1ELb0ELb1ELb0EEENS1_21CollectiveEpilogueFwdINS6_IJS8_SA_S9_EEENS6_IJNS7_ILi1EEESI_SI_EEESC_SE_Li256ELb1ELb1ELb0ELb0EEENS1_19SingleTileSchedulerILb1ELb0ELb1ELi128EEEEEEEEEvNT_6ParamsE:
[----:B------:R-:W-:Y:S01]  /*0000*/  LDC R1, c[0x0][0x28] ;  /* 0x00000a00ff017b82 */ /* 0x000fe20000000800 */
[----:B------:R-:W-:Y:S05]  /*0010*/  EXIT ;  /* 0x000000000000794d */ /* 0x000fea0003800000 */
.L_x_7:
        /* <DEDUP_REMOVED lines=14> */
.L_x_43:


//--------------------- .text._ZN7cutlass13device_kernelIN5flash19enable_sm80_to_sm89INS1_16FlashAttnFwdSm80INS1_25CollectiveMainloopFwdSm80ILi8ELi1ELb0EN4cute5tupleIJNS5_1CILi128EEENS7_ILi64EEENS7_ILi192EEEEEELi192ENS_6half_tEfNS_4arch4Sm80ELb1ELb0ELb1ELb1ELb1ELb1ELb1ELb0EEENS1_21CollectiveEpilogueFwdINS6_IJS8_SA_S9_EEENS6_IJNS7_ILi1EEESI_SI_EEESC_SE_Li256ELb1ELb1ELb0ELb0EEENS1_19SingleTileSchedulerILb1ELb0ELb1ELi128EEEEEEEEEvNT_6ParamsE --------------------------
	.section	.text._ZN7cutlass13device_kernelIN5flash19enable_sm80_to_sm89INS1_16FlashAttnFwdSm80INS1_25CollectiveMainloopFwdSm80ILi8ELi1ELb0EN4cute5tupleIJNS5_1CILi128EEENS7_ILi64EEENS7_ILi192EEEEEELi192ENS_6half_tEfNS_4arch4Sm80ELb1ELb0ELb1ELb1ELb1ELb1ELb1ELb0EEENS1_21CollectiveEpilogueFwdINS6_IJS8_SA_S9_EEENS6_IJNS7_ILi1EEESI_SI_EEESC_SE_Li256ELb1ELb1ELb0ELb0EEENS1_19SingleTileSchedulerILb1ELb0ELb1ELi128EEEEEEEEEvNT_6ParamsE,"ax",@progbits
	.align	128
.text._ZN7cutlass13device_kernelIN5flash19enable_sm80_to_sm89INS1_16FlashAttnFwdSm80INS1_25CollectiveMainloopFwdSm80ILi8ELi1ELb0EN4cute5tupleIJNS5_1CILi128EEENS7_ILi64EEENS7_ILi192EEEEEELi192ENS_6half_tEfNS_4arch4Sm80ELb1ELb0ELb1ELb1ELb1ELb1ELb1ELb0EEENS1_21CollectiveEpilogueFwdINS6_IJS8_SA_S9_EEENS6_IJNS7_ILi1EEESI_SI_EEESC_SE_Li256ELb1ELb1ELb0ELb0EEENS1_19SingleTileSchedulerILb1ELb0ELb1ELi128EEEEEEEEEvNT_6ParamsE:
        .type           _ZN7cutlass13device_kernelIN5flash19enable_sm80_to_sm89INS1_16FlashAttnFwdSm80INS1_25CollectiveMainloopFwdSm80ILi8ELi1ELb0EN4cute5tupleIJNS5_1CILi128EEENS7_ILi64EEENS7_ILi192EEEEEELi192ENS_6half_tEfNS_4arch4Sm80ELb1ELb0ELb1ELb1ELb1ELb1ELb1ELb0EEENS1_21CollectiveEpilogueFwdINS6_IJS8_SA_S9_EEENS6_IJNS7_ILi1EEESI_SI_EEESC_SE_Li256ELb1ELb1ELb0ELb0EEENS1_19SingleTileSchedulerILb1ELb0ELb1ELi128EEEEEEEEEvNT_6ParamsE,@function
        .size           _ZN7cutlass13device_kernelIN5flash19enable_sm80_to_sm89INS1_16FlashAttnFwdSm80INS1_25CollectiveMainloopFwdSm80ILi8ELi1ELb0EN4cute5tupleIJNS5_1CILi128EEENS7_ILi64EEENS7_ILi192EEEEEELi192ENS_6half_tEfNS_4arch4Sm80ELb1ELb0ELb1ELb1ELb1ELb1ELb1ELb0EEENS1_21CollectiveEpilogueFwdINS6_IJS8_SA_S9_EEENS6_IJNS7_ILi1EEESI_SI_EEESC_SE_Li256ELb1ELb1ELb0ELb0EEENS1_19SingleTileSchedulerILb1ELb0ELb1ELi128EEEEEEEEEvNT_6ParamsE,(.L_x_44 - _ZN7cutlass13device_kernelIN5flash19enable_sm80_to_sm89INS1_16FlashAttnFwdSm80INS1_25CollectiveMainloopFwdSm80ILi8ELi1ELb0EN4cute5tupleIJNS5_1CILi128EEENS7_ILi64EEENS7_ILi192EEEEEELi192ENS_6half_tEfNS_4arch4Sm80ELb1ELb0ELb1ELb1ELb1ELb1ELb1ELb0EEENS1_21CollectiveEpilogueFwdINS6_IJS8_SA_S9_EEENS6_IJNS7_ILi1EEESI_SI_EEESC_SE_Li256ELb1ELb1ELb0ELb0EEENS1_19SingleTileSchedulerILb1ELb0ELb1ELi128EEEEEEEEEvNT_6ParamsE)
        .other          _ZN7cutlass13device_kernelIN5flash19enable_sm80_to_sm89INS1_16FlashAttnFwdSm80INS1_25CollectiveMainloopFwdSm80ILi8ELi1ELb0EN4cute5tupleIJNS5_1CILi128EEENS7_ILi64EEENS7_ILi192EEEEEELi192ENS_6half_tEfNS_4arch4Sm80ELb1ELb0ELb1ELb1ELb1ELb1ELb1ELb0EEENS1_21CollectiveEpilogueFwdINS6_IJS8_SA_S9_EEENS6_IJNS7_ILi1EEESI_SI_EEESC_SE_Li256ELb1ELb1ELb0ELb0EEENS1_19SingleTileSchedulerILb1ELb0ELb1ELi128EEEEEEEEEvNT_6ParamsE,@"STO_CUDA_ENTRY STV_DEFAULT"
_ZN7cutlass13device_kernelIN5flash19enable_sm80_to_sm89INS1_16FlashAttnFwdSm80INS1_25CollectiveMainloopFwdSm80ILi8ELi1ELb0EN4cute5tupleIJNS5_1CILi128EEENS7_ILi64EEENS7_ILi192EEEEEELi192ENS_6half_tEfNS_4arch4Sm80ELb1ELb0ELb1ELb1ELb1ELb1ELb1ELb0EEENS1_21CollectiveEpilogueFwdINS6_IJS8_SA_S9_EEENS6_IJNS7_ILi1EEESI_SI_EEESC_SE_Li256ELb1ELb1ELb0ELb0EEENS1_19SingleTileSchedulerILb1ELb0ELb1ELi128EEEEEEEEEvNT_6ParamsE:
[----:B------:R-:W-:Y:S01]  /*0000*/  LDC R1, c[0x0][0x28] ;  /* 0x00000a00ff017b82 */ /* 0x000fe20000000800 */
[----:B------:R-:W-:Y:S05]  /*0010*/  EXIT ;  /* 0x000000000000794d */ /* 0x000fea0003800000 */
.L_x_8:
        /* <DEDUP_REMOVED lines=14> */
.L_x_44:


//--------------------- .text._ZN7cutlass13device_kernelIN5flash19enable_sm80_to_sm89INS1_16FlashAttnFwdSm80INS1_25CollectiveMainloopFwdSm80ILi8ELi2ELb0EN4cute5tupleIJNS5_1CILi128EEENS7_ILi64EEENS7_ILi192EEEEEELi192ENS_6half_tEfNS_4arch4Sm80ELb0ELb0ELb1ELb0ELb1ELb0ELb1ELb0EEENS1_21CollectiveEpilogueFwdINS6_IJS8_SA_S9_EEENS6_IJNS7_ILi1EEESI_SI_EEESC_SE_Li256ELb0ELb1ELb0ELb0EEENS1_19SingleTileSchedulerILb0ELb0ELb1ELi128EEEEEEEEEvNT_6ParamsE --------------------------
	.section	.text._ZN7cutlass13device_kernelIN5flash19enable_sm80_to_sm89INS1_16FlashAttnFwdSm80INS1_25CollectiveMainloopFwdSm80ILi8ELi2ELb0EN4cute5tupleIJNS5_1CILi128EEENS7_ILi64EEENS7_ILi192EEEEEELi192ENS_6half_tEfNS_4arch4Sm80ELb0ELb0ELb1ELb0ELb1ELb0ELb1ELb0EEENS1_21CollectiveEpilogueFwdINS6_IJS8_SA_S9_EEENS6_IJNS7_ILi1EEESI_SI_EEESC_SE_Li256ELb0ELb1ELb0ELb0EEENS1_19SingleTileSchedulerILb0ELb0ELb1ELi128EEEEEEEEEvNT_6ParamsE,"ax",@progbits
	.align	128
.text._ZN7cutlass13device_kernelIN5flash19enable_sm80_to_sm89INS1_16FlashAttnFwdSm80INS1_25CollectiveMainloopFwdSm80ILi8ELi2ELb0EN4cute5tupleIJNS5_1CILi128EEENS7_ILi64EEENS7_ILi192EEEEEELi192ENS_6half_tEfNS_4arch4Sm80ELb0ELb0ELb1ELb0ELb1ELb0ELb1ELb0EEENS1_21CollectiveEpilogueFwdINS6_IJS8_SA_S9_EEENS6_IJNS7_ILi1EEESI_SI_EEESC_SE_Li256ELb0ELb1ELb0ELb0EEENS1_19SingleTileSchedulerILb0ELb0ELb1ELi128EEEEEEEEEvNT_6ParamsE:
        .type           _ZN7cutlass13device_kernelIN5flash19enable_sm80_to_sm89INS1_16FlashAttnFwdSm80INS1_25CollectiveMainloopFwdSm80ILi8ELi2ELb0EN4cute5tupleIJNS5_1CILi128EEENS7_ILi64EEENS7_ILi192EEEEEELi192ENS_6half_tEfNS_4arch4Sm80ELb0ELb0ELb1ELb0ELb1ELb0ELb1ELb0EEENS1_21CollectiveEpilogueFwdINS6_IJS8_SA_S9_EEENS6_IJNS7_ILi1EEESI_SI_EEESC_SE_Li256ELb0ELb1ELb0ELb0EEENS1_19SingleTileSchedulerILb0ELb0ELb1ELi128EEEEEEEEEvNT_6ParamsE,@function
        .size           _ZN7cutlass13device_kernelIN5flash19enable_sm80_to_sm89INS1_16FlashAttnFwdSm80INS1_25CollectiveMainloopFwdSm80ILi8ELi2ELb0EN4cute5tupleIJNS5_1CILi128EEENS7_ILi64EEENS7_ILi192EEEEEELi192ENS_6half_tEfNS_4arch4Sm80ELb0ELb0ELb1ELb0ELb1ELb0ELb1ELb0EEENS1_21CollectiveEpilogueFwdINS6_IJS8_SA_S9_EEENS6_IJNS7_ILi1EEESI_SI_EEESC_SE_Li256ELb0ELb1ELb0ELb0EEENS1_19SingleTileSchedulerILb0ELb0ELb1ELi128EEEEEEEEEvNT_6ParamsE,(.L_x_45 - _ZN7cutlass13device_kernelIN5flash19enable_sm80_to_sm89INS1_16FlashAttnFwdSm80INS1_25CollectiveMainloopFwdSm80ILi8ELi2ELb0EN4cute5tupleIJNS5_1CILi128EEENS7_ILi64EEENS7_ILi192EEEEEELi192ENS_6half_tEfNS_4arch4Sm80ELb0ELb0ELb1ELb0ELb1ELb0ELb1ELb0EEENS1_21CollectiveEpilogueFwdINS6_IJS8_SA_S9_EEENS6_IJNS7_ILi1EEESI_SI_EEESC_SE_Li256ELb0ELb1ELb0ELb0EEENS1_19SingleTileSchedulerILb0ELb0ELb1ELi128EEEEEEEEEvNT_6ParamsE)
        .other          _ZN7cutlass13device_kernelIN5flash19enable_sm80_to_sm89INS1_16FlashAttnFwdSm80INS1_25CollectiveMainloopFwdSm80ILi8ELi2ELb0EN4cute5tupleIJNS5_1CILi128EEENS7_ILi64EEENS7_ILi192EEEEEELi192ENS_6half_tEfNS_4arch4Sm80ELb0ELb0ELb1ELb0ELb1ELb0ELb1ELb0EEENS1_21CollectiveEpilogueFwdINS6_IJS8_SA_S9_EEENS6_IJNS7_ILi1EEESI_SI_EEESC_SE_Li256ELb0ELb1ELb0ELb0EEENS1_19SingleTileSchedulerILb0ELb0ELb1ELi128EEEEEEEEEvNT_6ParamsE,@"STO_CUDA_ENTRY STV_DEFAULT"
_ZN7cutlass13device_kernelIN5flash19enable_sm80_to_sm89INS1_16FlashAttnFwdSm80INS1_25CollectiveMainloopFwdSm80ILi8ELi2ELb0EN4cute5tupleIJNS5_1CILi128EEENS7_ILi64EEENS7_ILi192EEEEEELi192ENS_6half_tEfNS_4arch4Sm80ELb0ELb0ELb1ELb0ELb1ELb0ELb1ELb0EEENS1_21CollectiveEpilogueFwdINS6_IJS8_SA_S9_EEENS6_IJNS7_ILi1EEESI_SI_EEESC_SE_Li256ELb0ELb1ELb0ELb0EEENS1_19SingleTileSchedulerILb0ELb0ELb1ELi128EEEEEEEEEvNT_6ParamsE:
[----:B------:R-:W-:Y:S01]  /*0000*/  LDC R1, c[0x0][0x28] ;  /* 0x00000a00ff017b82 */ /* 0x000fe20000000800 */
[----:B------:R-:W-:Y:S05]  /*0010*/  EXIT ;  /* 0x000000000000794d */ /* 0x000fea0003800000 */
.L_x_9:
        /* <DEDUP_REMOVED lines=14> */
.L_x_45:


//--------------------- .text._ZN7cutlass13device_kernelIN5flash19enable_sm80_to_sm89INS1_16FlashAttnFwdSm80INS1_25CollectiveMainloopFwdSm80ILi8ELi2ELb0EN4cute5tupleIJNS5_1CILi128EEENS7_ILi64EEENS7_ILi192EEEEEELi192ENS_6half_tEfNS_4arch4Sm80ELb0ELb0ELb1ELb1ELb1ELb0ELb1ELb0EEENS1_21CollectiveEpilogueFwdINS6_IJS8_SA_S9_EEENS6_IJNS7_ILi1EEESI_SI_EEESC_SE_Li256ELb1ELb1ELb0ELb0EEENS1_19SingleTileSchedulerILb1ELb0ELb1ELi128EEEEEEEEEvNT_6ParamsE --------------------------
	.section	.text._ZN7cutlass13device_kernelIN5flash19enable_sm80_to_sm89INS1_16FlashAttnFwdSm80INS1_25CollectiveMainloopFwdSm80ILi8ELi2ELb0EN4cute5tupleIJNS5_1CILi128EEENS7_ILi64EEENS7_ILi192EEEEEELi192ENS_6half_tEfNS_4arch4Sm80ELb0ELb0ELb1ELb1ELb1ELb0ELb1ELb0EEENS1_21CollectiveEpilogueFwdINS6_IJS8_SA_S9_EEENS6_IJNS7_ILi1EEESI_SI_EEESC_SE_Li256ELb1ELb1ELb0ELb0EEENS1_19SingleTileSchedulerILb1ELb0ELb1ELi128EEEEEEEEEvNT_6ParamsE,"ax",@progbits
	.align	128
.text._ZN7cutlass13device_kernelIN5flash19enable_sm80_to_sm89INS1_16FlashAttnFwdSm80INS1_25CollectiveMainloopFwdSm80ILi8ELi2ELb0EN4cute5tupleIJNS5_1CILi128EEENS7_ILi64EEENS7_ILi192EEEEEELi192ENS_6half_tEfNS_4arch4Sm80ELb0ELb0ELb1ELb1ELb1ELb0ELb1ELb0EEENS1_21CollectiveEpilogueFwdINS6_IJS8_SA_S9_EEENS6_IJNS7_ILi1EEESI_SI_EEESC_SE_Li256ELb1ELb1ELb0ELb0EEENS1_19SingleTileSchedulerILb1ELb0ELb1ELi128EEEEEEEEEvNT_6ParamsE:
        .type           _ZN7cutlass13device_kernelIN5flash19enable_sm80_to_sm89INS1_16FlashAttnFwdSm80INS1_25CollectiveMainloopFwdSm80ILi8ELi2ELb0EN4cute5tupleIJNS5_1CILi128EEENS7_ILi64EEENS7_ILi192EEEEEELi192ENS_6half_tEfNS_4arch4Sm80ELb0ELb0ELb1ELb1ELb1ELb0ELb1ELb0EEENS1_21CollectiveEpilogueFwdINS6_IJS8_SA_S9_EEENS6_IJNS7_ILi1EEESI_SI_EEESC_SE_Li256ELb1ELb1ELb0ELb0EEENS1_19SingleTileSchedulerILb1ELb0ELb1ELi128EEEEEEEEEvNT_6ParamsE,@function
        .size           _ZN7cutlass13device_kernelIN5flash19enable_sm80_to_sm89INS1_16FlashAttnFwdSm80INS1_25CollectiveMainloopFwdSm80ILi8ELi2ELb0EN4cute5tupleIJNS5_1CILi128EEENS7_ILi64EEENS7_ILi192EEEEEELi192ENS_6half_tEfNS_4arch4Sm80ELb0ELb0ELb1ELb1ELb1ELb0ELb1ELb0EEENS1_21CollectiveEpilogueFwdINS6_IJS8_SA_S9_EEENS6_IJNS7_ILi1EEESI_SI_EEESC_SE_Li256ELb1ELb1ELb0ELb0EEENS1_19SingleTileSchedulerILb1ELb0ELb1ELi128EEEEEEEEEvNT_6ParamsE,(.L_x_46 - _ZN7cutlass13device_kernelIN5flash19enable_sm80_to_sm89INS1_16FlashAttnFwdSm80INS1_25CollectiveMainloopFwdSm80ILi8ELi2ELb0EN4cute5tupleIJNS5_1CILi128EEENS7_ILi64EEENS7_ILi192EEEEEELi192ENS_6half_tEfNS_4arch4Sm80ELb0ELb0ELb1ELb1ELb1ELb0ELb1ELb0EEENS1_21CollectiveEpilogueFwdINS6_IJS8_SA_S9_EEENS6_IJNS7_ILi1EEESI_SI_EEESC_SE_Li256ELb1ELb1ELb0ELb0EEENS1_19SingleTileSchedulerILb1ELb0ELb1ELi128EEEEEEEEEvNT_6ParamsE)
        .other          _ZN7cutlass13device_kernelIN5flash19enable_sm80_to_sm89INS1_16FlashAttnFwdSm80INS1_25CollectiveMainloopFwdSm80ILi8ELi2ELb0EN4cute5tupleIJNS5_1CILi128EEENS7_ILi64EEENS7_ILi192EEEEEELi192ENS_6half_tEfNS_4arch4Sm80ELb0ELb0ELb1ELb1ELb1ELb0ELb1ELb0EEENS1_21CollectiveEpilogueFwdINS6_IJS8_SA_S9_EEENS6_IJNS7_ILi1EEESI_SI_EEESC_SE_Li256ELb1ELb1ELb0ELb0EEENS1_19SingleTileSchedulerILb1ELb0ELb1ELi128EEEEEEEEEvNT_6ParamsE,@"STO_CUDA_ENTRY STV_DEFAULT"
_ZN7cutlass13device_kernelIN5flash19enable_sm80_to_sm89INS1_16FlashAttnFwdSm80INS1_25CollectiveMainloopFwdSm80ILi8ELi2ELb0EN4cute5tupleIJNS5_1CILi128EEENS7_ILi64EEENS7_ILi192EEEEEELi192ENS_6half_tEfNS_4arch4Sm80ELb0ELb0ELb1ELb1ELb1ELb0ELb1ELb0EEENS1_21CollectiveEpilogueFwdINS6_IJS8_SA_S9_EEENS6_IJNS7_ILi1EEESI_SI_EEESC_SE_Li256ELb1ELb1ELb0ELb0EEENS1_19SingleTileSchedulerILb1ELb0ELb1ELi128EEEEEEEEEvNT_6ParamsE:
[----:B------:R-:W-:Y:S01]  /*0000*/  LDC R1, c[0x0][0x28] ;  /* 0x00000a00ff017b82 */ /* 0x000fe20000000800 */
[----:B------:R-:W-:Y:S05]  /*0010*/  EXIT ;  /* 0x000000000000794d */ /* 0x000fea0003800000 */
.L_x_10:
        /* <DEDUP_REMOVED lines=14> */
.L_x_46:


//--------------------- .text._ZN7cutlass13device_kernelIN5flash19enable_sm80_to_sm89INS1_16FlashAttnFwdSm80INS1_25CollectiveMainloopFwdSm80ILi8ELi2ELb0EN4cute5tupleIJNS5_1CILi128EEENS7_ILi64EEENS7_ILi192EEEEEELi192ENS_6half_tEfNS_4arch4Sm80ELb0ELb0ELb1ELb1ELb1ELb1ELb1ELb0EEENS1_21CollectiveEpilogueFwdINS6_IJS8_SA_S9_EEENS6_IJNS7_ILi1EEESI_SI_EEESC_SE_Li256ELb1ELb1ELb0ELb0EEENS1_19SingleTileSchedulerILb1ELb0ELb1ELi128EEEEEEEEEvNT_6ParamsE --------------------------
	.section	.text._ZN7cutlass13device_kernelIN5flash19enable_sm80_to_sm89INS1_16FlashAttnFwdSm80INS1_25CollectiveMainloopFwdSm80ILi8ELi2ELb0EN4cute5tupleIJNS5_1CILi128EEENS7_ILi64EEENS7_ILi192EEEEEELi192ENS_6half_tEfNS_4arch4Sm80ELb0ELb0ELb1ELb1ELb1ELb1ELb1ELb0EEENS1_21CollectiveEpilogueFwdINS6_IJS8_SA_S9_EEENS6_IJNS7_ILi1EEESI_SI_EEESC_SE_Li256ELb1ELb1ELb0ELb0EEENS1_19SingleTileSchedulerILb1ELb0ELb1ELi128EEEEEEEEEvNT_6ParamsE,"ax",@progbits
	.align	128
.text._ZN7cutlass13device_kernelIN5flash19enable_sm80_to_sm89INS1_16FlashAttnFwdSm80INS1_25CollectiveMainloopFwdSm80ILi8ELi2ELb0EN4cute5tupleIJNS5_1CILi128EEENS7_ILi64EEENS7_ILi192EEEEEELi192ENS_6half_tEfNS_4arch4Sm80ELb0ELb0ELb1ELb1ELb1ELb1ELb1ELb0EEENS1_21CollectiveEpilogueFwdINS6_IJS8_SA_S9_EEENS6_IJNS7_ILi1EEESI_SI_EEESC_SE_Li256ELb1ELb1ELb0ELb0EEENS1_19SingleTileSchedulerILb1ELb0ELb1ELi128EEEEEEEEEvNT_6ParamsE:
        .type           _ZN7cutlass13device_kernelIN5flash19enable_sm80_to_sm89INS1_16FlashAttnFwdSm80INS1_25CollectiveMainloopFwdSm80ILi8ELi2ELb0EN4cute5tupleIJNS5_1CILi128EEENS7_ILi64EEENS7_ILi192EEEEEELi192ENS_6half_tEfNS_4arch4Sm80ELb0ELb0ELb1ELb1ELb1ELb1ELb1ELb0EEENS1_21CollectiveEpilogueFwdINS6_IJS8_SA_S9_EEENS6_IJNS7_ILi1EEESI_SI_EEESC_SE_Li256ELb1ELb1ELb0ELb0EEENS1_19SingleTileSchedulerILb1ELb0ELb1ELi128EEEEEEEEEvNT_6ParamsE,@function
        .size           _ZN7cutlass13device_kernelIN5flash19enable_sm80_to_sm89INS1_16FlashAttnFwdSm80INS1_25CollectiveMainloopFwdSm80ILi8ELi2ELb0EN4cute5tupleIJNS5_1CILi128EEENS7_ILi64EEENS7_ILi192EEEEEELi192ENS_6half_tEfNS_4arch4Sm80ELb0ELb0ELb1ELb1ELb1ELb1ELb1ELb0EEENS1_21CollectiveEpilogueFwdINS6_IJS8_SA_S9_EEENS6_IJNS7_ILi1EEESI_SI_EEESC_SE_Li256ELb1ELb1ELb0ELb0EEENS1_19SingleTileSchedulerILb1ELb0ELb1ELi128EEEEEEEEEvNT_6ParamsE,(.L_x_47 - _ZN7cutlass13device_kernelIN5flash19enable_sm80_to_sm89INS1_16FlashAttnFwdSm80INS1_25CollectiveMainloopFwdSm80ILi8ELi2ELb0EN4cute5tupleIJNS5_1CILi128EEENS7_ILi64EEENS7_ILi192EEEEEELi192ENS_6half_tEfNS_4arch4Sm80ELb0ELb0ELb1ELb1ELb1ELb1ELb1ELb0EEENS1_21CollectiveEpilogueFwdINS6_IJS8_SA_S9_EEENS6_IJNS7_ILi1EEESI_SI_EEESC_SE_Li256ELb1ELb1ELb0ELb0EEENS1_19SingleTileSchedulerILb1ELb0ELb1ELi128EEEEEEEEEvNT_6ParamsE)
        .other          _ZN7cutlass13device_kernelIN5flash19enable_sm80_to_sm89INS1_16FlashAttnFwdSm80INS1_25CollectiveMainloopFwdSm80ILi8ELi2ELb0EN4cute5tupleIJNS5_1CILi128EEENS7_ILi64EEENS7_ILi192EEEEEELi192ENS_6half_tEfNS_4arch4Sm80ELb0ELb0ELb1ELb1ELb1ELb1ELb1ELb0EEENS1_21CollectiveEpilogueFwdINS6_IJS8_SA_S9_EEENS6_IJNS7_ILi1EEESI_SI_EEESC_SE_Li256ELb1ELb1ELb0ELb0EEENS1_19SingleTileSchedulerILb1ELb0ELb1ELi128EEEEEEEEEvNT_6ParamsE,@"STO_CUDA_ENTRY STV_DEFAULT"
_ZN7cutlass13device_kernelIN5flash19enable_sm80_to_sm89INS1_16FlashAttnFwdSm80INS1_25CollectiveMainloopFwdSm80ILi8ELi2ELb0EN4cute5tupleIJNS5_1CILi128EEENS7_ILi64EEENS7_ILi192EEEEEELi192ENS_6half_tEfNS_4arch4Sm80ELb0ELb0ELb1ELb1ELb1ELb1ELb1ELb0EEENS1_21CollectiveEpilogueFwdINS6_IJS8_SA_S9_EEENS6_IJNS7_ILi1EEESI_SI_EEESC_SE_Li256ELb1ELb1ELb0ELb0EEENS1_19SingleTileSchedulerILb1ELb0ELb1ELi128EEEEEEEEEvNT_6ParamsE:
[----:B------:R-:W-:Y:S01]  /*0000*/  LDC R1, c[0x0][0x28] ;  /* 0x00000a00ff017b82 */ /* 0x000fe20000000800 */
[----:B------:R-:W-:Y:S05]  /*0010*/  EXIT ;  /* 0x000000000000794d */ /* 0x000fea0003800000 */
.L_x_11:
        /* <DEDUP_REMOVED lines=14> */
.L_x_47:


//--------------------- .text._ZN7cutlass13device_kernelIN5flash19enable_sm80_to_sm89INS1_16FlashAttnFwdSm80INS1_25CollectiveMainloopFwdSm80ILi8ELi2ELb0EN4cute5tupleIJNS5_1CILi128EEENS7_ILi64EEENS7_ILi192EEEEEELi192ENS_6half_tEfNS_4arch4Sm80ELb0ELb1ELb1ELb0ELb1ELb0ELb1ELb0EEENS1_21CollectiveEpilogueFwdINS6_IJS8_SA_S9_EEENS6_IJNS7_ILi1EEESI_SI_EEESC_SE_Li256ELb0ELb1ELb0ELb0EEENS1_19SingleTileSchedulerILb0ELb0ELb1ELi128EEEEEEEEEvNT_6ParamsE --------------------------
	.section	.text._ZN7cutlass13device_kernelIN5flash19enable_sm80_to_sm89INS1_16FlashAttnFwdSm80INS1_25CollectiveMainloopFwdSm80ILi8ELi2ELb0EN4cute5tupleIJNS5_1CILi128EEENS7_ILi64EEENS7_ILi192EEEEEELi192ENS_6half_tEfNS_4arch4Sm80ELb0ELb1ELb1ELb0ELb1ELb0ELb1ELb0EEENS1_21CollectiveEpilogueFwdINS6_IJS8_SA_S9_EEENS6_IJNS7_ILi1EEESI_SI_EEESC_SE_Li256ELb0ELb1ELb0ELb0EEENS1_19SingleTileSchedulerILb0ELb0ELb1ELi128EEEEEEEEEvNT_6ParamsE,"ax",@progbits
	.align	128
.text._ZN7cutlass13device_kernelIN5flash19enable_sm80_to_sm89INS1_16FlashAttnFwdSm80INS1_25CollectiveMainloopFwdSm80ILi8ELi2ELb0EN4cute5tupleIJNS5_1CILi128EEENS7_ILi64EEENS7_ILi192EEEEEELi192ENS_6half_tEfNS_4arch4Sm80ELb0ELb1ELb1ELb0ELb1ELb0ELb1ELb0EEENS1_21CollectiveEpilogueFwdINS6_IJS8_SA_S9_EEENS6_IJNS7_ILi1EEESI_SI_EEESC_SE_Li256ELb0ELb1ELb0ELb0EEENS1_19SingleTileSchedulerILb0ELb0ELb1ELi128EEEEEEEEEvNT_6ParamsE:
        .type           _ZN7cutlass13device_kernelIN5flash19enable_sm80_to_sm89INS1_16FlashAttnFwdSm80INS1_25CollectiveMainloopFwdSm80ILi8ELi2ELb0EN4cute5tupleIJNS5_1CILi128EEENS7_ILi64EEENS7_ILi192EEEEEELi192ENS_6half_tEfNS_4arch4Sm80ELb0ELb1ELb1ELb0ELb1ELb0ELb1ELb0EEENS1_21CollectiveEpilogueFwdINS6_IJS8_SA_S9_EEENS6_IJNS7_ILi1EEESI_SI_EEESC_SE_Li256ELb0ELb1ELb0ELb0EEENS1_19SingleTileSchedulerILb0ELb0ELb1ELi128EEEEEEEEEvNT_6ParamsE,@function
        .size           _ZN7cutlass13device_kernelIN5flash19enable_sm80_to_sm89INS1_16FlashAttnFwdSm80INS1_25CollectiveMainloopFwdSm80ILi8ELi2ELb0EN4cute5tupleIJNS5_1CILi128EEENS7_ILi64EEENS7_ILi192EEEEEELi192ENS_6half_tEfNS_4arch4Sm80ELb0ELb1ELb1ELb0ELb1ELb0ELb1ELb0EEENS1_21CollectiveEpilogueFwdINS6_IJS8_SA_S9_EEENS6_IJNS7_ILi1EEESI_SI_EEESC_SE_Li256ELb0ELb1ELb0ELb0EEENS1_19SingleTileSchedulerILb0ELb0ELb1ELi128EEEEEEEEEvNT_6ParamsE,(.L_x_48 - _ZN7cutlass13device_kernelIN5flash19enable_sm80_to_sm89INS1_16FlashAttnFwdSm80INS1_25CollectiveMainloopFwdSm80ILi8ELi2ELb0EN4cute5tupleIJNS5_1CILi128EEENS7_ILi64EEENS7_ILi192EEEEEELi192ENS_6half_tEfNS_4arch4Sm80ELb0ELb1ELb1ELb0ELb1ELb0ELb1ELb0EEENS1_21CollectiveEpilogueFwdINS6_IJS8_SA_S9_EEENS6_IJNS7_ILi1EEESI_SI_EEESC_SE_Li256ELb0ELb1ELb0ELb0EEENS1_19SingleTileSchedulerILb0ELb0ELb1ELi128EEEEEEEEEvNT_6ParamsE)
        .other          _ZN7cutlass13device_kernelIN5flash19enable_sm80_to_sm89INS1_16FlashAttnFwdSm80INS1_25CollectiveMainloopFwdSm80ILi8ELi2ELb0EN4cute5tupleIJNS5_1CILi128EEENS7_ILi64EEENS7_ILi192EEEEEELi192ENS_6half_tEfNS_4arch4Sm80ELb0ELb1ELb1ELb0ELb1ELb0ELb1ELb0EEENS1_21CollectiveEpilogueFwdINS6_IJS8_SA_S9_EEENS6_IJNS7_ILi1EEESI_SI_EEESC_SE_Li256ELb0ELb1ELb0ELb0EEENS1_19SingleTileSchedulerILb0ELb0ELb1ELi128EEEEEEEEEvNT_6ParamsE,@"STO_CUDA_ENTRY STV_DEFAULT"
_ZN7cutlass13device_kernelIN5flash19enable_sm80_to_sm89INS1_16FlashAttnFwdSm80INS1_25CollectiveMainloopFwdSm80ILi8ELi2ELb0EN4cute5tupleIJNS5_1CILi128EEENS7_ILi64EEENS7_ILi192EEEEEELi192ENS_6half_tEfNS_4arch4Sm80ELb0ELb1ELb1ELb0ELb1ELb0ELb1ELb0EEENS1_21CollectiveEpilogueFwdINS6_IJS8_SA_S9_EEENS6_IJNS7_ILi1EEESI_SI_EEESC_SE_Li256ELb0ELb1ELb0ELb0EEENS1_19SingleTileSchedulerILb0ELb0ELb1ELi128EEEEEEEEEvNT_6ParamsE:
[----:B------:R-:W-:Y:S01]  /*0000*/  LDC R1, c[0x0][0x28] ;  /* 0x00000a00ff017b82 */ /* 0x000fe20000000800 */
[----:B------:R-:W-:Y:S05]  /*0010*/  EXIT ;  /* 0x000000000000794d */ /* 0x000fea0003800000 */
.L_x_12:
        /* <DEDUP_REMOVED lines=14> */
.L_x_48:


//--------------------- .text._ZN7cutlass13device_kernelIN5flash19enable_sm80_to_sm89INS1_16FlashAttnFwdSm80INS1_25CollectiveMainloopFwdSm80ILi8ELi2ELb0EN4cute5tupleIJNS5_1CILi128EEENS7_ILi64EEENS7_ILi192EEEEEELi192ENS_6half_tEfNS_4arch4Sm80ELb0ELb1ELb1ELb1ELb1ELb0ELb1ELb0EEENS1_21CollectiveEpilogueFwdINS6_IJS8_SA_S9_EEENS6_IJNS7_ILi1EEESI_SI_EEESC_SE_Li256ELb1ELb1ELb0ELb0EEENS1_19SingleTileSchedulerILb1ELb0ELb1ELi128EEEEEEEEEvNT_6ParamsE --------------------------
	.section	.text._ZN7cutlass13device_kernelIN5flash19enable_sm80_to_sm89INS1_16FlashAttnFwdSm80INS1_25CollectiveMainloopFwdSm80ILi8ELi2ELb0EN4cute5tupleIJNS5_1CILi128EEENS7_ILi64EEENS7_ILi192EEEEEELi192ENS_6half_tEfNS_4arch4Sm80ELb0ELb1ELb1ELb1ELb1ELb0ELb1ELb0EEENS1_21CollectiveEpilogueFwdINS6_IJS8_SA_S9_EEENS6_IJNS7_ILi1EEESI_SI_EEESC_SE_Li256ELb1ELb1ELb0ELb0EEENS1_19SingleTileSchedulerILb1ELb0ELb1ELi128EEEEEEEEEvNT_6ParamsE,"ax",@progbits
	.align	128
.text._ZN7cutlass13device_kernelIN5flash19enable_sm80_to_sm89INS1_16FlashAttnFwdSm80INS1_25CollectiveMainloopFwdSm80ILi8ELi2ELb0EN4cute5tupleIJNS5_1CILi128EEENS7_ILi64EEENS7_ILi192EEEEEELi192ENS_6half_tEfNS_4arch4Sm80ELb0ELb1ELb1ELb1ELb1ELb0ELb1ELb0EEENS1_21CollectiveEpilogueFwdINS6_IJS8_SA_S9_EEENS6_IJNS7_ILi1EEESI_SI_EEESC_SE_Li256ELb1ELb1ELb0ELb0EEENS1_19SingleTileSchedulerILb1ELb0ELb1ELi128EEEEEEEEEvNT_6ParamsE:
        .type           _ZN7cutlass13device_kernelIN5flash19enable_sm80_to_sm89INS1_16FlashAttnFwdSm80INS1_25CollectiveMainloopFwdSm80ILi8ELi2ELb0EN4cute5tupleIJNS5_1CILi128EEENS7_ILi64EEENS7_ILi192EEEEEELi192ENS_6half_tEfNS_4arch4Sm80ELb0ELb1ELb1ELb1ELb1ELb0ELb1ELb0EEENS1_21CollectiveEpilogueFwdINS6_IJS8_SA_S9_EEENS6_IJNS7_ILi1EEESI_SI_EEESC_SE_Li256ELb1ELb1ELb0ELb0EEENS1_19SingleTileSchedulerILb1ELb0ELb1ELi128EEEEEEEEEvNT_6ParamsE,@function
        .size           _ZN7cutlass13device_kernelIN5flash19enable_sm80_to_sm89INS1_16FlashAttnFwdSm80INS1_25CollectiveMainloopFwdSm80ILi8ELi2ELb0EN4cute5tupleIJNS5_1CILi128EEENS7_ILi64EEENS7_ILi192EEEEEELi192ENS_6half_tEfNS_4arch4Sm80ELb0ELb1ELb1ELb1ELb1ELb0ELb1ELb0EEENS1_21CollectiveEpilogueFwdINS6_IJS8_SA_S9_EEENS6_IJNS7_ILi1EEESI_SI_EEESC_SE_Li256ELb1ELb1ELb0ELb0EEENS1_19SingleTileSchedulerILb1ELb0ELb1ELi128EEEEEEEEEvNT_6ParamsE,(.L_x_49 - _ZN7cutlass13device_kernelIN5flash19enable_sm80_to_sm89INS1_16FlashAttnFwdSm80INS1_25CollectiveMainloopFwdSm80ILi8ELi2ELb0EN4cute5tupleIJNS5_1CILi128EEENS7_ILi64EEENS7_ILi192EEEEEELi192ENS_6half_tEfNS_4arch4Sm80ELb0ELb1ELb1ELb1ELb1ELb0ELb1ELb0EEENS1_21CollectiveEpilogueFwdINS6_IJS8_SA_S9_EEENS6_IJNS7_ILi1EEESI_SI_EEESC_SE_Li256ELb1ELb1ELb0ELb0EEENS1_19SingleTileSchedulerILb1ELb0ELb1ELi128EEEEEEEEEvNT_6ParamsE)
        .other          _ZN7cutlass13device_kernelIN5flash19enable_sm80_to_sm89INS1_16FlashAttnFwdSm80INS1_25CollectiveMainloopFwdSm80ILi8ELi2ELb0EN4cute5tupleIJNS5_1CILi128EEENS7_ILi64EEENS7_ILi192EEEEEELi192ENS_6half_tEfNS_4arch4Sm80ELb0ELb1ELb1ELb1ELb1ELb0ELb1ELb0EEENS1_21CollectiveEpilogueFwdINS6_IJS8_SA_S9_EEENS6_IJNS7_ILi1EEESI_SI_EEESC_SE_Li256ELb1ELb1ELb0ELb0EEENS1_19SingleTileSchedulerILb1ELb0ELb1ELi128EEEEEEEEEvNT_6ParamsE,@"STO_CUDA_ENTRY STV_DEFAULT"
_ZN7cutlass13device_kernelIN5flash19enable_sm80_to_sm89INS1_16FlashAttnFwdSm80INS1_25CollectiveMainloopFwdSm80ILi8ELi2ELb0EN4cute5tupleIJNS5_1CILi128EEENS7_ILi64EEENS7_ILi192EEEEEELi192ENS_6half_tEfNS_4arch4Sm80ELb0ELb1ELb1ELb1ELb1ELb0ELb1ELb0EEENS1_21CollectiveEpilogueFwdINS6_IJS8_SA_S9_EEENS6_IJNS7_ILi1EEESI_SI_EEESC_SE_Li256ELb1ELb1ELb0ELb0EEENS1_19SingleTileSchedulerILb1ELb0ELb1ELi128EEEEEEEEEvNT_6ParamsE:
[----:B------:R-:W-:Y:S01]  /*0000*/  LDC R1, c[0x0][0x28] ;  /* 0x00000a00ff017b82 */ /* 0x000fe20000000800 */
[----:B------:R-:W-:Y:S05]  /*0010*/  EXIT ;  /* 0x000000000000794d */ /* 0x000fea0003800000 */
.L_x_13:
        /* <DEDUP_REMOVED lines=14> */
.L_x_49:


//--------------------- .text._ZN7cutlass13device_kernelIN5flash19enable_sm80_to_sm89INS1_16FlashAttnFwdSm80INS1_25CollectiveMainloopFwdSm80ILi8ELi2ELb0EN4cute5tupleIJNS5_1CILi128EEENS7_ILi64EEENS7_ILi192EEEEEELi192ENS_6half_tEfNS_4arch4Sm80ELb0ELb1ELb1ELb1ELb1ELb1ELb1ELb0EEENS1_21CollectiveEpilogueFwdINS6_IJS8_SA_S9_EEENS6_IJNS7_ILi1EEESI_SI_EEESC_SE_Li256ELb1ELb1ELb0ELb0EEENS1_19SingleTileSchedulerILb1ELb0ELb1ELi128EEEEEEEEEvNT_6ParamsE --------------------------
	.section	.text._ZN7cutlass13device_kernelIN5flash19enable_sm80_to_sm89INS1_16FlashAttnFwdSm80INS1_25CollectiveMainloopFwdSm80ILi8ELi2ELb0EN4cute5tupleIJNS5_1CILi128EEENS7_ILi64EEENS7_ILi192EEEEEELi192ENS_6half_tEfNS_4arch4Sm80ELb0ELb1ELb1ELb1ELb1ELb1ELb1ELb0EEENS1_21CollectiveEpilogueFwdINS6_IJS8_SA_S9_EEENS6_IJNS7_ILi1EEESI_SI_EEESC_SE_Li256ELb1ELb1ELb0ELb0EEENS1_19SingleTileSchedulerILb1ELb0ELb1ELi128EEEEEEEEEvNT_6ParamsE,"ax",@progbits
	.align	128
.text._ZN7cutlass13device_kernelIN5flash19enable_sm80_to_sm89INS1_16FlashAttnFwdSm80INS1_25CollectiveMainloopFwdSm80ILi8ELi2ELb0EN4cute5tupleIJNS5_1CILi128EEENS7_ILi64EEENS7_ILi192EEEEEELi192ENS_6half_tEfNS_4arch4Sm80ELb0ELb1ELb1ELb1ELb1ELb1ELb1ELb0EEENS1_21CollectiveEpilogueFwdINS6_IJS8_SA_S9_EEENS6_IJNS7_ILi1EEESI_SI_EEESC_SE_Li256ELb1ELb1ELb0ELb0EEENS1_19SingleTileSchedulerILb1ELb0ELb1ELi128EEEEEEEEEvNT_6ParamsE:
        .type           _ZN7cutlass13device_kernelIN5flash19enable_sm80_to_sm89INS1_16FlashAttnFwdSm80INS1_25CollectiveMainloopFwdSm80ILi8ELi2ELb0EN4cute5tupleIJNS5_1CILi128EEENS7_ILi64EEENS7_ILi192EEEEEELi192ENS_6half_tEfNS_4arch4Sm80ELb0ELb1ELb1ELb1ELb1ELb1ELb1ELb0EEENS1_21CollectiveEpilogueFwdINS6_IJS8_SA_S9_EEENS6_IJNS7_ILi1EEESI_SI_EEESC_SE_Li256ELb1ELb1ELb0ELb0EEENS1_19SingleTileSchedulerILb1ELb0ELb1ELi128EEEEEEEEEvNT_6ParamsE,@function
        .size           _ZN7cutlass13device_kernelIN5flash19enable_sm80_to_sm89INS1_16FlashAttnFwdSm80INS1_25CollectiveMainloopFwdSm80ILi8ELi2ELb0EN4cute5tupleIJNS5_1CILi128EEENS7_ILi64EEENS7_ILi192EEEEEELi192ENS_6half_tEfNS_4arch4Sm80ELb0ELb1ELb1ELb1ELb1ELb1ELb1ELb0EEENS1_21CollectiveEpilogueFwdINS6_IJS8_SA_S9_EEENS6_IJNS7_ILi1EEESI_SI_EEESC_SE_Li256ELb1ELb1ELb0ELb0EEENS1_19SingleTileSchedulerILb1ELb0ELb1ELi128EEEEEEEEEvNT_6ParamsE,(.L_x_50 - _ZN7cutlass13device_kernelIN5flash19enable_sm80_to_sm89INS1_16FlashAttnFwdSm80INS1_25CollectiveMainloopFwdSm80ILi8ELi2ELb0EN4cute5tupleIJNS5_1CILi128EEENS7_ILi64EEENS7_ILi192EEEEEELi192ENS_6half_tEfNS_4arch4Sm80ELb0ELb1ELb1ELb1ELb1ELb1ELb1ELb0EEENS1_21CollectiveEpilogueFwdINS6_IJS8_SA_S9_EEENS6_IJNS7_ILi1EEESI_SI_EEESC_SE_Li256ELb1ELb1ELb0ELb0EEENS1_19SingleTileSchedulerILb1ELb0ELb1ELi128EEEEEEEEEvNT_6ParamsE)
        .other          _ZN7cutlass13device_kernelIN5flash19enable_sm80_to_sm89INS1_16FlashAttnFwdSm80INS1_25CollectiveMainloopFwdSm80ILi8ELi2ELb0EN4cute5tupleIJNS5_1CILi128EEENS7_ILi64EEENS7_ILi192EEEEEELi192ENS_6half_tEfNS_4arch4Sm80ELb0ELb1ELb1ELb1ELb1ELb1ELb1ELb0EEENS1_21CollectiveEpilogueFwdINS6_IJS8_SA_S9_EEENS6_IJNS7_ILi1EEESI_SI_EEESC_SE_Li256ELb1ELb1ELb0ELb0EEENS1_19SingleTileSchedulerILb1ELb0ELb1ELi128EEEEEEEEEvNT_6ParamsE,@"STO_CUDA_ENTRY STV_DEFAULT"
_ZN7cutlass13device_kernelIN5flash19enable_sm80_to_sm89INS1_16FlashAttnFwdSm80INS1_25CollectiveMainloopFwdSm80ILi8ELi2ELb0EN4cute5tupleIJNS5_1CILi128EEENS7_ILi64EEENS7_ILi192EEEEEELi192ENS_6half_tEfNS_4arch4Sm80ELb0ELb1ELb1ELb1ELb1ELb1ELb1ELb0EEENS1_21CollectiveEpilogueFwdINS6_IJS8_SA_S9_EEENS6_IJNS7_ILi1EEESI_SI_EEESC_SE_Li256ELb1ELb1ELb0ELb0EEENS1_19SingleTileSchedulerILb1ELb0ELb1ELi128EEEEEEEEEvNT_6ParamsE:
[----:B------:R-:W-:Y:S01]  /*0000*/  LDC R1, c[0x0][0x28] ;  /* 0x00000a00ff017b82 */ /* 0x000fe20000000800 */
[----:B------:R-:W-:Y:S05]  /*0010*/  EXIT ;  /* 0x000000000000794d */ /* 0x000fea0003800000 */
.L_x_14:
        /* <DEDUP_REMOVED lines=14> */
.L_x_50:


//--------------------- .text._ZN7cutlass13device_kernelIN5flash19enable_sm80_to_sm89INS1_16FlashAttnFwdSm80INS1_25CollectiveMainloopFwdSm80ILi8ELi2ELb0EN4cute5tupleIJNS5_1CILi128EEENS7_ILi64EEENS7_ILi192EEEEEELi192ENS_6half_tEfNS_4arch4Sm80ELb1ELb0ELb1ELb0ELb1ELb0ELb1ELb0EEENS1_21CollectiveEpilogueFwdINS6_IJS8_SA_S9_EEENS6_IJNS7_ILi1EEESI_SI_EEESC_SE_Li256ELb0ELb1ELb0ELb0EEENS1_30DynamicPersistentTileSchedulerILi256ELi256ELb0ELb1ELb0EEEEEEEEEvNT_6ParamsE --------------------------
	.section	.text._ZN7cutlass13device_kernelIN5flash19enable_sm80_to_sm89INS1_16FlashAttnFwdSm80INS1_25CollectiveMainloopFwdSm80ILi8ELi2ELb0EN4cute5tupleIJNS5_1CILi128EEENS7_ILi64EEENS7_ILi192EEEEEELi192ENS_6half_tEfNS_4arch4Sm80ELb1ELb0ELb1ELb0ELb1ELb0ELb1ELb0EEENS1_21CollectiveEpilogueFwdINS6_IJS8_SA_S9_EEENS6_IJNS7_ILi1EEESI_SI_EEESC_SE_Li256ELb0ELb1ELb0ELb0EEENS1_30DynamicPersistentTileSchedulerILi256ELi256ELb0ELb1ELb0EEEEEEEEEvNT_6ParamsE,"ax",@progbits
	.align	128
.text._ZN7cutlass13device_kernelIN5flash19enable_sm80_to_sm89INS1_16FlashAttnFwdSm80INS1_25CollectiveMainloopFwdSm80ILi8ELi2ELb0EN4cute5tupleIJNS5_1CILi128EEENS7_ILi64EEENS7_ILi192EEEEEELi192ENS_6half_tEfNS_4arch4Sm80ELb1ELb0ELb1ELb0ELb1ELb0ELb1ELb0EEENS1_21CollectiveEpilogueFwdINS6_IJS8_SA_S9_EEENS6_IJNS7_ILi1EEESI_SI_EEESC_SE_Li256ELb0ELb1ELb0ELb0EEENS1_30DynamicPersistentTileSchedulerILi256ELi256ELb0ELb1ELb0EEEEEEEEEvNT_6ParamsE:
        .type           _ZN7cutlass13device_kernelIN5flash19enable_sm80_to_sm89INS1_16FlashAttnFwdSm80INS1_25CollectiveMainloopFwdSm80ILi8ELi2ELb0EN4cute5tupleIJNS5_1CILi128EEENS7_ILi64EEENS7_ILi192EEEEEELi192ENS_6half_tEfNS_4arch4Sm80ELb1ELb0ELb1ELb0ELb1ELb0ELb1ELb0EEENS1_21CollectiveEpilogueFwdINS6_IJS8_SA_S9_EEENS6_IJNS7_ILi1EEESI_SI_EEESC_SE_Li256ELb0ELb1ELb0ELb0EEENS1_30DynamicPersistentTileSchedulerILi256ELi256ELb0ELb1ELb0EEEEEEEEEvNT_6ParamsE,@function
        .size           _ZN7cutlass13device_kernelIN5flash19enable_sm80_to_sm89INS1_16FlashAttnFwdSm80INS1_25CollectiveMainloopFwdSm80ILi8ELi2ELb0EN4cute5tupleIJNS5_1CILi128EEENS7_ILi64EEENS7_ILi192EEEEEELi192ENS_6half_tEfNS_4arch4Sm80ELb1ELb0ELb1ELb0ELb1ELb0ELb1ELb0EEENS1_21CollectiveEpilogueFwdINS6_IJS8_SA_S9_EEENS6_IJNS7_ILi1EEESI_SI_EEESC_SE_Li256ELb0ELb1ELb0ELb0EEENS1_30DynamicPersistentTileSchedulerILi256ELi256ELb0ELb1ELb0EEEEEEEEEvNT_6ParamsE,(.L_x_51 - _ZN7cutlass13device_kernelIN5flash19enable_sm80_to_sm89INS1_16FlashAttnFwdSm80INS1_25CollectiveMainloopFwdSm80ILi8ELi2ELb0EN4cute5tupleIJNS5_1CILi128EEENS7_ILi64EEENS7_ILi192EEEEEELi192ENS_6half_tEfNS_4arch4Sm80ELb1ELb0ELb1ELb0ELb1ELb0ELb1ELb0EEENS1_21CollectiveEpilogueFwdINS6_IJS8_SA_S9_EEENS6_IJNS7_ILi1EEESI_SI_EEESC_SE_Li256ELb0ELb1ELb0ELb0EEENS1_30DynamicPersistentTileSchedulerILi256ELi256ELb0ELb1ELb0EEEEEEEEEvNT_6ParamsE)
        .other          _ZN7cutlass13device_kernelIN5flash19enable_sm80_to_sm89INS1_16FlashAttnFwdSm80INS1_25CollectiveMainloopFwdSm80ILi8ELi2ELb0EN4cute5tupleIJNS5_1CILi128EEENS7_ILi64EEENS7_ILi192EEEEEELi192ENS_6half_tEfNS_4arch4Sm80ELb1ELb0ELb1ELb0ELb1ELb0ELb1ELb0EEENS1_21CollectiveEpilogueFwdINS6_IJS8_SA_S9_EEENS6_IJNS7_ILi1EEESI_SI_EEESC_SE_Li256ELb0ELb1ELb0ELb0EEENS1_30DynamicPersistentTileSchedulerILi256ELi256ELb0ELb1ELb0EEEEEEEEEvNT_6ParamsE,@"STO_CUDA_ENTRY STV_DEFAULT"
_ZN7cutlass13device_kernelIN5flash19enable_sm80_to_sm89INS1_16FlashAttnFwdSm80INS1_25CollectiveMainloopFwdSm80ILi8ELi2ELb0EN4cute5tupleIJNS5_1CILi128EEENS7_ILi64EEENS7_ILi192EEEEEELi192ENS_6half_tEfNS_4arch4Sm80ELb1ELb0ELb1ELb0ELb1ELb0ELb1ELb0EEENS1_21CollectiveEpilogueFwdINS6_IJS8_SA_S9_EEENS6_IJNS7_ILi1EEESI_SI_EEESC_SE_Li256ELb0ELb1ELb0ELb0EEENS1_30DynamicPersistentTileSchedulerILi256ELi256ELb0ELb1ELb0EEEEEEEEEvNT_6ParamsE:
[----:B------:R-:W-:Y:S01]  /*0000*/  LDC R1, c[0x0][0x28] ;  /* 0x00000a00ff017b82 */ /* 0x000fe20000000800 */
[----:B------:R-:W-:Y:S05]  /*0010*/  EXIT ;  /* 0x000000000000794d */ /* 0x000fea0003800000 */
.L_x_15:
        /* <DEDUP_REMOVED lines=14> */
.L_x_51:


//--------------------- .text._ZN7cutlass13device_kernelIN5flash19enable_sm80_to_sm89INS1_16FlashAttnFwdSm80INS1_25CollectiveMainloopFwdSm80ILi8ELi2ELb0EN4cute5tupleIJNS5_1CILi128EEENS7_ILi64EEENS7_ILi192EEEEEELi192ENS_6half_tEfNS_4arch4Sm80ELb1ELb0ELb1ELb1ELb1ELb0ELb1ELb0EEENS1_21CollectiveEpilogueFwdINS6_IJS8_SA_S9_EEENS6_IJNS7_ILi1EEESI_SI_EEESC_SE_Li256ELb1ELb1ELb0ELb0EEENS1_19SingleTileSchedulerILb1ELb0ELb1ELi128EEEEEEEEEvNT_6ParamsE --------------------------
	.section	.text._ZN7cutlass13device_kernelIN5flash19enable_sm80_to_sm89INS1_16FlashAttnFwdSm80INS1_25CollectiveMainloopFwdSm80ILi8ELi2ELb0EN4cute5tupleIJNS5_1CILi128EEENS7_ILi64EEENS7_ILi192EEEEEELi192ENS_6half_tEfNS_4arch4Sm80ELb1ELb0ELb1ELb1ELb1ELb0ELb1ELb0EEENS1_21CollectiveEpilogueFwdINS6_IJS8_SA_S9_EEENS6_IJNS7_ILi1EEESI_SI_EEESC_SE_Li256ELb1ELb1ELb0ELb0EEENS1_19SingleTileSchedulerILb1ELb0ELb1ELi128EEEEEEEEEvNT_6ParamsE,"ax",@progbits
	.align	128
.text._ZN7cutlass13device_kernelIN5flash19enable_sm80_to_sm89INS1_16FlashAttnFwdSm80INS1_25CollectiveMainloopFwdSm80ILi8ELi2ELb0EN4cute5tupleIJNS5_1CILi128EEENS7_ILi64EEENS7_ILi192EEEEEELi192ENS_6half_tEfNS_4arch4Sm80ELb1ELb0ELb1ELb1ELb1ELb0ELb1ELb0EEENS1_21CollectiveEpilogueFwdINS6_IJS8_SA_S9_EEENS6_IJNS7_ILi1EEESI_SI_EEESC_SE_Li256ELb1ELb1ELb0ELb0EEENS1_19SingleTileSchedulerILb1ELb0ELb1ELi128EEEEEEEEEvNT_6ParamsE:
        .type           _ZN7cutlass13device_kernelIN5flash19enable_sm80_to_sm89INS1_16FlashAttnFwdSm80INS1_25CollectiveMainloopFwdSm80ILi8ELi2ELb0EN4cute5tupleIJNS5_1CILi128EEENS7_ILi64EEENS7_ILi192EEEEEELi192ENS_6half_tEfNS_4arch4Sm80ELb1ELb0ELb1ELb1ELb1ELb0ELb1ELb0EEENS1_21CollectiveEpilogueFwdINS6_IJS8_SA_S9_EEENS6_IJNS7_ILi1EEESI_SI_EEESC_SE_Li256ELb1ELb1ELb0ELb0EEENS1_19SingleTileSchedulerILb1ELb0ELb1ELi128EEEEEEEEEvNT_6ParamsE,@function
        .size           _ZN7cutlass13device_kernelIN5flash19enable_sm80_to_sm89INS1_16FlashAttnFwdSm80INS1_25CollectiveMainloopFwdSm80ILi8ELi2ELb0EN4cute5tupleIJNS5_1CILi128EEENS7_ILi64EEENS7_ILi192EEEEEELi192ENS_6half_tEfNS_4arch4Sm80ELb1ELb0ELb1ELb1ELb1ELb0ELb1ELb0EEENS1_21CollectiveEpilogueFwdINS6_IJS8_SA_S9_EEENS6_IJNS7_ILi1EEESI_SI_EEESC_SE_Li256ELb1ELb1ELb0ELb0EEENS1_19SingleTileSchedulerILb1ELb0ELb1ELi128EEEEEEEEEvNT_6ParamsE,(.L_x_52 - _ZN7cutlass13device_kernelIN5flash19enable_sm80_to_sm89INS1_16FlashAttnFwdSm80INS1_25CollectiveMainloopFwdSm80ILi8ELi2ELb0EN4cute5tupleIJNS5_1CILi128EEENS7_ILi64EEENS7_ILi192EEEEEELi192ENS_6half_tEfNS_4arch4Sm80ELb1ELb0ELb1ELb1ELb1ELb0ELb1ELb0EEENS1_21CollectiveEpilogueFwdINS6_IJS8_SA_S9_EEENS6_IJNS7_ILi1EEESI_SI_EEESC_SE_Li256ELb1ELb1ELb0ELb0EEENS1_19SingleTileSchedulerILb1ELb0ELb1ELi128EEEEEEEEEvNT_6ParamsE)
        .other          _ZN7cutlass13device_kernelIN5flash19enable_sm80_to_sm89INS1_16FlashAttnFwdSm80INS1_25CollectiveMainloopFwdSm80ILi8ELi2ELb0EN4cute5tupleIJNS5_1CILi128EEENS7_ILi64EEENS7_ILi192EEEEEELi192ENS_6half_tEfNS_4arch4Sm80ELb1ELb0ELb1ELb1ELb1ELb0ELb1ELb0EEENS1_21CollectiveEpilogueFwdINS6_IJS8_SA_S9_EEENS6_IJNS7_ILi1EEESI_SI_EEESC_SE_Li256ELb1ELb1ELb0ELb0EEENS1_19SingleTileSchedulerILb1ELb0ELb1ELi128EEEEEEEEEvNT_6ParamsE,@"STO_CUDA_ENTRY STV_DEFAULT"
_ZN7cutlass13device_kernelIN5flash19enable_sm80_to_sm89INS1_16FlashAttnFwdSm80INS1_25CollectiveMainloopFwdSm80ILi8ELi2ELb0EN4cute5tupleIJNS5_1CILi128EEENS7_ILi64EEENS7_ILi192EEEEEELi192ENS_6half_tEfNS_4arch4Sm80ELb1ELb0ELb1ELb1ELb1ELb0ELb1ELb0EEENS1_21CollectiveEpilogueFwdINS6_IJS8_SA_S9_EEENS6_IJNS7_ILi1EEESI_SI_EEESC_SE_Li256ELb1ELb1ELb0ELb0EEENS1_19SingleTileSchedulerILb1ELb0ELb1ELi128EEEEEEEEEvNT_6ParamsE:
[----:B------:R-:W-:Y:S01]  /*0000*/  LDC R1, c[0x0][0x28] ;  /* 0x00000a00ff017b82 */ /* 0x000fe20000000800 */
[----:B------:R-:W-:Y:S05]  /*0010*/  EXIT ;  /* 0x000000000000794d */ /* 0x000fea0003800000 */
.L_x_16:
        /* <DEDUP_REMOVED lines=14> */
.L_x_52:


//--------------------- .text._ZN7cutlass13device_kernelIN5flash19enable_sm80_to_sm89INS1_16FlashAttnFwdSm80INS1_25CollectiveMainloopFwdSm80ILi8ELi2ELb0EN4cute5tupleIJNS5_1CILi128EEENS7_ILi64EEENS7_ILi192EEEEEELi192ENS_6half_tEfNS_4arch4Sm80ELb1ELb0ELb1ELb1ELb1ELb1ELb1ELb0EEENS1_21CollectiveEpilogueFwdINS6_IJS8_SA_S9_EEENS6_IJNS7_ILi1EEESI_SI_EEESC_SE_Li256ELb1ELb1ELb0ELb0EEENS1_19SingleTileSchedulerILb1ELb0ELb1ELi128EEEEEEEEEvNT_6ParamsE --------------------------
	.section	.text._ZN7cutlass13device_kernelIN5flash19enable_sm80_to_sm89INS1_16FlashAttnFwdSm80INS1_25CollectiveMainloopFwdSm80ILi8ELi2ELb0EN4cute5tupleIJNS5_1CILi128EEENS7_ILi64EEENS7_ILi192EEEEEELi192ENS_6half_tEfNS_4arch4Sm80ELb1ELb0ELb1ELb1ELb1ELb1ELb1ELb0EEENS1_21CollectiveEpilogueFwdINS6_IJS8_SA_S9_EEENS6_IJNS7_ILi1EEESI_SI_EEESC_SE_Li256ELb1ELb1ELb0ELb0EEENS1_19SingleTileSchedulerILb1ELb0ELb1ELi128EEEEEEEEEvNT_6ParamsE,"ax",@progbits
	.align	128
.text._ZN7cutlass13device_kernelIN5flash19enable_sm80_to_sm89INS1_16FlashAttnFwdSm80INS1_25CollectiveMainloopFwdSm80ILi8ELi2ELb0EN4cute5tupleIJNS5_1CILi128EEENS7_ILi64EEENS7_ILi192EEEEEELi192ENS_6half_tEfNS_4arch4Sm80ELb1ELb0ELb1ELb1ELb1ELb1ELb1ELb0EEENS1_21CollectiveEpilogueFwdINS6_IJS8_SA_S9_EEENS6_IJNS7_ILi1EEESI_SI_EEESC_SE_Li256ELb1ELb1ELb0ELb0EEENS1_19SingleTileSchedulerILb1ELb0ELb1ELi128EEEEEEEEEvNT_6ParamsE:
        .type           _ZN7cutlass13device_kernelIN5flash19enable_sm80_to_sm89INS1_16FlashAttnFwdSm80INS1_25CollectiveMainloopFwdSm80ILi8ELi2ELb0EN4cute5tupleIJNS5_1CILi128EEENS7_ILi64EEENS7_ILi192EEEEEELi192ENS_6half_tEfNS_4arch4Sm80ELb1ELb0ELb1ELb1ELb1ELb1ELb1ELb0EEENS1_21CollectiveEpilogueFwdINS6_IJS8_SA_S9_EEENS6_IJNS7_ILi1EEESI_SI_EEESC_SE_Li256ELb1ELb1ELb0ELb0EEENS1_19SingleTileSchedulerILb1ELb0ELb1ELi128EEEEEEEEEvNT_6ParamsE,@function
        .size           _ZN7cutlass13device_kernelIN5flash19enable_sm80_to_sm89INS1_16FlashAttnFwdSm80INS1_25CollectiveMainloopFwdSm80ILi8ELi2ELb0EN4cute5tupleIJNS5_1CILi128EEENS7_ILi64EEENS7_ILi192EEEEEELi192ENS_6half_tEfNS_4arch4Sm80ELb1ELb0ELb1ELb1ELb1ELb1ELb1ELb0EEENS1_21CollectiveEpilogueFwdINS6_IJS8_SA_S9_EEENS6_IJNS7_ILi1EEESI_SI_EEESC_SE_Li256ELb1ELb1ELb0ELb0EEENS1_19SingleTileSchedulerILb1ELb0ELb1ELi128EEEEEEEEEvNT_6ParamsE,(.L_x_53 - _ZN7cutlass13device_kernelIN5flash19enable_sm80_to_sm89INS1_16FlashAttnFwdSm80INS1_25CollectiveMainloopFwdSm80ILi8ELi2ELb0EN4cute5tupleIJNS5_1CILi128EEENS7_ILi64EEENS7_ILi192EEEEEELi192ENS_6half_tEfNS_4arch4Sm80ELb1ELb0ELb1ELb1ELb1ELb1ELb1ELb0EEENS1_21CollectiveEpilogueFwdINS6_IJS8_SA_S9_EEENS6_IJNS7_ILi1EEESI_SI_EEESC_SE_Li256ELb1ELb1ELb0ELb0EEENS1_19SingleTileSchedulerILb1ELb0ELb1ELi128EEEEEEEEEvNT_6ParamsE)
        .other          _ZN7cutlass13device_kernelIN5flash19enable_sm80_to_sm89INS1_16FlashAttnFwdSm80INS1_25CollectiveMainloopFwdSm80ILi8ELi2ELb0EN4cute5tupleIJNS5_1CILi128EEENS7_ILi64EEENS7_ILi192EEEEEELi192ENS_6half_tEfNS_4arch4Sm80ELb1ELb0ELb1ELb1ELb1ELb1ELb1ELb0EEENS1_21CollectiveEpilogueFwdINS6_IJS8_SA_S9_EEENS6_IJNS7_ILi1EEESI_SI_EEESC_SE_Li256ELb1ELb1ELb0ELb0EEENS1_19SingleTileSchedulerILb1ELb0ELb1ELi128EEEEEEEEEvNT_6ParamsE,@"STO_CUDA_ENTRY STV_DEFAULT"
_ZN7cutlass13device_kernelIN5flash19enable_sm80_to_sm89INS1_16FlashAttnFwdSm80INS1_25CollectiveMainloopFwdSm80ILi8ELi2ELb0EN4cute5tupleIJNS5_1CILi128EEENS7_ILi64EEENS7_ILi192EEEEEELi192ENS_6half_tEfNS_4arch4Sm80ELb1ELb0ELb1ELb1ELb1ELb1ELb1ELb0EEENS1_21CollectiveEpilogueFwdINS6_IJS8_SA_S9_EEENS6_IJNS7_ILi1EEESI_SI_EEESC_SE_Li256ELb1ELb1ELb0ELb0EEENS1_19SingleTileSchedulerILb1ELb0ELb1ELi128EEEEEEEEEvNT_6ParamsE:
[----:B------:R-:W-:Y:S01]  /*0000*/  LDC R1, c[0x0][0x28] ;  /* 0x00000a00ff017b82 */ /* 0x000fe20000000800 */
[----:B------:R-:W-:Y:S05]  /*0010*/  EXIT ;  /* 0x000000000000794d */ /* 0x000fea0003800000 */
.L_x_17:
        /* <DEDUP_REMOVED lines=14> */
.L_x_53:


//--------------------- .text._ZN7cutlass13device_kernelIN5flash19enable_sm80_to_sm89INS1_16FlashAttnFwdSm80INS1_25CollectiveMainloopFwdSm80ILi8ELi1ELb0EN4cute5tupleIJNS5_1CILi128EEENS7_ILi64EEENS7_ILi192EEEEEELi192ENS_6half_tEfNS_4arch4Sm80ELb0ELb0ELb0ELb0ELb1ELb0ELb1ELb0EEENS1_21CollectiveEpilogueFwdINS6_IJS8_SA_S9_EEENS6_IJNS7_ILi1EEESI_SI_EEESC_SE_Li256ELb0ELb1ELb0ELb0EEENS1_19SingleTileSchedulerILb0ELb0ELb1ELi128EEEEEEEEEvNT_6ParamsE --------------------------
	.section	.text._ZN7cutlass13device_kernelIN5flash19enable_sm80_to_sm89INS1_16FlashAttnFwdSm80INS1_25CollectiveMainloopFwdSm80ILi8ELi1ELb0EN4cute5tupleIJNS5_1CILi128EEENS7_ILi64EEENS7_ILi192EEEEEELi192ENS_6half_tEfNS_4arch4Sm80ELb0ELb0ELb0ELb0ELb1ELb0ELb1ELb0EEENS1_21CollectiveEpilogueFwdINS6_IJS8_SA_S9_EEENS6_IJNS7_ILi1EEESI_SI_EEESC_SE_Li256ELb0ELb1ELb0ELb0EEENS1_19SingleTileSchedulerILb0ELb0ELb1ELi128EEEEEEEEEvNT_6ParamsE,"ax",@progbits
	.align	128
.text._ZN7cutlass13device_kernelIN5flash19enable_sm80_to_sm89INS1_16FlashAttnFwdSm80INS1_25CollectiveMainloopFwdSm80ILi8ELi1ELb0EN4cute5tupleIJNS5_1CILi128EEENS7_ILi64EEENS7_ILi192EEEEEELi192ENS_6half_tEfNS_4arch4Sm80ELb0ELb0ELb0ELb0ELb1ELb0ELb1ELb0EEENS1_21CollectiveEpilogueFwdINS6_IJS8_SA_S9_EEENS6_IJNS7_ILi1EEESI_SI_EEESC_SE_Li256ELb0ELb1ELb0ELb0EEENS1_19SingleTileSchedulerILb0ELb0ELb1ELi128EEEEEEEEEvNT_6ParamsE:
        .type           _ZN7cutlass13device_kernelIN5flash19enable_sm80_to_sm89INS1_16FlashAttnFwdSm80INS1_25CollectiveMainloopFwdSm80ILi8ELi1ELb0EN4cute5tupleIJNS5_1CILi128EEENS7_ILi64EEENS7_ILi192EEEEEELi192ENS_6half_tEfNS_4arch4Sm80ELb0ELb0ELb0ELb0ELb1ELb0ELb1ELb0EEENS1_21CollectiveEpilogueFwdINS6_IJS8_SA_S9_EEENS6_IJNS7_ILi1EEESI_SI_EEESC_SE_Li256ELb0ELb1ELb0ELb0EEENS1_19SingleTileSchedulerILb0ELb0ELb1ELi128EEEEEEEEEvNT_6ParamsE,@function
        .size           _ZN7cutlass13device_kernelIN5flash19enable_sm80_to_sm89INS1_16FlashAttnFwdSm80INS1_25CollectiveMainloopFwdSm80ILi8ELi1ELb0EN4cute5tupleIJNS5_1CILi128EEENS7_ILi64EEENS7_ILi192EEEEEELi192ENS_6half_tEfNS_4arch4Sm80ELb0ELb0ELb0ELb0ELb1ELb0ELb1ELb0EEENS1_21CollectiveEpilogueFwdINS6_IJS8_SA_S9_EEENS6_IJNS7_ILi1EEESI_SI_EEESC_SE_Li256ELb0ELb1ELb0ELb0EEENS1_19SingleTileSchedulerILb0ELb0ELb1ELi128EEEEEEEEEvNT_6ParamsE,(.L_x_54 - _ZN7cutlass13device_kernelIN5flash19enable_sm80_to_sm89INS1_16FlashAttnFwdSm80INS1_25CollectiveMainloopFwdSm80ILi8ELi1ELb0EN4cute5tupleIJNS5_1CILi128EEENS7_ILi64EEENS7_ILi192EEEEEELi192ENS_6half_tEfNS_4arch4Sm80ELb0ELb0ELb0ELb0ELb1ELb0ELb1ELb0EEENS1_21CollectiveEpilogueFwdINS6_IJS8_SA_S9_EEENS6_IJNS7_ILi1EEESI_SI_EEESC_SE_Li256ELb0ELb1ELb0ELb0EEENS1_19SingleTileSchedulerILb0ELb0ELb1ELi128EEEEEEEEEvNT_6ParamsE)
        .other          _ZN7cutlass13device_kernelIN5flash19enable_sm80_to_sm89INS1_16FlashAttnFwdSm80INS1_25CollectiveMainloopFwdSm80ILi8ELi1ELb0EN4cute5tupleIJNS5_1CILi128EEENS7_ILi64EEENS7_ILi192EEEEEELi192ENS_6half_tEfNS_4arch4Sm80ELb0ELb0ELb0ELb0ELb1ELb0ELb1ELb0EEENS1_21CollectiveEpilogueFwdINS6_IJS8_SA_S9_EEENS6_IJNS7_ILi1EEESI_SI_EEESC_SE_Li256ELb0ELb1ELb0ELb0EEENS1_19SingleTileSchedulerILb0ELb0ELb1ELi128EEEEEEEEEvNT_6ParamsE,@"STO_CUDA_ENTRY STV_DEFAULT"
_ZN7cutlass13device_kernelIN5flash19enable_sm80_to_sm89INS1_16FlashAttnFwdSm80INS1_25CollectiveMainloopFwdSm80ILi8ELi1ELb0EN4cute5tupleIJNS5_1CILi128EEENS7_ILi64EEENS7_ILi192EEEEEELi192ENS_6half_tEfNS_4arch4Sm80ELb0ELb0ELb0ELb0ELb1ELb0ELb1ELb0EEENS1_21CollectiveEpilogueFwdINS6_IJS8_SA_S9_EEENS6_IJNS7_ILi1EEESI_SI_EEESC_SE_Li256ELb0ELb1ELb0ELb0EEENS1_19SingleTileSchedulerILb0ELb0ELb1ELi128EEEEEEEEEvNT_6ParamsE:
[----:B------:R-:W-:Y:S01]  /*0000*/  LDC R1, c[0x0][0x28] ;  /* 0x00000a00ff017b82 */ /* 0x000fe20000000800 */
[----:B------:R-:W-:Y:S05]  /*0010*/  EXIT ;  /* 0x000000000000794d */ /* 0x000fea0003800000 */
.L_x_18:
        /* <DEDUP_REMOVED lines=14> */
.L_x_54:


//--------------------- .text._ZN7cutlass13device_kernelIN5flash19enable_sm80_to_sm89INS1_16FlashAttnFwdSm80INS1_25CollectiveMainloopFwdSm80ILi8ELi1ELb0EN4cute5tupleIJNS5_1CILi128EEENS7_ILi64EEENS7_ILi192EEEEEELi192ENS_6half_tEfNS_4arch4Sm80ELb0ELb0ELb0ELb1ELb1ELb0ELb1ELb0EEENS1_21CollectiveEpilogueFwdINS6_IJS8_SA_S9_EEENS6_IJNS7_ILi1EEESI_SI_EEESC_SE_Li256ELb1ELb1ELb0ELb0EEENS1_19SingleTileSchedulerILb1ELb0ELb1ELi128EEEEEEEEEvNT_6ParamsE --------------------------
	.section	.text._ZN7cutlass13device_kernelIN5flash19enable_sm80_to_sm89INS1_16FlashAttnFwdSm80INS1_25CollectiveMainloopFwdSm80ILi8ELi1ELb0EN4cute5tupleIJNS5_1CILi128EEENS7_ILi64EEENS7_ILi192EEEEEELi192ENS_6half_tEfNS_4arch4Sm80ELb0ELb0ELb0ELb1ELb1ELb0ELb1ELb0EEENS1_21CollectiveEpilogueFwdINS6_IJS8_SA_S9_EEENS6_IJNS7_ILi1EEESI_SI_EEESC_SE_Li256ELb1ELb1ELb0ELb0EEENS1_19SingleTileSchedulerILb1ELb0ELb1ELi128EEEEEEEEEvNT_6ParamsE,"ax",@progbits
	.align	128
.text._ZN7cutlass13device_kernelIN5flash19enable_sm80_to_sm89INS1_16FlashAttnFwdSm80INS1_25CollectiveMainloopFwdSm80ILi8ELi1ELb0EN4cute5tupleIJNS5_1CILi128EEENS7_ILi64EEENS7_ILi192EEEEEELi192ENS_6half_tEfNS_4arch4Sm80ELb0ELb0ELb0ELb1ELb1ELb0ELb1ELb0EEENS1_21CollectiveEpilogueFwdINS6_IJS8_SA_S9_EEENS6_IJNS7_ILi1EEESI_SI_EEESC_SE_Li256ELb1ELb1ELb0ELb0EEENS1_19SingleTileSchedulerILb1ELb0ELb1ELi128EEEEEEEEEvNT_6ParamsE:
        .type           _ZN7cutlass13device_kernelIN5flash19enable_sm80_to_sm89INS1_16FlashAttnFwdSm80INS1_25CollectiveMainloopFwdSm80ILi8ELi1ELb0EN4cute5tupleIJNS5_1CILi128EEENS7_ILi64EEENS7_ILi192EEEEEELi192ENS_6half_tEfNS_4arch4Sm80ELb0ELb0ELb0ELb1ELb1ELb0ELb1ELb0EEENS1_21CollectiveEpilogueFwdINS6_IJS8_SA_S9_EEENS6_IJNS7_ILi1EEESI_SI_EEESC_SE_Li256ELb1ELb1ELb0ELb0EEENS1_19SingleTileSchedulerILb1ELb0ELb1ELi128EEEEEEEEEvNT_6ParamsE,@function
        .size           _ZN7cutlass13device_kernelIN5flash19enable_sm80_to_sm89INS1_16FlashAttnFwdSm80INS1_25CollectiveMainloopFwdSm80ILi8ELi1ELb0EN4cute5tupleIJNS5_1CILi128EEENS7_ILi64EEENS7_ILi192EEEEEELi192ENS_6half_tEfNS_4arch4Sm80ELb0ELb0ELb0ELb1ELb1ELb0ELb1ELb0EEENS1_21CollectiveEpilogueFwdINS6_IJS8_SA_S9_EEENS6_IJNS7_ILi1EEESI_SI_EEESC_SE_Li256ELb1ELb1ELb0ELb0EEENS1_19SingleTileSchedulerILb1ELb0ELb1ELi128EEEEEEEEEvNT_6ParamsE,(.L_x_55 - _ZN7cutlass13device_kernelIN5flash19enable_sm80_to_sm89INS1_16FlashAttnFwdSm80INS1_25CollectiveMainloopFwdSm80ILi8ELi1ELb0EN4cute5tupleIJNS5_1CILi128EEENS7_ILi64EEENS7_ILi192EEEEEELi192ENS_6half_tEfNS_4arch4Sm80ELb0ELb0ELb0ELb1ELb1ELb0ELb1ELb0EEENS1_21CollectiveEpilogueFwdINS6_IJS8_SA_S9_EEENS6_IJNS7_ILi1EEESI_SI_EEESC_SE_Li256ELb1ELb1ELb0ELb0EEENS1_19SingleTileSchedulerILb1ELb0ELb1ELi128EEEEEEEEEvNT_6ParamsE)
        .other          _ZN7cutlass13device_kernelIN5flash19enable_sm80_to_sm89INS1_16FlashAttnFwdSm80INS1_25CollectiveMainloopFwdSm80ILi8ELi1ELb0EN4cute5tupleIJNS5_1CILi128EEENS7_ILi64EEENS7_ILi192EEEEEELi192ENS_6half_tEfNS_4arch4Sm80ELb0ELb0ELb0ELb1ELb1ELb0ELb1ELb0EEENS1_21CollectiveEpilogueFwdINS6_IJS8_SA_S9_EEENS6_IJNS7_ILi1EEESI_SI_EEESC_SE_Li256ELb1ELb1ELb0ELb0EEENS1_19SingleTileSchedulerILb1ELb0ELb1ELi128EEEEEEEEEvNT_6ParamsE,@"STO_CUDA_ENTRY STV_DEFAULT"
_ZN7cutlass13device_kernelIN5flash19enable_sm80_to_sm89INS1_16FlashAttnFwdSm80INS1_25CollectiveMainloopFwdSm80ILi8ELi1ELb0EN4cute5tupleIJNS5_1CILi128EEENS7_ILi64EEENS7_ILi192EEEEEELi192ENS_6half_tEfNS_4arch4Sm80ELb0ELb0ELb0ELb1ELb1ELb0ELb1ELb0EEENS1_21CollectiveEpilogueFwdINS6_IJS8_SA_S9_EEENS6_IJNS7_ILi1EEESI_SI_EEESC_SE_Li256ELb1ELb1ELb0ELb0EEENS1_19SingleTileSchedulerILb1ELb0ELb1ELi128EEEEEEEEEvNT_6ParamsE:
[----:B------:R-:W-:Y:S01]  /*0000*/  LDC R1, c[0x0][0x28] ;  /* 0x00000a00ff017b82 */ /* 0x000fe20000000800 */
[----:B------:R-:W-:Y:S05]  /*0010*/  EXIT ;  /* 0x000000000000794d */ /* 0x000fea0003800000 */
.L_x_19:
        /* <DEDUP_REMOVED lines=14> */
.L_x_55:


//--------------------- .text._ZN7cutlass13device_kernelIN5flash19enable_sm80_to_sm89INS1_16FlashAttnFwdSm80INS1_25CollectiveMainloopFwdSm80ILi8ELi1ELb0EN4cute5tupleIJNS5_1CILi128EEENS7_ILi64EEENS7_ILi192EEEEEELi192ENS_6half_tEfNS_4arch4Sm80ELb0ELb0ELb0ELb1ELb1ELb1ELb1ELb0EEENS1_21CollectiveEpilogueFwdINS6_IJS8_SA_S9_EEENS6_IJNS7_ILi1EEESI_SI_EEESC_SE_Li256ELb1ELb1ELb0ELb0EEENS1_19SingleTileSchedulerILb1ELb0ELb1ELi128EEEEEEEEEvNT_6ParamsE --------------------------
	.section	.text._ZN7cutlass13device_kernelIN5flash19enable_sm80_to_sm89INS1_16FlashAttnFwdSm80INS1_25CollectiveMainloopFwdSm80ILi8ELi1ELb0EN4cute5tupleIJNS5_1CILi128EEENS7_ILi64EEENS7_ILi192EEEEEELi192ENS_6half_tEfNS_4arch4Sm80ELb0ELb0ELb0ELb1ELb1ELb1ELb1ELb0EEENS1_21CollectiveEpilogueFwdINS6_IJS8_SA_S9_EEENS6_IJNS7_ILi1EEESI_SI_EEESC_SE_Li256ELb1ELb1ELb0ELb0EEENS1_19SingleTileSchedulerILb1ELb0ELb1ELi128EEEEEEEEEvNT_6ParamsE,"ax",@progbits
	.align	128
.text._ZN7cutlass13device_kernelIN5flash19enable_sm80_to_sm89INS1_16FlashAttnFwdSm80INS1_25CollectiveMainloopFwdSm80ILi8ELi1ELb0EN4cute5tupleIJNS5_1CILi128EEENS7_ILi64EEENS7_ILi192EEEEEELi192ENS_6half_tEfNS_4arch4Sm80ELb0ELb0ELb0ELb1ELb1ELb1ELb1ELb0EEENS1_21CollectiveEpilogueFwdINS6_IJS8_SA_S9_EEENS6_IJNS7_ILi1EEESI_SI_EEESC_SE_Li256ELb1ELb1ELb0ELb0EEENS1_19SingleTileSchedulerILb1ELb0ELb1ELi128EEEEEEEEEvNT_6ParamsE:
        .type           _ZN7cutlass13device_kernelIN5flash19enable_sm80_to_sm89INS1_16FlashAttnFwdSm80INS1_25CollectiveMainloopFwdSm80ILi8ELi1ELb0EN4cute5tupleIJNS5_1CILi128EEENS7_ILi64EEENS7_ILi192EEEEEELi192ENS_6half_tEfNS_4arch4Sm80ELb0ELb0ELb0ELb1ELb1ELb1ELb1ELb0EEENS1_21CollectiveEpilogueFwdINS6_IJS8_SA_S9_EEENS6_IJNS7_ILi1EEESI_SI_EEESC_SE_Li256ELb1ELb1ELb0ELb0EEENS1_19SingleTileSchedulerILb1ELb0ELb1ELi128EEEEEEEEEvNT_6ParamsE,@function
        .size           _ZN7cutlass13device_kernelIN5flash19enable_sm80_to_sm89INS1_16FlashAttnFwdSm80INS1_25CollectiveMainloopFwdSm80ILi8ELi1ELb0EN4cute5tupleIJNS5_1CILi128EEENS7_ILi64EEENS7_ILi192EEEEEELi192ENS_6half_tEfNS_4arch4Sm80ELb0ELb0ELb0ELb1ELb1ELb1ELb1ELb0EEENS1_21CollectiveEpilogueFwdINS6_IJS8_SA_S9_EEENS6_IJNS7_ILi1EEESI_SI_EEESC_SE_Li256ELb1ELb1ELb0ELb0EEENS1_19SingleTileSchedulerILb1ELb0ELb1ELi128EEEEEEEEEvNT_6ParamsE,(.L_x_56 - _ZN7cutlass13device_kernelIN5flash19enable_sm80_to_sm89INS1_16FlashAttnFwdSm80INS1_25CollectiveMainloopFwdSm80ILi8ELi1ELb0EN4cute5tupleIJNS5_1CILi128EEENS7_ILi64EEENS7_ILi192EEEEEELi192ENS_6half_tEfNS_4arch4Sm80ELb0ELb0ELb0ELb1ELb1ELb1ELb1ELb0EEENS1_21CollectiveEpilogueFwdINS6_IJS8_SA_S9_EEENS6_IJNS7_ILi1EEESI_SI_EEESC_SE_Li256ELb1ELb1ELb0ELb0EEENS1_19SingleTileSchedulerILb1ELb0ELb1ELi128EEEEEEEEEvNT_6ParamsE)
        .other          _ZN7cutlass13device_kernelIN5flash19enable_sm80_to_sm89INS1_16FlashAttnFwdSm80INS1_25CollectiveMainloopFwdSm80ILi8ELi1ELb0EN4cute5tupleIJNS5_1CILi128EEENS7_ILi64EEENS7_ILi192EEEEEELi192ENS_6half_tEfNS_4arch4Sm80ELb0ELb0ELb0ELb1ELb1ELb1ELb1ELb0EEENS1_21CollectiveEpilogueFwdINS6_IJS8_SA_S9_EEENS6_IJNS7_ILi1EEESI_SI_EEESC_SE_Li256ELb1ELb1ELb0ELb0EEENS1_19SingleTileSchedulerILb1ELb0ELb1ELi128EEEEEEEEEvNT_6ParamsE,@"STO_CUDA_ENTRY STV_DEFAULT"
_ZN7cutlass13device_kernelIN5flash19enable_sm80_to_sm89INS1_16FlashAttnFwdSm80INS1_25CollectiveMainloopFwdSm80ILi8ELi1ELb0EN4cute5tupleIJNS5_1CILi128EEENS7_ILi64EEENS7_ILi192EEEEEELi192ENS_6half_tEfNS_4arch4Sm80ELb0ELb0ELb0ELb1ELb1ELb1ELb1ELb0EEENS1_21CollectiveEpilogueFwdINS6_IJS8_SA_S9_EEENS6_IJNS7_ILi1EEESI_SI_EEESC_SE_Li256ELb1ELb1ELb0ELb0EEENS1_19SingleTileSchedulerILb1ELb0ELb1ELi128EEEEEEEEEvNT_6ParamsE:
[----:B------:R-:W-:Y:S01]  /*0000*/  LDC R1, c[0x0][0x28] ;  /* 0x00000a00ff017b82 */ /* 0x000fe20000000800 */
[----:B------:R-:W-:Y:S05]  /*0010*/  EXIT ;  /* 0x000000000000794d */ /* 0x000fea0003800000 */
.L_x_20:
        /* <DEDUP_REMOVED lines=14> */
.L_x_56:


//--------------------- .text._ZN7cutlass13device_kernelIN5flash19enable_sm80_to_sm89INS1_16FlashAttnFwdSm80INS1_25CollectiveMainloopFwdSm80ILi8ELi1ELb0EN4cute5tupleIJNS5_1CILi128EEENS7_ILi64EEENS7_ILi192EEEEEELi192ENS_6half_tEfNS_4arch4Sm80ELb0ELb1ELb0ELb0ELb1ELb0ELb1ELb0EEENS1_21CollectiveEpilogueFwdINS6_IJS8_SA_S9_EEENS6_IJNS7_ILi1EEESI_SI_EEESC_SE_Li256ELb0ELb1ELb0ELb0EEENS1_19SingleTileSchedulerILb0ELb0ELb1ELi128EEEEEEEEEvNT_6ParamsE --------------------------
	.section	.text._ZN7cutlass13device_kernelIN5flash19enable_sm80_to_sm89INS1_16FlashAttnFwdSm80INS1_25CollectiveMainloopFwdSm80ILi8ELi1ELb0EN4cute5tupleIJNS5_1CILi128EEENS7_ILi64EEENS7_ILi192EEEEEELi192ENS_6half_tEfNS_4arch4Sm80ELb0ELb1ELb0ELb0ELb1ELb0ELb1ELb0EEENS1_21CollectiveEpilogueFwdINS6_IJS8_SA_S9_EEENS6_IJNS7_ILi1EEESI_SI_EEESC_SE_Li256ELb0ELb1ELb0ELb0EEENS1_19SingleTileSchedulerILb0ELb0ELb1ELi128EEEEEEEEEvNT_6ParamsE,"ax",@progbits
	.align	128
.text._ZN7cutlass13device_kernelIN5flash19enable_sm80_to_sm89INS1_16FlashAttnFwdSm80INS1_25CollectiveMainloopFwdSm80ILi8ELi1ELb0EN4cute5tupleIJNS5_1CILi128EEENS7_ILi64EEENS7_ILi192EEEEEELi192ENS_6half_tEfNS_4arch4Sm80ELb0ELb1ELb0ELb0ELb1ELb0ELb1ELb0EEENS1_21CollectiveEpilogueFwdINS6_IJS8_SA_S9_EEENS6_IJNS7_ILi1EEESI_SI_EEESC_SE_Li256ELb0ELb1ELb0ELb0EEENS1_19SingleTileSchedulerILb0ELb0ELb1ELi128EEEEEEEEEvNT_6ParamsE:
        .type           _ZN7cutlass13device_kernelIN5flash19enable_sm80_to_sm89INS1_16FlashAttnFwdSm80INS1_25CollectiveMainloopFwdSm80ILi8ELi1ELb0EN4cute5tupleIJNS5_1CILi128EEENS7_ILi64EEENS7_ILi192EEEEEELi192ENS_6half_tEfNS_4arch4Sm80ELb0ELb1ELb0ELb0ELb1ELb0ELb1ELb0EEENS1_21CollectiveEpilogueFwdINS6_IJS8_SA_S9_EEENS6_IJNS7_ILi1EEESI_SI_EEESC_SE_Li256ELb0ELb1ELb0ELb0EEENS1_19SingleTileSchedulerILb0ELb0ELb1ELi128EEEEEEEEEvNT_6ParamsE,@function
        .size           _ZN7cutlass13device_kernelIN5flash19enable_sm80_to_sm89INS1_16FlashAttnFwdSm80INS1_25CollectiveMainloopFwdSm80ILi8ELi1ELb0EN4cute5tupleIJNS5_1CILi128EEENS7_ILi64EEENS7_ILi192EEEEEELi192ENS_6half_tEfNS_4arch4Sm80ELb0ELb1ELb0ELb0ELb1ELb0ELb1ELb0EEENS1_21CollectiveEpilogueFwdINS6_IJS8_SA_S9_EEENS6_IJNS7_ILi1EEESI_SI_EEESC_SE_Li256ELb0ELb1ELb0ELb0EEENS1_19SingleTileSchedulerILb0ELb0ELb1ELi128EEEEEEEEEvNT_6ParamsE,(.L_x_57 - _ZN7cutlass13device_kernelIN5flash19enable_sm80_to_sm89INS1_16FlashAttnFwdSm80INS1_25CollectiveMainloopFwdSm80ILi8ELi1ELb0EN4cute5tupleIJNS5_1CILi128EEENS7_ILi64EEENS7_ILi192EEEEEELi192ENS_6half_tEfNS_4arch4Sm80ELb0ELb1ELb0ELb0ELb1ELb0ELb1ELb0EEENS1_21CollectiveEpilogueFwdINS6_IJS8_SA_S9_EEENS6_IJNS7_ILi1EEESI_SI_EEESC_SE_Li256ELb0ELb1ELb0ELb0EEENS1_19SingleTileSchedulerILb0ELb0ELb1ELi128EEEEEEEEEvNT_6ParamsE)
        .other          _ZN7cutlass13device_kernelIN5flash19enable_sm80_to_sm89INS1_16FlashAttnFwdSm80INS1_25CollectiveMainloopFwdSm80ILi8ELi1ELb0EN4cute5tupleIJNS5_1CILi128EEENS7_ILi64EEENS7_ILi192EEEEEELi192ENS_6half_tEfNS_4arch4Sm80ELb0ELb1ELb0ELb0ELb1ELb0ELb1ELb0EEENS1_21CollectiveEpilogueFwdINS6_IJS8_SA_S9_EEENS6_IJNS7_ILi1EEESI_SI_EEESC_SE_Li256ELb0ELb1ELb0ELb0EEENS1_19SingleTileSchedulerILb0ELb0ELb1ELi128EEEEEEEEEvNT_6ParamsE,@"STO_CUDA_ENTRY STV_DEFAULT"
_ZN7cutlass13device_kernelIN5flash19enable_sm80_to_sm89INS1_16FlashAttnFwdSm80INS1_25CollectiveMainloopFwdSm80ILi8ELi1ELb0EN4cute5tupleIJNS5_1CILi128EEENS7_ILi64EEENS7_ILi192EEEEEELi192ENS_6half_tEfNS_4arch4Sm80ELb0ELb1ELb0ELb0ELb1ELb0ELb1ELb0EEENS1_21CollectiveEpilogueFwdINS6_IJS8_SA_S9_EEENS6_IJNS7_ILi1EEESI_SI_EEESC_SE_Li256ELb0ELb1ELb0ELb0EEENS1_19SingleTileSchedulerILb0ELb0ELb1ELi128EEEEEEEEEvNT_6ParamsE:
[----:B------:R-:W-:Y:S01]  /*0000*/  LDC R1, c[0x0][0x28] ;  /* 0x00000a00ff017b82 */ /* 0x000fe20000000800 */
[----:B------:R-:W-:Y:S05]  /*0010*/  EXIT ;  /* 0x000000000000794d */ /* 0x000fea0003800000 */
.L_x_21:
        /* <DEDUP_REMOVED lines=14> */
.L_x_57:


//--------------------- .text._ZN7cutlass13device_kernelIN5flash19enable_sm80_to_sm89INS1_16FlashAttnFwdSm80INS1_25CollectiveMainloopFwdSm80ILi8ELi1ELb0EN4cute5tupleIJNS5_1CILi128EEENS7_ILi64EEENS7_ILi192EEEEEELi192ENS_6half_tEfNS_4arch4Sm80ELb0ELb1ELb0ELb1ELb1ELb0ELb1ELb0EEENS1_21CollectiveEpilogueFwdINS6_IJS8_SA_S9_EEENS6_IJNS7_ILi1EEESI_SI_EEESC_SE_Li256ELb1ELb1ELb0ELb0EEENS1_19SingleTileSchedulerILb1ELb0ELb1ELi128EEEEEEEEEvNT_6ParamsE --------------------------
	.section	.text._ZN7cutlass13device_kernelIN5flash19enable_sm80_to_sm89INS1_16FlashAttnFwdSm80INS1_25CollectiveMainloopFwdSm80ILi8ELi1ELb0EN4cute5tupleIJNS5_1CILi128EEENS7_ILi64EEENS7_ILi192EEEEEELi192ENS_6half_tEfNS_4arch4Sm80ELb0ELb1ELb0ELb1ELb1ELb0ELb1ELb0EEENS1_21CollectiveEpilogueFwdINS6_IJS8_SA_S9_EEENS6_IJNS7_ILi1EEESI_SI_EEESC_SE_Li256ELb1ELb1ELb0ELb0EEENS1_19SingleTileSchedulerILb1ELb0ELb1ELi128EEEEEEEEEvNT_6ParamsE,"ax",@progbits
	.align	128
.text._ZN7cutlass13device_kernelIN5flash19enable_sm80_to_sm89INS1_16FlashAttnFwdSm80INS1_25CollectiveMainloopFwdSm80ILi8ELi1ELb0EN4cute5tupleIJNS5_1CILi128EEENS7_ILi64EEENS7_ILi192EEEEEELi192ENS_6half_tEfNS_4arch4Sm80ELb0ELb1ELb0ELb1ELb1ELb0ELb1ELb0EEENS1_21CollectiveEpilogueFwdINS6_IJS8_SA_S9_EEENS6_IJNS7_ILi1EEESI_SI_EEESC_SE_Li256ELb1ELb1ELb0ELb0EEENS1_19SingleTileSchedulerILb1ELb0ELb1ELi128EEEEEEEEEvNT_6ParamsE:
        .type           _ZN7cutlass13device_kernelIN5flash19enable_sm80_to_sm89INS1_16FlashAttnFwdSm80INS1_25CollectiveMainloopFwdSm80ILi8ELi1ELb0EN4cute5tupleIJNS5_1CILi128EEENS7_ILi64EEENS7_ILi192EEEEEELi192ENS_6half_tEfNS_4arch4Sm80ELb0ELb1ELb0ELb1ELb1ELb0ELb1ELb0EEENS1_21CollectiveEpilogueFwdINS6_IJS8_SA_S9_EEENS6_IJNS7_ILi1EEESI_SI_EEESC_SE_Li256ELb1ELb1ELb0ELb0EEENS1_19SingleTileSchedulerILb1ELb0ELb1ELi128EEEEEEEEEvNT_6ParamsE,@function
        .size           _ZN7cutlass13device_kernelIN5flash19enable_sm80_to_sm89INS1_16FlashAttnFwdSm80INS1_25CollectiveMainloopFwdSm80ILi8ELi1ELb0EN4cute5tupleIJNS5_1CILi128EEENS7_ILi64EEENS7_ILi192EEEEEELi192ENS_6half_tEfNS_4arch4Sm80ELb0ELb1ELb0ELb1ELb1ELb0ELb1ELb0EEENS1_21CollectiveEpilogueFwdINS6_IJS8_SA_S9_EEENS6_IJNS7_ILi1EEESI_SI_EEESC_SE_Li256ELb1ELb1ELb0ELb0EEENS1_19SingleTileSchedulerILb1ELb0ELb1ELi128EEEEEEEEEvNT_6ParamsE,(.L_x_58 - _ZN7cutlass13device_kernelIN5flash19enable_sm80_to_sm89INS1_16FlashAttnFwdSm80INS1_25CollectiveMainloopFwdSm80ILi8ELi1ELb0EN4cute5tupleIJNS5_1CILi128EEENS7_ILi64EEENS7_ILi192EEEEEELi192ENS_6half_tEfNS_4arch4Sm80ELb0ELb1ELb0ELb1ELb1ELb0ELb1ELb0EEENS1_21CollectiveEpilogueFwdINS6_IJS8_SA_S9_EEENS6_IJNS7_ILi1EEESI_SI_EEESC_SE_Li256ELb1ELb1ELb0ELb0EEENS1_19SingleTileSchedulerILb1ELb0ELb1ELi128EEEEEEEEEvNT_6ParamsE)
        .other          _ZN7cutlass13device_kernelIN5flash19enable_sm80_to_sm89INS1_16FlashAttnFwdSm80INS1_25CollectiveMainloopFwdSm80ILi8ELi1ELb0EN4cute5tupleIJNS5_1CILi128EEENS7_ILi64EEENS7_ILi192EEEEEELi192ENS_6half_tEfNS_4arch4Sm80ELb0ELb1ELb0ELb1ELb1ELb0ELb1ELb0EEENS1_21CollectiveEpilogueFwdINS6_IJS8_SA_S9_EEENS6_IJNS7_ILi1EEESI_SI_EEESC_SE_Li256ELb1ELb1ELb0ELb0EEENS1_19SingleTileSchedulerILb1ELb0ELb1ELi128EEEEEEEEEvNT_6ParamsE,@"STO_CUDA_ENTRY STV_DEFAULT"
_ZN7cutlass13device_kernelIN5flash19enable_sm80_to_sm89INS1_16FlashAttnFwdSm80INS1_25CollectiveMainloopFwdSm80ILi8ELi1ELb0EN4cute5tupleIJNS5_1CILi128EEENS7_ILi64EEENS7_ILi192EEEEEELi192ENS_6half_tEfNS_4arch4Sm80ELb0ELb1ELb0ELb1ELb1ELb0ELb1ELb0EEENS1_21CollectiveEpilogueFwdINS6_IJS8_SA_S9_EEENS6_IJNS7_ILi1EEESI_SI_EEESC_SE_Li256ELb1ELb1ELb0ELb0EEENS1_19SingleTileSchedulerILb1ELb0ELb1ELi128EEEEEEEEEvNT_6ParamsE:
[----:B------:R-:W-:Y:S01]  /*0000*/  LDC R1, c[0x0][0x28] ;  /* 0x00000a00ff017b82 */ /* 0x000fe20000000800 */
[----:B------:R-:W-:Y:S05]  /*0010*/  EXIT ;  /* 0x000000000000794d */ /* 0x000fea0003800000 */
.L_x_22:
        /* <DEDUP_REMOVED lines=14> */
.L_x_58:


//--------------------- .text._ZN7cutlass13device_kernelIN5flash19enable_sm80_to_sm89INS1_16FlashAttnFwdSm80INS1_25CollectiveMainloopFwdSm80ILi8ELi1ELb0EN4cute5tupleIJNS5_1CILi128EEENS7_ILi64EEENS7_ILi192EEEEEELi192ENS_6half_tEfNS_4arch4Sm80ELb0ELb1ELb0ELb1ELb1ELb1ELb1ELb0EEENS1_21CollectiveEpilogueFwdINS6_IJS8_SA_S9_EEENS6_IJNS7_ILi1EEESI_SI_EEESC_SE_Li256ELb1ELb1ELb0ELb0EEENS1_19SingleTileSchedulerILb1ELb0ELb1ELi128EEEEEEEEEvNT_6ParamsE --------------------------
	.section	.text._ZN7cutlass13device_kernelIN5flash19enable_sm80_to_sm89INS1_16FlashAttnFwdSm80INS1_25CollectiveMainloopFwdSm80ILi8ELi1ELb0EN4cute5tupleIJNS5_1CILi128EEENS7_ILi64EEENS7_ILi192EEEEEELi192ENS_6half_tEfNS_4arch4Sm80ELb0ELb1ELb0ELb1ELb1ELb1ELb1ELb0EEENS1_21CollectiveEpilogueFwdINS6_IJS8_SA_S9_EEENS6_IJNS7_ILi1EEESI_SI_EEESC_SE_Li256ELb1ELb1ELb0ELb0EEENS1_19SingleTileSchedulerILb1ELb0ELb1ELi128EEEEEEEEEvNT_6ParamsE,"ax",@progbits
	.align	128
.text._ZN7cutlass13device_kernelIN5flash19enable_sm80_to_sm89INS1_16FlashAttnFwdSm80INS1_25CollectiveMainloopFwdSm80ILi8ELi1ELb0EN4cute5tupleIJNS5_1CILi128EEENS7_ILi64EEENS7_ILi192EEEEEELi192ENS_6half_tEfNS_4arch4Sm80ELb0ELb1ELb0ELb1ELb1ELb1ELb1ELb0EEENS1_21CollectiveEpilogueFwdINS6_IJS8_SA_S9_EEENS6_IJNS7_ILi1EEESI_SI_EEESC_SE_Li256ELb1ELb1ELb0ELb0EEENS1_19SingleTileSchedulerILb1ELb0ELb1ELi128EEEEEEEEEvNT_6ParamsE:
        .type           _ZN7cutlass13device_kernelIN5flash19enable_sm80_to_sm89INS1_16FlashAttnFwdSm80INS1_25CollectiveMainloopFwdSm80ILi8ELi1ELb0EN4cute5tupleIJNS5_1CILi128EEENS7_ILi64EEENS7_ILi192EEEEEELi192ENS_6half_tEfNS_4arch4Sm80ELb0ELb1ELb0ELb1ELb1ELb1ELb1ELb0EEENS1_21CollectiveEpilogueFwdINS6_IJS8_SA_S9_EEENS6_IJNS7_ILi1EEESI_SI_EEESC_SE_Li256ELb1ELb1ELb0ELb0EEENS1_19SingleTileSchedulerILb1ELb0ELb1ELi128EEEEEEEEEvNT_6ParamsE,@function
        .size           _ZN7cutlass13device_kernelIN5flash19enable_sm80_to_sm89INS1_16FlashAttnFwdSm80INS1_25CollectiveMainloopFwdSm80ILi8ELi1ELb0EN4cute5tupleIJNS5_1CILi128EEENS7_ILi64EEENS7_ILi192EEEEEELi192ENS_6half_tEfNS_4arch4Sm80ELb0ELb1ELb0ELb1ELb1ELb1ELb1ELb0EEENS1_21CollectiveEpilogueFwdINS6_IJS8_SA_S9_EEENS6_IJNS7_ILi1EEESI_SI_EEESC_SE_Li256ELb1ELb1ELb0ELb0EEENS1_19SingleTileSchedulerILb1ELb0ELb1ELi128EEEEEEEEEvNT_6ParamsE,(.L_x_59 - _ZN7cutlass13device_kernelIN5flash19enable_sm80_to_sm89INS1_16FlashAttnFwdSm80INS1_25CollectiveMainloopFwdSm80ILi8ELi1ELb0EN4cute5tupleIJNS5_1CILi128EEENS7_ILi64EEENS7_ILi192EEEEEELi192ENS_6half_tEfNS_4arch4Sm80ELb0ELb1ELb0ELb1ELb1ELb1ELb1ELb0EEENS1_21CollectiveEpilogueFwdINS6_IJS8_SA_S9_EEENS6_IJNS7_ILi1EEESI_SI_EEESC_SE_Li256ELb1ELb1ELb0ELb0EEENS1_19SingleTileSchedulerILb1ELb0ELb1ELi128EEEEEEEEEvNT_6ParamsE)
        .other          _ZN7cutlass13device_kernelIN5flash19enable_sm80_to_sm89INS1_16FlashAttnFwdSm80INS1_25CollectiveMainloopFwdSm80ILi8ELi1ELb0EN4cute5tupleIJNS5_1CILi128EEENS7_ILi64EEENS7_ILi192EEEEEELi192ENS_6half_tEfNS_4arch4Sm80ELb0ELb1ELb0ELb1ELb1ELb1ELb1ELb0EEENS1_21CollectiveEpilogueFwdINS6_IJS8_SA_S9_EEENS6_IJNS7_ILi1EEESI_SI_EEESC_SE_Li256ELb1ELb1ELb0ELb0EEENS1_19SingleTileSchedulerILb1ELb0ELb1ELi128EEEEEEEEEvNT_6ParamsE,@"STO_CUDA_ENTRY STV_DEFAULT"
_ZN7cutlass13device_kernelIN5flash19enable_sm80_to_sm89INS1_16FlashAttnFwdSm80INS1_25CollectiveMainloopFwdSm80ILi8ELi1ELb0EN4cute5tupleIJNS5_1CILi128EEENS7_ILi64EEENS7_ILi192EEEEEELi192ENS_6half_tEfNS_4arch4Sm80ELb0ELb1ELb0ELb1ELb1ELb1ELb1ELb0EEENS1_21CollectiveEpilogueFwdINS6_IJS8_SA_S9_EEENS6_IJNS7_ILi1EEESI_SI_EEESC_SE_Li256ELb1ELb1ELb0ELb0EEENS1_19SingleTileSchedulerILb1ELb0ELb1ELi128EEEEEEEEEvNT_6ParamsE:
[----:B------:R-:W-:Y:S01]  /*0000*/  LDC R1, c[0x0][0x28] ;  /* 0x00000a00ff017b82 */ /* 0x000fe20000000800 */
[----:B------:R-:W-:Y:S05]  /*0010*/  EXIT ;  /* 0x000000000000794d */ /* 0x000fea0003800000 */
.L_x_23:
        /* <DEDUP_REMOVED lines=14> */
.L_x_59:


//--------------------- .text._ZN7cutlass13device_kernelIN5flash19enable_sm80_to_sm89INS1_16FlashAttnFwdSm80INS1_25CollectiveMainloopFwdSm80ILi8ELi1ELb0EN4cute5tupleIJNS5_1CILi128EEENS7_ILi64EEENS7_ILi192EEEEEELi192ENS_6half_tEfNS_4arch4Sm80ELb1ELb0ELb0ELb0ELb1ELb0ELb1ELb0EEENS1_21CollectiveEpilogueFwdINS6_IJS8_SA_S9_EEENS6_IJNS7_ILi1EEESI_SI_EEESC_SE_Li256ELb0ELb1ELb0ELb0EEENS1_30DynamicPersistentTileSchedulerILi256ELi256ELb0ELb1ELb0EEEEEEEEEvNT_6ParamsE --------------------------
	.section	.text._ZN7cutlass13device_kernelIN5flash19enable_sm80_to_sm89INS1_16FlashAttnFwdSm80INS1_25CollectiveMainloopFwdSm80ILi8ELi1ELb0EN4cute5tupleIJNS5_1CILi128EEENS7_ILi64EEENS7_ILi192EEEEEELi192ENS_6half_tEfNS_4arch4Sm80ELb1ELb0ELb0ELb0ELb1ELb0ELb1ELb0EEENS1_21CollectiveEpilogueFwdINS6_IJS8_SA_S9_EEENS6_IJNS7_ILi1EEESI_SI_EEESC_SE_Li256ELb0ELb1ELb0ELb0EEENS1_30DynamicPersistentTileSchedulerILi256ELi256ELb0ELb1ELb0EEEEEEEEEvNT_6ParamsE,"ax",@progbits
	.align	128
.text._ZN7cutlass13device_kernelIN5flash19enable_sm80_to_sm89INS1_16FlashAttnFwdSm80INS1_25CollectiveMainloopFwdSm80ILi8ELi1ELb0EN4cute5tupleIJNS5_1CILi128EEENS7_ILi64EEENS7_ILi192EEEEEELi192ENS_6half_tEfNS_4arch4Sm80ELb1ELb0ELb0ELb0ELb1ELb0ELb1ELb0EEENS1_21CollectiveEpilogueFwdINS6_IJS8_SA_S9_EEENS6_IJNS7_ILi1EEESI_SI_EEESC_SE_Li256ELb0ELb1ELb0ELb0EEENS1_30DynamicPersistentTileSchedulerILi256ELi256ELb0ELb1ELb0EEEEEEEEEvNT_6ParamsE:
        .type           _ZN7cutlass13device_kernelIN5flash19enable_sm80_to_sm89INS1_16FlashAttnFwdSm80INS1_25CollectiveMainloopFwdSm80ILi8ELi1ELb0EN4cute5tupleIJNS5_1CILi128EEENS7_ILi64EEENS7_ILi192EEEEEELi192ENS_6half_tEfNS_4arch4Sm80ELb1ELb0ELb0ELb0ELb1ELb0ELb1ELb0EEENS1_21CollectiveEpilogueFwdINS6_IJS8_SA_S9_EEENS6_IJNS7_ILi1EEESI_SI_EEESC_SE_Li256ELb0ELb1ELb0ELb0EEENS1_30DynamicPersistentTileSchedulerILi256ELi256ELb0ELb1ELb0EEEEEEEEEvNT_6ParamsE,@function
        .size           _ZN7cutlass13device_kernelIN5flash19enable_sm80_to_sm89INS1_16FlashAttnFwdSm80INS1_25CollectiveMainloopFwdSm80ILi8ELi1ELb0EN4cute5tupleIJNS5_1CILi128EEENS7_ILi64EEENS7_ILi192EEEEEELi192ENS_6half_tEfNS_4arch4Sm80ELb1ELb0ELb0ELb0ELb1ELb0ELb1ELb0EEENS1_21CollectiveEpilogueFwdINS6_IJS8_SA_S9_EEENS6_IJNS7_ILi1EEESI_SI_EEESC_SE_Li256ELb0ELb1ELb0ELb0EEENS1_30DynamicPersistentTileSchedulerILi256ELi256ELb0ELb1ELb0EEEEEEEEEvNT_6ParamsE,(.L_x_60 - _ZN7cutlass13device_kernelIN5flash19enable_sm80_to_sm89INS1_16FlashAttnFwdSm80INS1_25CollectiveMainloopFwdSm80ILi8ELi1ELb0EN4cute5tupleIJNS5_1CILi128EEENS7_ILi64EEENS7_ILi192EEEEEELi192ENS_6half_tEfNS_4arch4Sm80ELb1ELb0ELb0ELb0ELb1ELb0ELb1ELb0EEENS1_21CollectiveEpilogueFwdINS6_IJS8_SA_S9_EEENS6_IJNS7_ILi1EEESI_SI_EEESC_SE_Li256ELb0ELb1ELb0ELb0EEENS1_30DynamicPersistentTileSchedulerILi256ELi256ELb0ELb1ELb0EEEEEEEEEvNT_6ParamsE)
        .other          _ZN7cutlass13device_kernelIN5flash19enable_sm80_to_sm89INS1_16FlashAttnFwdSm80INS1_25CollectiveMainloopFwdSm80ILi8ELi1ELb0EN4cute5tupleIJNS5_1CILi128EEENS7_ILi64EEENS7_ILi192EEEEEELi192ENS_6half_tEfNS_4arch4Sm80ELb1ELb0ELb0ELb0ELb1ELb0ELb1ELb0EEENS1_21CollectiveEpilogueFwdINS6_IJS8_SA_S9_EEENS6_IJNS7_ILi1EEESI_SI_EEESC_SE_Li256ELb0ELb1ELb0ELb0EEENS1_30DynamicPersistentTileSchedulerILi256ELi256ELb0ELb1ELb0EEEEEEEEEvNT_6ParamsE,@"STO_CUDA_ENTRY STV_DEFAULT"
_ZN7cutlass13device_kernelIN5flash19enable_sm80_to_sm89INS1_16FlashAttnFwdSm80INS1_25CollectiveMainloopFwdSm80ILi8ELi1ELb0EN4cute5tupleIJNS5_1CILi128EEENS7_ILi64EEENS7_ILi192EEEEEELi192ENS_6half_tEfNS_4arch4Sm80ELb1ELb0ELb0ELb0ELb1ELb0ELb1ELb0EEENS1_21CollectiveEpilogueFwdINS6_IJS8_SA_S9_EEENS6_IJNS7_ILi1EEESI_SI_EEESC_SE_Li256ELb0ELb1ELb0ELb0EEENS1_30DynamicPersistentTileSchedulerILi256ELi256ELb0ELb1ELb0EEEEEEEEEvNT_6ParamsE:
[----:B------:R-:W-:Y:S01]  /*0000*/  LDC R1, c[0x0][0x28] ;  /* 0x00000a00ff017b82 */ /* 0x000fe20000000800 */
[----:B------:R-:W-:Y:S05]  /*0010*/  EXIT ;  /* 0x000000000000794d */ /* 0x000fea0003800000 */
.L_x_24:
        /* <DEDUP_REMOVED lines=14> */
.L_x_60:


//--------------------- .text._ZN7cutlass13device_kernelIN5flash19enable_sm80_to_sm89INS1_16FlashAttnFwdSm80INS1_25CollectiveMainloopFwdSm80ILi8ELi1ELb0EN4cute5tupleIJNS5_1CILi128EEENS7_ILi64EEENS7_ILi192EEEEEELi192ENS_6half_tEfNS_4arch4Sm80ELb1ELb0ELb0ELb1ELb1ELb0ELb1ELb0EEENS1_21CollectiveEpilogueFwdINS6_IJS8_SA_S9_EEENS6_IJNS7_ILi1EEESI_SI_EEESC_SE_Li256ELb1ELb1ELb0ELb0EEENS1_19SingleTileSchedulerILb1ELb0ELb1ELi128EEEEEEEEEvNT_6ParamsE --------------------------
	.section	.text._ZN7cutlass13device_kernelIN5flash19enable_sm80_to_sm89INS1_16FlashAttnFwdSm80INS1_25CollectiveMainloopFwdSm80ILi8ELi1ELb0EN4cute5tupleIJNS5_1CILi128EEENS7_ILi64EEENS7_ILi192EEEEEELi192ENS_6half_tEfNS_4arch4Sm80ELb1ELb0ELb0ELb1ELb1ELb0ELb1ELb0EEENS1_21CollectiveEpilogueFwdINS6_IJS8_SA_S9_EEENS6_IJNS7_ILi1EEESI_SI_EEESC_SE_Li256ELb1ELb1ELb0ELb0EEENS1_19SingleTileSchedulerILb1ELb0ELb1ELi128EEEEEEEEEvNT_6ParamsE,"ax",@progbits
	.align	128
.text._ZN7cutlass13device_kernelIN5flash19enable_sm80_to_sm89INS1_16FlashAttnFwdSm80INS1_25CollectiveMainloopFwdSm80ILi8ELi1ELb0EN4cute5tupleIJNS5_1CILi128EEENS7_ILi64EEENS7_ILi192EEEEEELi192ENS_6half_tEfNS_4arch4Sm80ELb1ELb0ELb0ELb1ELb1ELb0ELb1ELb0EEENS1_21CollectiveEpilogueFwdINS6_IJS8_SA_S9_EEENS6_IJNS7_ILi1EEESI_SI_EEESC_SE_Li256ELb1ELb1ELb0ELb0EEENS1_19SingleTileSchedulerILb1ELb0ELb1ELi128EEEEEEEEEvNT_6ParamsE:
        .type           _ZN7cutlass13device_kernelIN5flash19enable_sm80_to_sm89INS1_16FlashAttnFwdSm80INS1_25CollectiveMainloopFwdSm80ILi8ELi1ELb0EN4cute5tupleIJNS5_1CILi128EEENS7_ILi64EEENS7_ILi192EEEEEELi192ENS_6half_tEfNS_4arch4Sm80ELb1ELb0ELb0ELb1ELb1ELb0ELb1ELb0EEENS1_21CollectiveEpilogueFwdINS6_IJS8_SA_S9_EEENS6_IJNS7_ILi1EEESI_SI_EEESC_SE_Li256ELb1ELb1ELb0ELb0EEENS1_19SingleTileSchedulerILb1ELb0ELb1ELi128EEEEEEEEEvNT_6ParamsE,@function
        .size           _ZN7cutlass13device_kernelIN5flash19enable_sm80_to_sm89INS1_16FlashAttnFwdSm80INS1_25CollectiveMainloopFwdSm80ILi8ELi1ELb0EN4cute5tupleIJNS5_1CILi128EEENS7_ILi64EEENS7_ILi192EEEEEELi192ENS_6half_tEfNS_4arch4Sm80ELb1ELb0ELb0ELb1ELb1ELb0ELb1ELb0EEENS1_21CollectiveEpilogueFwdINS6_IJS8_SA_S9_EEENS6_IJNS7_ILi1EEESI_SI_EEESC_SE_Li256ELb1ELb1ELb0ELb0EEENS1_19SingleTileSchedulerILb1ELb0ELb1ELi128EEEEEEEEEvNT_6ParamsE,(.L_x_61 - _ZN7cutlass13device_kernelIN5flash19enable_sm80_to_sm89INS1_16FlashAttnFwdSm80INS1_25CollectiveMainloopFwdSm80ILi8ELi1ELb0EN4cute5tupleIJNS5_1CILi128EEENS7_ILi64EEENS7_ILi192EEEEEELi192ENS_6half_tEfNS_4arch4Sm80ELb1ELb0ELb0ELb1ELb1ELb0ELb1ELb0EEENS1_21CollectiveEpilogueFwdINS6_IJS8_SA_S9_EEENS6_IJNS7_ILi1EEESI_SI_EEESC_SE_Li256ELb1ELb1ELb0ELb0EEENS1_19SingleTileSchedulerILb1ELb0ELb1ELi128EEEEEEEEEvNT_6ParamsE)
        .other          _ZN7cutlass13device_kernelIN5flash19enable_sm80_to_sm89INS1_16FlashAttnFwdSm80INS1_25CollectiveMainloopFwdSm80ILi8ELi1ELb0EN4cute5tupleIJNS5_1CILi128EEENS7_ILi64EEENS7_ILi192EEEEEELi192ENS_6half_tEfNS_4arch4Sm80ELb1ELb0ELb0ELb1ELb1ELb0ELb1ELb0EEENS1_21CollectiveEpilogueFwdINS6_IJS8_SA_S9_EEENS6_IJNS7_ILi1EEESI_SI_EEESC_SE_Li256ELb1ELb1ELb0ELb0EEENS1_19SingleTileSchedulerILb1ELb0ELb1ELi128EEEEEEEEEvNT_6ParamsE,@"STO_CUDA_ENTRY STV_DEFAULT"
_ZN7cutlass13device_kernelIN5flash19enable_sm80_to_sm89INS1_16FlashAttnFwdSm80INS1_25CollectiveMainloopFwdSm80ILi8ELi1ELb0EN4cute5tupleIJNS5_1CILi128EEENS7_ILi64EEENS7_ILi192EEEEEELi192ENS_6half_tEfNS_4arch4Sm80ELb1ELb0ELb0ELb1ELb1ELb0ELb1ELb0EEENS1_21CollectiveEpilogueFwdINS6_IJS8_SA_S9_EEENS6_IJNS7_ILi1EEESI_SI_EEESC_SE_Li256ELb1ELb1ELb0ELb0EEENS1_19SingleTileSchedulerILb1ELb0ELb1ELi128EEEEEEEEEvNT_6ParamsE:
[----:B------:R-:W-:Y:S01]  /*0000*/  LDC R1, c[0x0][0x28] ;  /* 0x00000a00ff017b82 */ /* 0x000fe20000000800 */
[----:B------:R-:W-:Y:S05]  /*0010*/  EXIT ;  /* 0x000000000000794d */ /* 0x000fea0003800000 */
.L_x_25:
        /* <DEDUP_REMOVED lines=14> */
.L_x_61:


//--------------------- .text._ZN7cutlass13device_kernelIN5flash19enable_sm80_to_sm89INS1_16FlashAttnFwdSm80INS1_25CollectiveMainloopFwdSm80ILi8ELi1ELb0EN4cute5tupleIJNS5_1CILi128EEENS7_ILi64EEENS7_ILi192EEEEEELi192ENS_6half_tEfNS_4arch4Sm80ELb1ELb0ELb0ELb1ELb1ELb1ELb1ELb0EEENS1_21CollectiveEpilogueFwdINS6_IJS8_SA_S9_EEENS6_IJNS7_ILi1EEESI_SI_EEESC_SE_Li256ELb1ELb1ELb0ELb0EEENS1_19SingleTileSchedulerILb1ELb0ELb1ELi128EEEEEEEEEvNT_6ParamsE --------------------------
	.section	.text._ZN7cutlass13device_kernelIN5flash19enable_sm80_to_sm89INS1_16FlashAttnFwdSm80INS1_25CollectiveMainloopFwdSm80ILi8ELi1ELb0EN4cute5tupleIJNS5_1CILi128EEENS7_ILi64EEENS7_ILi192EEEEEELi192ENS_6half_tEfNS_4arch4Sm80ELb1ELb0ELb0ELb1ELb1ELb1ELb1ELb0EEENS1_21CollectiveEpilogueFwdINS6_IJS8_SA_S9_EEENS6_IJNS7_ILi1EEESI_SI_EEESC_SE_Li256ELb1ELb1ELb0ELb0EEENS1_19SingleTileSchedulerILb1ELb0ELb1ELi128EEEEEEEEEvNT_6ParamsE,"ax",@progbits
	.align	128
.text._ZN7cutlass13device_kernelIN5flash19enable_sm80_to_sm89INS1_16FlashAttnFwdSm80INS1_25CollectiveMainloopFwdSm80ILi8ELi1ELb0EN4cute5tupleIJNS5_1CILi128EEENS7_ILi64EEENS7_ILi192EEEEEELi192ENS_6half_tEfNS_4arch4Sm80ELb1ELb0ELb0ELb1ELb1ELb1ELb1ELb0EEENS1_21CollectiveEpilogueFwdINS6_IJS8_SA_S9_EEENS6_IJNS7_ILi1EEESI_SI_EEESC_SE_Li256ELb1ELb1ELb0ELb0EEENS1_19SingleTileSchedulerILb1ELb0ELb1ELi128EEEEEEEEEvNT_6ParamsE:
        .type           _ZN7cutlass13device_kernelIN5flash19enable_sm80_to_sm89INS1_16FlashAttnFwdSm80INS1_25CollectiveMainloopFwdSm80ILi8ELi1ELb0EN4cute5tupleIJNS5_1CILi128EEENS7_ILi64EEENS7_ILi192EEEEEELi192ENS_6half_tEfNS_4arch4Sm80ELb1ELb0ELb0ELb1ELb1ELb1ELb1ELb0EEENS1_21CollectiveEpilogueFwdINS6_IJS8_SA_S9_EEENS6_IJNS7_ILi1EEESI_SI_EEESC_SE_Li256ELb1ELb1ELb0ELb0EEENS1_19SingleTileSchedulerILb1ELb0ELb1ELi128EEEEEEEEEvNT_6ParamsE,@function
        .size           _ZN7cutlass13device_kernelIN5flash19enable_sm80_to_sm89INS1_16FlashAttnFwdSm80INS1_25CollectiveMainloopFwdSm80ILi8ELi1ELb0EN4cute5tupleIJNS5_1CILi128EEENS7_ILi64EEENS7_ILi192EEEEEELi192ENS_6half_tEfNS_4arch4Sm80ELb1ELb0ELb0ELb1ELb1ELb1ELb1ELb0EEENS1_21CollectiveEpilogueFwdINS6_IJS8_SA_S9_EEENS6_IJNS7_ILi1EEESI_SI_EEESC_SE_Li256ELb1ELb1ELb0ELb0EEENS1_19SingleTileSchedulerILb1ELb0ELb1ELi128EEEEEEEEEvNT_6ParamsE,(.L_x_62 - _ZN7cutlass13device_kernelIN5flash19enable_sm80_to_sm89INS1_16FlashAttnFwdSm80INS1_25CollectiveMainloopFwdSm80ILi8ELi1ELb0EN4cute5tupleIJNS5_1CILi128EEENS7_ILi64EEENS7_ILi192EEEEEELi192ENS_6half_tEfNS_4arch4Sm80ELb1ELb0ELb0ELb1ELb1ELb1ELb1ELb0EEENS1_21CollectiveEpilogueFwdINS6_IJS8_SA_S9_EEENS6_IJNS7_ILi1EEESI_SI_EEESC_SE_Li256ELb1ELb1ELb0ELb0EEENS1_19SingleTileSchedulerILb1ELb0ELb1ELi128EEEEEEEEEvNT_6ParamsE)
        .other          _ZN7cutlass13device_kernelIN5flash19enable_sm80_to_sm89INS1_16FlashAttnFwdSm80INS1_25CollectiveMainloopFwdSm80ILi8ELi1ELb0EN4cute5tupleIJNS5_1CILi128EEENS7_ILi64EEENS7_ILi192EEEEEELi192ENS_6half_tEfNS_4arch4Sm80ELb1ELb0ELb0ELb1ELb1ELb1ELb1ELb0EEENS1_21CollectiveEpilogueFwdINS6_IJS8_SA_S9_EEENS6_IJNS7_ILi1EEESI_SI_EEESC_SE_Li256ELb1ELb1ELb0ELb0EEENS1_19SingleTileSchedulerILb1ELb0ELb1ELi128EEEEEEEEEvNT_6ParamsE,@"STO_CUDA_ENTRY STV_DEFAULT"
_ZN7cutlass13device_kernelIN5flash19enable_sm80_to_sm89INS1_16FlashAttnFwdSm80INS1_25CollectiveMainloopFwdSm80ILi8ELi1ELb0EN4cute5tupleIJNS5_1CILi128EEENS7_ILi64EEENS7_ILi192EEEEEELi192ENS_6half_tEfNS_4arch4Sm80ELb1ELb0ELb0ELb1ELb1ELb1ELb1ELb0EEENS1_21CollectiveEpilogueFwdINS6_IJS8_SA_S9_EEENS6_IJNS7_ILi1EEESI_SI_EEESC_SE_Li256ELb1ELb1ELb0ELb0EEENS1_19SingleTileSchedulerILb1ELb0ELb1ELi128EEEEEEEEEvNT_6ParamsE:
[----:B------:R-:W-:Y:S01]  /*0000*/  LDC R1, c[0x0][0x28] ;  /* 0x00000a00ff017b82 */ /* 0x000fe20000000800 */
[----:B------:R-:W-:Y:S05]  /*0010*/  EXIT ;  /* 0x000000000000794d */ /* 0x000fea0003800000 */
.L_x_26:
        /* <DEDUP_REMOVED lines=14> */
.L_x_62:


//--------------------- .text._ZN7cutlass13device_kernelIN5flash19enable_sm80_to_sm89INS1_16FlashAttnFwdSm80INS1_25CollectiveMainloopFwdSm80ILi8ELi2ELb0EN4cute5tupleIJNS5_1CILi128EEENS7_ILi64EEENS7_ILi192EEEEEELi192ENS_6half_tEfNS_4arch4Sm80ELb0ELb0ELb0ELb0ELb1ELb0ELb1ELb0EEENS1_21CollectiveEpilogueFwdINS6_IJS8_SA_S9_EEENS6_IJNS7_ILi1EEESI_SI_EEESC_SE_Li256ELb0ELb1ELb0ELb0EEENS1_19SingleTileSchedulerILb0ELb0ELb1ELi128EEEEEEEEEvNT_6ParamsE --------------------------
	.section	.text._ZN7cutlass13device_kernelIN5flash19enable_sm80_to_sm89INS1_16FlashAttnFwdSm80INS1_25CollectiveMainloopFwdSm80ILi8ELi2ELb0EN4cute5tupleIJNS5_1CILi128EEENS7_ILi64EEENS7_ILi192EEEEEELi192ENS_6half_tEfNS_4arch4Sm80ELb0ELb0ELb0ELb0ELb1ELb0ELb1ELb0EEENS1_21CollectiveEpilogueFwdINS6_IJS8_SA_S9_EEENS6_IJNS7_ILi1EEESI_SI_EEESC_SE_Li256ELb0ELb1ELb0ELb0EEENS1_19SingleTileSchedulerILb0ELb0ELb1ELi128EEEEEEEEEvNT_6ParamsE,"ax",@progbits
	.align	128
.text._ZN7cutlass13device_kernelIN5flash19enable_sm80_to_sm89INS1_16FlashAttnFwdSm80INS1_25CollectiveMainloopFwdSm80ILi8ELi2ELb0EN4cute5tupleIJNS5_1CILi128EEENS7_ILi64EEENS7_ILi192EEEEEELi192ENS_6half_tEfNS_4arch4Sm80ELb0ELb0ELb0ELb0ELb1ELb0ELb1ELb0EEENS1_21CollectiveEpilogueFwdINS6_IJS8_SA_S9_EEENS6_IJNS7_ILi1EEESI_SI_EEESC_SE_Li256ELb0ELb1ELb0ELb0EEENS1_19SingleTileSchedulerILb0ELb0ELb1ELi128EEEEEEEEEvNT_6ParamsE:
        .type           _ZN7cutlass13device_kernelIN5flash19enable_sm80_to_sm89INS1_16FlashAttnFwdSm80INS1_25CollectiveMainloopFwdSm80ILi8ELi2ELb0EN4cute5tupleIJNS5_1CILi128EEENS7_ILi64EEENS7_ILi192EEEEEELi192ENS_6half_tEfNS_4arch4Sm80ELb0ELb0ELb0ELb0ELb1ELb0ELb1ELb0EEENS1_21CollectiveEpilogueFwdINS6_IJS8_SA_S9_EEENS6_IJNS7_ILi1EEESI_SI_EEESC_SE_Li256ELb0ELb1ELb0ELb0EEENS1_19SingleTileSchedulerILb0ELb0ELb1ELi128EEEEEEEEEvNT_6ParamsE,@function
        .size           _ZN7cutlass13device_kernelIN5flash19enable_sm80_to_sm89INS1_16FlashAttnFwdSm80INS1_25CollectiveMainloopFwdSm80ILi8ELi2ELb0EN4cute5tupleIJNS5_1CILi128EEENS7_ILi64EEENS7_ILi192EEEEEELi192ENS_6half_tEfNS_4arch4Sm80ELb0ELb0ELb0ELb0ELb1ELb0ELb1ELb0EEENS1_21CollectiveEpilogueFwdINS6_IJS8_SA_S9_EEENS6_IJNS7_ILi1EEESI_SI_EEESC_SE_Li256ELb0ELb1ELb0ELb0EEENS1_19SingleTileSchedulerILb0ELb0ELb1ELi128EEEEEEEEEvNT_6ParamsE,(.L_x_63 - _ZN7cutlass13device_kernelIN5flash19enable_sm80_to_sm89INS1_16FlashAttnFwdSm80INS1_25CollectiveMainloopFwdSm80ILi8ELi2ELb0EN4cute5tupleIJNS5_1CILi128EEENS7_ILi64EEENS7_ILi192EEEEEELi192ENS_6half_tEfNS_4arch4Sm80ELb0ELb0ELb0ELb0ELb1ELb0ELb1ELb0EEENS1_21CollectiveEpilogueFwdINS6_IJS8_SA_S9_EEENS6_IJNS7_ILi1EEESI_SI_EEESC_SE_Li256ELb0ELb1ELb0ELb0EEENS1_19SingleTileSchedulerILb0ELb0ELb1ELi128EEEEEEEEEvNT_6ParamsE)
        .other          _ZN7cutlass13device_kernelIN5flash19enable_sm80_to_sm89INS1_16FlashAttnFwdSm80INS1_25CollectiveMainloopFwdSm80ILi8ELi2ELb0EN4cute5tupleIJNS5_1CILi128EEENS7_ILi64EEENS7_ILi192EEEEEELi192ENS_6half_tEfNS_4arch4Sm80ELb0ELb0ELb0ELb0ELb1ELb0ELb1ELb0EEENS1_21CollectiveEpilogueFwdINS6_IJS8_SA_S9_EEENS6_IJNS7_ILi1EEESI_SI_EEESC_SE_Li256ELb0ELb1ELb0ELb0EEENS1_19SingleTileSchedulerILb0ELb0ELb1ELi128EEEEEEEEEvNT_6ParamsE,@"STO_CUDA_ENTRY STV_DEFAULT"
_ZN7cutlass13device_kernelIN5flash19enable_sm80_to_sm89INS1_16FlashAttnFwdSm80INS1_25CollectiveMainloopFwdSm80ILi8ELi2ELb0EN4cute5tupleIJNS5_1CILi128EEENS7_ILi64EEENS7_ILi192EEEEEELi192ENS_6half_tEfNS_4arch4Sm80ELb0ELb0ELb0ELb0ELb1ELb0ELb1ELb0EEENS1_21CollectiveEpilogueFwdINS6_IJS8_SA_S9_EEENS6_IJNS7_ILi1EEESI_SI_EEESC_SE_Li256ELb0ELb1ELb0ELb0EEENS1_19SingleTileSchedulerILb0ELb0ELb1ELi128EEEEEEEEEvNT_6ParamsE:
[----:B------:R-:W-:Y:S01]  /*0000*/  LDC R1, c[0x0][0x28] ;  /* 0x00000a00ff017b82 */ /* 0x000fe20000000800 */
[----:B------:R-:W-:Y:S05]  /*0010*/  EXIT ;  /* 0x000000000000794d */ /* 0x000fea0003800000 */
.L_x_27:
        /* <DEDUP_REMOVED lines=14> */
.L_x_63:


//--------------------- .text._ZN7cutlass13device_kernelIN5flash19enable_sm80_to_sm89INS1_16FlashAttnFwdSm80INS1_25CollectiveMainloopFwdSm80ILi8ELi2ELb0EN4cute5tupleIJNS5_1CILi128EEENS7_ILi64EEENS7_ILi192EEEEEELi192ENS_6half_tEfNS_4arch4Sm80ELb0ELb0ELb0ELb1ELb1ELb0ELb1ELb0EEENS1_21CollectiveEpilogueFwdINS6_IJS8_SA_S9_EEENS6_IJNS7_ILi1EEESI_SI_EEESC_SE_Li256ELb1ELb1ELb0ELb0EEENS1_19SingleTileSchedulerILb1ELb0ELb1ELi128EEEEEEEEEvNT_6ParamsE --------------------------
	.section	.text._ZN7cutlass13device_kernelIN5flash19enable_sm80_to_sm89INS1_16FlashAttnFwdSm80INS1_25CollectiveMainloopFwdSm80ILi8ELi2ELb0EN4cute5tupleIJNS5_1CILi128EEENS7_ILi64EEENS7_ILi192EEEEEELi192ENS_6half_tEfNS_4arch4Sm80ELb0ELb0ELb0ELb1ELb1ELb0ELb1ELb0EEENS1_21CollectiveEpilogueFwdINS6_IJS8_SA_S9_EEENS6_IJNS7_ILi1EEESI_SI_EEESC_SE_Li256ELb1ELb1ELb0ELb0EEENS1_19SingleTileSchedulerILb1ELb0ELb1ELi128EEEEEEEEEvNT_6ParamsE,"ax",@progbits
	.align	128
.text._ZN7cutlass13device_kernelIN5flash19enable_sm80_to_sm89INS1_16FlashAttnFwdSm80INS1_25CollectiveMainloopFwdSm80ILi8ELi2ELb0EN4cute5tupleIJNS5_1CILi128EEENS7_ILi64EEENS7_ILi192EEEEEELi192ENS_6half_tEfNS_4arch4Sm80ELb0ELb0ELb0ELb1ELb1ELb0ELb1ELb0EEENS1_21CollectiveEpilogueFwdINS6_IJS8_SA_S9_EEENS6_IJNS7_ILi1EEESI_SI_EEESC_SE_Li256ELb1ELb1ELb0ELb0EEENS1_19SingleTileSchedulerILb1ELb0ELb1ELi128EEEEEEEEEvNT_6ParamsE:
        .type           _ZN7cutlass13device_kernelIN5flash19enable_sm80_to_sm89INS1_16FlashAttnFwdSm80INS1_25CollectiveMainloopFwdSm80ILi8ELi2ELb0EN4cute5tupleIJNS5_1CILi128EEENS7_ILi64EEENS7_ILi192EEEEEELi192ENS_6half_tEfNS_4arch4Sm80ELb0ELb0ELb0ELb1ELb1ELb0ELb1ELb0EEENS1_21CollectiveEpilogueFwdINS6_IJS8_SA_S9_EEENS6_IJNS7_ILi1EEESI_SI_EEESC_SE_Li256ELb1ELb1ELb0ELb0EEENS1_19SingleTileSchedulerILb1ELb0ELb1ELi128EEEEEEEEEvNT_6ParamsE,@function
        .size           _ZN7cutlass13device_kernelIN5flash19enable_sm80_to_sm89INS1_16FlashAttnFwdSm80INS1_25CollectiveMainloopFwdSm80ILi8ELi2ELb0EN4cute5tupleIJNS5_1CILi128EEENS7_ILi64EEENS7_ILi192EEEEEELi192ENS_6half_tEfNS_4arch4Sm80ELb0ELb0ELb0ELb1ELb1ELb0ELb1ELb0EEENS1_21CollectiveEpilogueFwdINS6_IJS8_SA_S9_EEENS6_IJNS7_ILi1EEESI_SI_EEESC_SE_Li256ELb1ELb1ELb0ELb0EEENS1_19SingleTileSchedulerILb1ELb0ELb1ELi128EEEEEEEEEvNT_6ParamsE,(.L_x_64 - _ZN7cutlass13device_kernelIN5flash19enable_sm80_to_sm89INS1_16FlashAttnFwdSm80INS1_25CollectiveMainloopFwdSm80ILi8ELi2ELb0EN4cute5tupleIJNS5_1CILi128EEENS7_ILi64EEENS7_ILi192EEEEEELi192ENS_6half_tEfNS_4arch4Sm80ELb0ELb0ELb0ELb1ELb1ELb0ELb1ELb0EEENS1_21CollectiveEpilogueFwdINS6_IJS8_SA_S9_EEENS6_IJNS7_ILi1EEESI_SI_EEESC_SE_Li256ELb1ELb1ELb0ELb0EEENS1_19SingleTileSchedulerILb1ELb0ELb1ELi128EEEEEEEEEvNT_6ParamsE)
        .other          _ZN7cutlass13device_kernelIN5flash19enable_sm80_to_sm89INS1_16FlashAttnFwdSm80INS1_25CollectiveMainloopFwdSm80ILi8ELi2ELb0EN4cute5tupleIJNS5_1CILi128EEENS7_ILi64EEENS7_ILi192EEEEEELi192ENS_6half_tEfNS_4arch4Sm80ELb0ELb0ELb0ELb1ELb1ELb0ELb1ELb0EEENS1_21CollectiveEpilogueFwdINS6_IJS8_SA_S9_EEENS6_IJNS7_ILi1EEESI_SI_EEESC_SE_Li256ELb1ELb1ELb0ELb0EEENS1_19SingleTileSchedulerILb1ELb0ELb1ELi128EEEEEEEEEvNT_6ParamsE,@"STO_CUDA_ENTRY STV_DEFAULT"
_ZN7cutlass13device_kernelIN5flash19enable_sm80_to_sm89INS1_16FlashAttnFwdSm80INS1_25CollectiveMainloopFwdSm80ILi8ELi2ELb0EN4cute5tupleIJNS5_1CILi128EEENS7_ILi64EEENS7_ILi192EEEEEELi192ENS_6half_tEfNS_4arch4Sm80ELb0ELb0ELb0ELb1ELb1ELb0ELb1ELb0EEENS1_21CollectiveEpilogueFwdINS6_IJS8_SA_S9_EEENS6_IJNS7_ILi1EEESI_SI_EEESC_SE_Li256ELb1ELb1ELb0ELb0EEENS1_19SingleTileSchedulerILb1ELb0ELb1ELi128EEEEEEEEEvNT_6ParamsE:
[----:B------:R-:W-:Y:S01]  /*0000*/  LDC R1, c[0x0][0x28] ;  /* 0x00000a00ff017b82 */ /* 0x000fe20000000800 */
[----:B------:R-:W-:Y:S05]  /*0010*/  EXIT ;  /* 0x000000000000794d */ /* 0x000fea0003800000 */
.L_x_28:
        /* <DEDUP_REMOVED lines=14> */
.L_x_64:


//--------------------- .text._ZN7cutlass13device_kernelIN5flash19enable_sm80_to_sm89INS1_16FlashAttnFwdSm80INS1_25CollectiveMainloopFwdSm80ILi8ELi2ELb0EN4cute5tupleIJNS5_1CILi128EEENS7_ILi64EEENS7_ILi192EEEEEELi192ENS_6half_tEfNS_4arch4Sm80ELb0ELb0ELb0ELb1ELb1ELb1ELb1ELb0EEENS1_21CollectiveEpilogueFwdINS6_IJS8_SA_S9_EEENS6_IJNS7_ILi1EEESI_SI_EEESC_SE_Li256ELb1ELb1ELb0ELb0EEENS1_19SingleTileSchedulerILb1ELb0ELb1ELi128EEEEEEEEEvNT_6ParamsE --------------------------
	.section	.text._ZN7cutlass13device_kernelIN5flash19enable_sm80_to_sm89INS1_16FlashAttnFwdSm80INS1_25CollectiveMainloopFwdSm80ILi8ELi2ELb0EN4cute5tupleIJNS5_1CILi128EEENS7_ILi64EEENS7_ILi192EEEEEELi192ENS_6half_tEfNS_4arch4Sm80ELb0ELb0ELb0ELb1ELb1ELb1ELb1ELb0EEENS1_21CollectiveEpilogueFwdINS6_IJS8_SA_S9_EEENS6_IJNS7_ILi1EEESI_SI_EEESC_SE_Li256ELb1ELb1ELb0ELb0EEENS1_19SingleTileSchedulerILb1ELb0ELb1ELi128EEEEEEEEEvNT_6ParamsE,"ax",@progbits
	.align	128
.text._ZN7cutlass13device_kernelIN5flash19enable_sm80_to_sm89INS1_16FlashAttnFwdSm80INS1_25CollectiveMainloopFwdSm80ILi8ELi2ELb0EN4cute5tupleIJNS5_1CILi128EEENS7_ILi64EEENS7_ILi192EEEEEELi192ENS_6half_tEfNS_4arch4Sm80ELb0ELb0ELb0ELb1ELb1ELb1ELb1ELb0EEENS1_21CollectiveEpilogueFwdINS6_IJS8_SA_S9_EEENS6_IJNS7_ILi1EEESI_SI_EEESC_SE_Li256ELb1ELb1ELb0ELb0EEENS1_19SingleTileSchedulerILb1ELb0ELb1ELi128EEEEEEEEEvNT_6ParamsE:
        .type           _ZN7cutlass13device_kernelIN5flash19enable_sm80_to_sm89INS1_16FlashAttnFwdSm80INS1_25CollectiveMainloopFwdSm80ILi8ELi2ELb0EN4cute5tupleIJNS5_1CILi128EEENS7_ILi64EEENS7_ILi192EEEEEELi192ENS_6half_tEfNS_4arch4Sm80ELb0ELb0ELb0ELb1ELb1ELb1ELb1ELb0EEENS1_21CollectiveEpilogueFwdINS6_IJS8_SA_S9_EEENS6_IJNS7_ILi1EEESI_SI_EEESC_SE_Li256ELb1ELb1ELb0ELb0EEENS1_19SingleTileSchedulerILb1ELb0ELb1ELi128EEEEEEEEEvNT_6ParamsE,@function
        .size           _ZN7cutlass13device_kernelIN5flash19enable_sm80_to_sm89INS1_16FlashAttnFwdSm80INS1_25CollectiveMainloopFwdSm80ILi8ELi2ELb0EN4cute5tupleIJNS5_1CILi128EEENS7_ILi64EEENS7_ILi192EEEEEELi192ENS_6half_tEfNS_4arch4Sm80ELb0ELb0ELb0ELb1ELb1ELb1ELb1ELb0EEENS1_21CollectiveEpilogueFwdINS6_IJS8_SA_S9_EEENS6_IJNS7_ILi1EEESI_SI_EEESC_SE_Li256ELb1ELb1ELb0ELb0EEENS1_19SingleTileSchedulerILb1ELb0ELb1ELi128EEEEEEEEEvNT_6ParamsE,(.L_x_65 - _ZN7cutlass13device_kernelIN5flash19enable_sm80_to_sm89INS1_16FlashAttnFwdSm80INS1_25CollectiveMainloopFwdSm80ILi8ELi2ELb0EN4cute5tupleIJNS5_1CILi128EEENS7_ILi64EEENS7_ILi192EEEEEELi192ENS_6half_tEfNS_4arch4Sm80ELb0ELb0ELb0ELb1ELb1ELb1ELb1ELb0EEENS1_21CollectiveEpilogueFwdINS6_IJS8_SA_S9_EEENS6_IJNS7_ILi1EEESI_SI_EEESC_SE_Li256ELb1ELb1ELb0ELb0EEENS1_19SingleTileSchedulerILb1ELb0ELb1ELi128EEEEEEEEEvNT_6ParamsE)
        .other          _ZN7cutlass13device_kernelIN5flash19enable_sm80_to_sm89INS1_16FlashAttnFwdSm80INS1_25CollectiveMainloopFwdSm80ILi8ELi2ELb0EN4cute5tupleIJNS5_1CILi128EEENS7_ILi64EEENS7_ILi192EEEEEELi192ENS_6half_tEfNS_4arch4Sm80ELb0ELb0ELb0ELb1ELb1ELb1ELb1ELb0EEENS1_21CollectiveEpilogueFwdINS6_IJS8_SA_S9_EEENS6_IJNS7_ILi1EEESI_SI_EEESC_SE_Li256ELb1ELb1ELb0ELb0EEENS1_19SingleTileSchedulerILb1ELb0ELb1ELi128EEEEEEEEEvNT_6ParamsE,@"STO_CUDA_ENTRY STV_DEFAULT"
_ZN7cutlass13device_kernelIN5flash19enable_sm80_to_sm89INS1_16FlashAttnFwdSm80INS1_25CollectiveMainloopFwdSm80ILi8ELi2ELb0EN4cute5tupleIJNS5_1CILi128EEENS7_ILi64EEENS7_ILi192EEEEEELi192ENS_6half_tEfNS_4arch4Sm80ELb0ELb0ELb0ELb1ELb1ELb1ELb1ELb0EEENS1_21CollectiveEpilogueFwdINS6_IJS8_SA_S9_EEENS6_IJNS7_ILi1EEESI_SI_EEESC_SE_Li256ELb1ELb1ELb0ELb0EEENS1_19SingleTileSchedulerILb1ELb0ELb1ELi128EEEEEEEEEvNT_6ParamsE:
[----:B------:R-:W-:Y:S01]  /*0000*/  LDC R1, c[0x0][0x28] ;  /* 0x00000a00ff017b82 */ /* 0x000fe20000000800 */
[----:B------:R-:W-:Y:S05]  /*0010*/  EXIT ;  /* 0x000000000000794d */ /* 0x000fea0003800000 */
.L_x_29:
        /* <DEDUP_REMOVED lines=14> */
.L_x_65:


//--------------------- .text._ZN7cutlass13device_kernelIN5flash19enable_sm80_to_sm89INS1_16FlashAttnFwdSm80INS1_25CollectiveMainloopFwdSm80ILi8ELi2ELb0EN4cute5tupleIJNS5_1CILi128EEENS7_ILi64EEENS7_ILi192EEEEEELi192ENS_6half_tEfNS_4arch4Sm80ELb0ELb1ELb0ELb0ELb1ELb0ELb1ELb0EEENS1_21CollectiveEpilogueFwdINS6_IJS8_SA_S9_EEENS6_IJNS7_ILi1EEESI_SI_EEESC_SE_Li256ELb0ELb1ELb0ELb0EEENS1_19SingleTileSchedulerILb0ELb0ELb1ELi128EEEEEEEEEvNT_6ParamsE --------------------------
	.section	.text._ZN7cutlass13device_kernelIN5flash19enable_sm80_to_sm89INS1_16FlashAttnFwdSm80INS1_25CollectiveMainloopFwdSm80ILi8ELi2ELb0EN4cute5tupleIJNS5_1CILi128EEENS7_ILi64EEENS7_ILi192EEEEEELi192ENS_6half_tEfNS_4arch4Sm80ELb0ELb1ELb0ELb0ELb1ELb0ELb1ELb0EEENS1_21CollectiveEpilogueFwdINS6_IJS8_SA_S9_EEENS6_IJNS7_ILi1EEESI_SI_EEESC_SE_Li256ELb0ELb1ELb0ELb0EEENS1_19SingleTileSchedulerILb0ELb0ELb1ELi128EEEEEEEEEvNT_6ParamsE,"ax",@progbits
	.align	128
.text._ZN7cutlass13device_kernelIN5flash19enable_sm80_to_sm89INS1_16FlashAttnFwdSm80INS1_25CollectiveMainloopFwdSm80ILi8ELi2ELb0EN4cute5tupleIJNS5_1CILi128EEENS7_ILi64EEENS7_ILi192EEEEEELi192ENS_6half_tEfNS_4arch4Sm80ELb0ELb1ELb0ELb0ELb1ELb0ELb1ELb0EEENS1_21CollectiveEpilogueFwdINS6_IJS8_SA_S9_EEENS6_IJNS7_ILi1EEESI_SI_EEESC_SE_Li256ELb0ELb1ELb0ELb0EEENS1_19SingleTileSchedulerILb0ELb0ELb1ELi128EEEEEEEEEvNT_6ParamsE:
        .type           _ZN7cutlass13device_kernelIN5flash19enable_sm80_to_sm89INS1_16FlashAttnFwdSm80INS1_25CollectiveMainloopFwdSm80ILi8ELi2ELb0EN4cute5tupleIJNS5_1CILi128EEENS7_ILi64EEENS7_ILi192EEEEEELi192ENS_6half_tEfNS_4arch4Sm80ELb0ELb1ELb0ELb0ELb1ELb0ELb1ELb0EEENS1_21CollectiveEpilogueFwdINS6_IJS8_SA_S9_EEENS6_IJNS7_ILi1EEESI_SI_EEESC_SE_Li256ELb0ELb1ELb0ELb0EEENS1_19SingleTileSchedulerILb0ELb0ELb1ELi128EEEEEEEEEvNT_6ParamsE,@function
        .size           _ZN7cutlass13device_kernelIN5flash19enable_sm80_to_sm89INS1_16FlashAttnFwdSm80INS1_25CollectiveMainloopFwdSm80ILi8ELi2ELb0EN4cute5tupleIJNS5_1CILi128EEENS7_ILi64EEENS7_ILi192EEEEEELi192ENS_6half_tEfNS_4arch4Sm80ELb0ELb1ELb0ELb0ELb1ELb0ELb1ELb0EEENS1_21CollectiveEpilogueFwdINS6_IJS8_SA_S9_EEENS6_IJNS7_ILi1EEESI_SI_EEESC_SE_Li256ELb0ELb1ELb0ELb0EEENS1_19SingleTileSchedulerILb0ELb0ELb1ELi128EEEEEEEEEvNT_6ParamsE,(.L_x_66 - _ZN7cutlass13device_kernelIN5flash19enable_sm80_to_sm89INS1_16FlashAttnFwdSm80INS1_25CollectiveMainloopFwdSm80ILi8ELi2ELb0EN4cute5tupleIJNS5_1CILi128EEENS7_ILi64EEENS7_ILi192EEEEEELi192ENS_6half_tEfNS_4arch4Sm80ELb0ELb1ELb0ELb0ELb1ELb0ELb1ELb0EEENS1_21CollectiveEpilogueFwdINS6_IJS8_SA_S9_EEENS6_IJNS7_ILi1EEESI_SI_EEESC_SE_Li256ELb0ELb1ELb0ELb0EEENS1_19SingleTileSchedulerILb0ELb0ELb1ELi128EEEEEEEEEvNT_6ParamsE)
        .other          _ZN7cutlass13device_kernelIN5flash19enable_sm80_to_sm89INS1_16FlashAttnFwdSm80INS1_25CollectiveMainloopFwdSm80ILi8ELi2ELb0EN4cute5tupleIJNS5_1CILi128EEENS7_ILi64EEENS7_ILi192EEEEEELi192ENS_6half_tEfNS_4arch4Sm80ELb0ELb1ELb0ELb0ELb1ELb0ELb1ELb0EEENS1_21CollectiveEpilogueFwdINS6_IJS8_SA_S9_EEENS6_IJNS7_ILi1EEESI_SI_EEESC_SE_Li256ELb0ELb1ELb0ELb0EEENS1_19SingleTileSchedulerILb0ELb0ELb1ELi128EEEEEEEEEvNT_6ParamsE,@"STO_CUDA_ENTRY STV_DEFAULT"
_ZN7cutlass13device_kernelIN5flash19enable_sm80_to_sm89INS1_16FlashAttnFwdSm80INS1_25CollectiveMainloopFwdSm80ILi8ELi2ELb0EN4cute5tupleIJNS5_1CILi128EEENS7_ILi64EEENS7_ILi192EEEEEELi192ENS_6half_tEfNS_4arch4Sm80ELb0ELb1ELb0ELb0ELb1ELb0ELb1ELb0EEENS1_21CollectiveEpilogueFwdINS6_IJS8_SA_S9_EEENS6_IJNS7_ILi1EEESI_SI_EEESC_SE_Li256ELb0ELb1ELb0ELb0EEENS1_19SingleTileSchedulerILb0ELb0ELb1ELi128EEEEEEEEEvNT_6ParamsE:
[----:B------:R-:W-:Y:S01]  /*0000*/  LDC R1, c[0x0][0x28] ;  /* 0x00000a00ff017b82 */ /* 0x000fe20000000800 */
[----:B------:R-:W-:Y:S05]  /*0010*/  EXIT ;  /* 0x000000000000794d */ /* 0x000fea0003800000 */
.L_x_30:
        /* <DEDUP_REMOVED lines=14> */
.L_x_66:


//--------------------- .text._ZN7cutlass13device_kernelIN5flash19enable_sm80_to_sm89INS1_16FlashAttnFwdSm80INS1_25CollectiveMainloopFwdSm80ILi8ELi2ELb0EN4cute5tupleIJNS5_1CILi128EEENS7_ILi64EEENS7_ILi192EEEEEELi192ENS_6half_tEfNS_4arch4Sm80ELb0ELb1ELb0ELb1ELb1ELb0ELb1ELb0EEENS1_21CollectiveEpilogueFwdINS6_IJS8_SA_S9_EEENS6_IJNS7_ILi1EEESI_SI_EEESC_SE_Li256ELb1ELb1ELb0ELb0EEENS1_19SingleTileSchedulerILb1ELb0ELb1ELi128EEEEEEEEEvNT_6ParamsE --------------------------
	.section	.text._ZN7cutlass13device_kernelIN5flash19enable_sm80_to_sm89INS1_16FlashAttnFwdSm80INS1_25CollectiveMainloopFwdSm80ILi8ELi2ELb0EN4cute5tupleIJNS5_1CILi128EEENS7_ILi64EEENS7_ILi192EEEEEELi192ENS_6half_tEfNS_4arch4Sm80ELb0ELb1ELb0ELb1ELb1ELb0ELb1ELb0EEENS1_21CollectiveEpilogueFwdINS6_IJS8_SA_S9_EEENS6_IJNS7_ILi1EEESI_SI_EEESC_SE_Li256ELb1ELb1ELb0ELb0EEENS1_19SingleTileSchedulerILb1ELb0ELb1ELi128EEEEEEEEEvNT_6ParamsE,"ax",@progbits
	.align	128
.text._ZN7cutlass13device_kernelIN5flash19enable_sm80_to_sm89INS1_16FlashAttnFwdSm80INS1_25CollectiveMainloopFwdSm80ILi8ELi2ELb0EN4cute5tupleIJNS5_1CILi128EEENS7_ILi64EEENS7_ILi192EEEEEELi192ENS_6half_tEfNS_4arch4Sm80ELb0ELb1ELb0ELb1ELb1ELb0ELb1ELb0EEENS1_21CollectiveEpilogueFwdINS6_IJS8_SA_S9_EEENS6_IJNS7_ILi1EEESI_SI_EEESC_SE_Li256ELb1ELb1ELb0ELb0EEENS1_19SingleTileSchedulerILb1ELb0ELb1ELi128EEEEEEEEEvNT_6ParamsE:
        .type           _ZN7cutlass13device_kernelIN5flash19enable_sm80_to_sm89INS1_16FlashAttnFwdSm80INS1_25CollectiveMainloopFwdSm80ILi8ELi2ELb0EN4cute5tupleIJNS5_1CILi128EEENS7_ILi64EEENS7_ILi192EEEEEELi192ENS_6half_tEfNS_4arch4Sm80ELb0ELb1ELb0ELb1ELb1ELb0ELb1ELb0EEENS1_21CollectiveEpilogueFwdINS6_IJS8_SA_S9_EEENS6_IJNS7_ILi1EEESI_SI_EEESC_SE_Li256ELb1ELb1ELb0ELb0EEENS1_19SingleTileSchedulerILb1ELb0ELb1ELi128EEEEEEEEEvNT_6ParamsE,@function
        .size           _ZN7cutlass13device_kernelIN5flash19enable_sm80_to_sm89INS1_16FlashAttnFwdSm80INS1_25CollectiveMainloopFwdSm80ILi8ELi2ELb0EN4cute5tupleIJNS5_1CILi128EEENS7_ILi64EEENS7_ILi192EEEEEELi192ENS_6half_tEfNS_4arch4Sm80ELb0ELb1ELb0ELb1ELb1ELb0ELb1ELb0EEENS1_21CollectiveEpilogueFwdINS6_IJS8_SA_S9_EEENS6_IJNS7_ILi1EEESI_SI_EEESC_SE_Li256ELb1ELb1ELb0ELb0EEENS1_19SingleTileSchedulerILb1ELb0ELb1ELi128EEEEEEEEEvNT_6ParamsE,(.L_x_67 - _ZN7cutlass13device_kernelIN5flash19enable_sm80_to_sm89INS1_16FlashAttnFwdSm80INS1_25CollectiveMainloopFwdSm80ILi8ELi2ELb0EN4cute5tupleIJNS5_1CILi128EEENS7_ILi64EEENS7_ILi192EEEEEELi192ENS_6half_tEfNS_4arch4Sm80ELb0ELb1ELb0ELb1ELb1ELb0ELb1ELb0EEENS1_21CollectiveEpilogueFwdINS6_IJS8_SA_S9_EEENS6_IJNS7_ILi1EEESI_SI_EEESC_SE_Li256ELb1ELb1ELb0ELb0EEENS1_19SingleTileSchedulerILb1ELb0ELb1ELi128EEEEEEEEEvNT_6ParamsE)
        .other          _ZN7cutlass13device_kernelIN5flash19enable_sm80_to_sm89INS1_16FlashAttnFwdSm80INS1_25CollectiveMainloopFwdSm80ILi8ELi2ELb0EN4cute5tupleIJNS5_1CILi128EEENS7_ILi64EEENS7_ILi192EEEEEELi192ENS_6half_tEfNS_4arch4Sm80ELb0ELb1ELb0ELb1ELb1ELb0ELb1ELb0EEENS1_21CollectiveEpilogueFwdINS6_IJS8_SA_S9_EEENS6_IJNS7_ILi1EEESI_SI_EEESC_SE_Li256ELb1ELb1ELb0ELb0EEENS1_19SingleTileSchedulerILb1ELb0ELb1ELi128EEEEEEEEEvNT_6ParamsE,@"STO_CUDA_ENTRY STV_DEFAULT"
_ZN7cutlass13device_kernelIN5flash19enable_sm80_to_sm89INS1_16FlashAttnFwdSm80INS1_25CollectiveMainloopFwdSm80ILi8ELi2ELb0EN4cute5tupleIJNS5_1CILi128EEENS7_ILi64EEENS7_ILi192EEEEEELi192ENS_6half_tEfNS_4arch4Sm80ELb0ELb1ELb0ELb1ELb1ELb0ELb1ELb0EEENS1_21CollectiveEpilogueFwdINS6_IJS8_SA_S9_EEENS6_IJNS7_ILi1EEESI_SI_EEESC_SE_Li256ELb1ELb1ELb0ELb0EEENS1_19SingleTileSchedulerILb1ELb0ELb1ELi128EEEEEEEEEvNT_6ParamsE:
[----:B------:R-:W-:Y:S01]  /*0000*/  LDC R1, c[0x0][0x28] ;  /* 0x00000a00ff017b82 */ /* 0x000fe20000000800 */
[----:B------:R-:W-:Y:S05]  /*0010*/  EXIT ;  /* 0x000000000000794d */ /* 0x000fea0003800000 */
.L_x_31:
        /* <DEDUP_REMOVED lines=14> */
.L_x_67:


//--------------------- .text._ZN7cutlass13device_kernelIN5flash19enable_sm80_to_sm89INS1_16FlashAttnFwdSm80INS1_25CollectiveMainloopFwdSm80ILi8ELi2ELb0EN4cute5tupleIJNS5_1CILi128EEENS7_ILi64EEENS7_ILi192EEEEEELi192ENS_6half_tEfNS_4arch4Sm80ELb0ELb1ELb0ELb1ELb1ELb1ELb1ELb0EEENS1_21CollectiveEpilogueFwdINS6_IJS8_SA_S9_EEENS6_IJNS7_ILi1EEESI_SI_EEESC_SE_Li256ELb1ELb1ELb0ELb0EEENS1_19SingleTileSchedulerILb1ELb0ELb1ELi128EEEEEEEEEvNT_6ParamsE --------------------------
	.section	.text._ZN7cutlass13device_kernelIN5flash19enable_sm80_to_sm89INS1_16FlashAttnFwdSm80INS1_25CollectiveMainloopFwdSm80ILi8ELi2ELb0EN4cute5tupleIJNS5_1CILi128EEENS7_ILi64EEENS7_ILi192EEEEEELi192ENS_6half_tEfNS_4arch4Sm80ELb0ELb1ELb0ELb1ELb1ELb1ELb1ELb0EEENS1_21CollectiveEpilogueFwdINS6_IJS8_SA_S9_EEENS6_IJNS7_ILi1EEESI_SI_EEESC_SE_Li256ELb1ELb1ELb0ELb0EEENS1_19SingleTileSchedulerILb1ELb0ELb1ELi128EEEEEEEEEvNT_6ParamsE,"ax",@progbits
	.align	128
.text._ZN7cutlass13device_kernelIN5flash19enable_sm80_to_sm89INS1_16FlashAttnFwdSm80INS1_25CollectiveMainloopFwdSm80ILi8ELi2ELb0EN4cute5tupleIJNS5_1CILi128EEENS7_ILi64EEENS7_ILi192EEEEEELi192ENS_6half_tEfNS_4arch4Sm80ELb0ELb1ELb0ELb1ELb1ELb1ELb1ELb0EEENS1_21CollectiveEpilogueFwdINS6_IJS8_SA_S9_EEENS6_IJNS7_ILi1EEESI_SI_EEESC_SE_Li256ELb1ELb1ELb0ELb0EEENS1_19SingleTileSchedulerILb1ELb0ELb1ELi128EEEEEEEEEvNT_6ParamsE:
        .type           _ZN7cutlass13device_kernelIN5flash19enable_sm80_to_sm89INS1_16FlashAttnFwdSm80INS1_25CollectiveMainloopFwdSm80ILi8ELi2ELb0EN4cute5tupleIJNS5_1CILi128EEENS7_ILi64EEENS7_ILi192EEEEEELi192ENS_6half_tEfNS_4arch4Sm80ELb0ELb1ELb0ELb1ELb1ELb1ELb1ELb0EEENS1_21CollectiveEpilogueFwdINS6_IJS8_SA_S9_EEENS6_IJNS7_ILi1EEESI_SI_EEESC_SE_Li256ELb1ELb1ELb0ELb0EEENS1_19SingleTileSchedulerILb1ELb0ELb1ELi128EEEEEEEEEvNT_6ParamsE,@function
        .size           _ZN7cutlass13device_kernelIN5flash19enable_sm80_to_sm89INS1_16FlashAttnFwdSm80INS1_25CollectiveMainloopFwdSm80ILi8ELi2ELb0EN4cute5tupleIJNS5_1CILi128EEENS7_ILi64EEENS7_ILi192EEEEEELi192ENS_6half_tEfNS_4arch4Sm80ELb0ELb1ELb0ELb1ELb1ELb1ELb1ELb0EEENS1_21CollectiveEpilogueFwdINS6_IJS8_SA_S9_EEENS6_IJNS7_ILi1EEESI_SI_EEESC_SE_Li256ELb1ELb1ELb0ELb0EEENS1_19SingleTileSchedulerILb1ELb0ELb1ELi128EEEEEEEEEvNT_6ParamsE,(.L_x_68 - _ZN7cutlass13device_kernelIN5flash19enable_sm80_to_sm89INS1_16FlashAttnFwdSm80INS1_25CollectiveMainloopFwdSm80ILi8ELi2ELb0EN4cute5tupleIJNS5_1CILi128EEENS7_ILi64EEENS7_ILi192EEEEEELi192ENS_6half_tEfNS_4arch4Sm80ELb0ELb1ELb0ELb1ELb1ELb1ELb1ELb0EEENS1_21CollectiveEpilogueFwdINS6_IJS8_SA_S9_EEENS6_IJNS7_ILi1EEESI_SI_EEESC_SE_Li256ELb1ELb1ELb0ELb0EEENS1_19SingleTileSchedulerILb1ELb0ELb1ELi128EEEEEEEEEvNT_6ParamsE)
        .other          _ZN7cutlass13device_kernelIN5flash19enable_sm80_to_sm89INS1_16FlashAttnFwdSm80INS1_25CollectiveMainloopFwdSm80ILi8ELi2ELb0EN4cute5tupleIJNS5_1CILi128EEENS7_ILi64EEENS7_ILi192EEEEEELi192ENS_6half_tEfNS_4arch4Sm80ELb0ELb1ELb0ELb1ELb1ELb1ELb1ELb0EEENS1_21CollectiveEpilogueFwdINS6_IJS8_SA_S9_EEENS6_IJNS7_ILi1EEESI_SI_EEESC_SE_Li256ELb1ELb1ELb0ELb0EEENS1_19SingleTileSchedulerILb1ELb0ELb1ELi128EEEEEEEEEvNT_6ParamsE,@"STO_CUDA_ENTRY STV_DEFAULT"
_ZN7cutlass13device_kernelIN5flash19enable_sm80_to_sm89INS1_16FlashAttnFwdSm80INS1_25CollectiveMainloopFwdSm80ILi8ELi2ELb0EN4cute5tupleIJNS5_1CILi128EEENS7_ILi64EEENS7_ILi192EEEEEELi192ENS_6half_tEfNS_4arch4Sm80ELb0ELb1ELb0ELb1ELb1ELb1ELb1ELb0EEENS1_21CollectiveEpilogueFwdINS6_IJS8_SA_S9_EEENS6_IJNS7_ILi1EEESI_SI_EEESC_SE_Li256ELb1ELb1ELb0ELb0EEENS1_19SingleTileSchedulerILb1ELb0ELb1ELi128EEEEEEEEEvNT_6ParamsE:
[----:B------:R-:W-:Y:S01]  /*0000*/  LDC R1, c[0x0][0x28] ;  /* 0x00000a00ff017b82 */ /* 0x000fe20000000800 */
[----:B------:R-:W-:Y:S05]  /*0010*/  EXIT ;  /* 0x000000000000794d */ /* 0x000fea0003800000 */
.L_x_32:
        /* <DEDUP_REMOVED lines=14> */
.L_x_68:


//--------------------- .text._ZN7cutlass13device_kernelIN5flash19enable_sm80_to_sm89INS1_16FlashAttnFwdSm80INS1_25CollectiveMainloopFwdSm80ILi8ELi2ELb0EN4cute5tupleIJNS5_1CILi128EEENS7_ILi64EEENS7_ILi192EEEEEELi192ENS_6half_tEfNS_4arch4Sm80ELb1ELb0ELb0ELb0ELb1ELb0ELb1ELb0EEENS1_21CollectiveEpilogueFwdINS6_IJS8_SA_S9_EEENS6_IJNS7_ILi1EEESI_SI_EEESC_SE_Li256ELb0ELb1ELb0ELb0EEENS1_30DynamicPersistentTileSchedulerILi256ELi256ELb0ELb1ELb0EEEEEEEEEvNT_6ParamsE --------------------------
	.section	.text._ZN7cutlass13device_kernelIN5flash19enable_sm80_to_sm89INS1_16FlashAttnFwdSm80INS1_25CollectiveMainloopFwdSm80ILi8ELi2ELb0EN4cute5tupleIJNS5_1CILi128EEENS7_ILi64EEENS7_ILi192EEEEEELi192ENS_6half_tEfNS_4arch4Sm80ELb1ELb0ELb0ELb0ELb1ELb0ELb1ELb0EEENS1_21CollectiveEpilogueFwdINS6_IJS8_SA_S9_EEENS6_IJNS7_ILi1EEESI_SI_EEESC_SE_Li256ELb0ELb1ELb0ELb0EEENS1_30DynamicPersistentTileSchedulerILi256ELi256ELb0ELb1ELb0EEEEEEEEEvNT_6ParamsE,"ax",@progbits
	.align	128
.text._ZN7cutlass13device_kernelIN5flash19enable_sm80_to_sm89INS1_16FlashAttnFwdSm80INS1_25CollectiveMainloopFwdSm80ILi8ELi2ELb0EN4cute5tupleIJNS5_1CILi128EEENS7_ILi64EEENS7_ILi192EEEEEELi192ENS_6half_tEfNS_4arch4Sm80ELb1ELb0ELb0ELb0ELb1ELb0ELb1ELb0EEENS1_21CollectiveEpilogueFwdINS6_IJS8_SA_S9_EEENS6_IJNS7_ILi1EEESI_SI_EEESC_SE_Li256ELb0ELb1ELb0ELb0EEENS1_30DynamicPersistentTileSchedulerILi256ELi256ELb0ELb1ELb0EEEEEEEEEvNT_6ParamsE:
        .type           _ZN7cutlass13device_kernelIN5flash19enable_sm80_to_sm89INS1_16FlashAttnFwdSm80INS1_25CollectiveMainloopFwdSm80ILi8ELi2ELb0EN4cute5tupleIJNS5_1CILi128EEENS7_ILi64EEENS7_ILi192EEEEEELi192ENS_6half_tEfNS_4arch4Sm80ELb1ELb0ELb0ELb0ELb1ELb0ELb1ELb0EEENS1_21CollectiveEpilogueFwdINS6_IJS8_SA_S9_EEENS6_IJNS7_ILi1EEESI_SI_EEESC_SE_Li256ELb0ELb1ELb0ELb0EEENS1_30DynamicPersistentTileSchedulerILi256ELi256ELb0ELb1ELb0EEEEEEEEEvNT_6ParamsE,@function
        .size           _ZN7cutlass13device_kernelIN5flash19enable_sm80_to_sm89INS1_16FlashAttnFwdSm80INS1_25CollectiveMainloopFwdSm80ILi8ELi2ELb0EN4cute5tupleIJNS5_1CILi128EEENS7_ILi64EEENS7_ILi192EEEEEELi192ENS_6half_tEfNS_4arch4Sm80ELb1ELb0ELb0ELb0ELb1ELb0ELb1ELb0EEENS1_21CollectiveEpilogueFwdINS6_IJS8_SA_S9_EEENS6_IJNS7_ILi1EEESI_SI_EEESC_SE_Li256ELb0ELb1ELb0ELb0EEENS1_30DynamicPersistentTileSchedulerILi256ELi256ELb0ELb1ELb0EEEEEEEEEvNT_6ParamsE,(.L_x_69 - _ZN7cutlass13device_kernelIN5flash19enable_sm80_to_sm89INS1_16FlashAttnFwdSm80INS1_25CollectiveMainloopFwdSm80ILi8ELi2ELb0EN4cute5tupleIJNS5_1CILi128EEENS7_ILi64EEENS7_ILi192EEEEEELi192ENS_6half_tEfNS_4arch4Sm80ELb1ELb0ELb0ELb0ELb1ELb0ELb1ELb0EEENS1_21CollectiveEpilogueFwdINS6_IJS8_SA_S9_EEENS6_IJNS7_ILi1EEESI_SI_EEESC_SE_Li256ELb0ELb1ELb0ELb0EEENS1_30DynamicPersistentTileSchedulerILi256ELi256ELb0ELb1ELb0EEEEEEEEEvNT_6ParamsE)
        .other          _ZN7cutlass13device_kernelIN5flash19enable_sm80_to_sm89INS1_16FlashAttnFwdSm80INS1_25CollectiveMainloopFwdSm80ILi8ELi2ELb0EN4cute5tupleIJNS5_1CILi128EEENS7_ILi64EEENS7_ILi192EEEEEELi192ENS_6half_tEfNS_4arch4Sm80ELb1ELb0ELb0ELb0ELb1ELb0ELb1ELb0EEENS1_21CollectiveEpilogueFwdINS6_IJS8_SA_S9_EEENS6_IJNS7_ILi1EEESI_SI_EEESC_SE_Li256ELb0ELb1ELb0ELb0EEENS1_30DynamicPersistentTileSchedulerILi256ELi256ELb0ELb1ELb0EEEEEEEEEvNT_6ParamsE,@"STO_CUDA_ENTRY STV_DEFAULT"
_ZN7cutlass13device_kernelIN5flash19enable_sm80_to_sm89INS1_16FlashAttnFwdSm80INS1_25CollectiveMainloopFwdSm80ILi8ELi2ELb0EN4cute5tupleIJNS5_1CILi128EEENS7_ILi64EEENS7_ILi192EEEEEELi192ENS_6half_tEfNS_4arch4Sm80ELb1ELb0ELb0ELb0ELb1ELb0ELb1ELb0EEENS1_21CollectiveEpilogueFwdINS6_IJS8_SA_S9_EEENS6_IJNS7_ILi1EEESI_SI_EEESC_SE_Li256ELb0ELb1ELb0ELb0EEENS1_30DynamicPersistentTileSchedulerILi256ELi256ELb0ELb1ELb0EEEEEEEEEvNT_6ParamsE:
[----:B------:R-:W-:Y:S01]  /*0000*/  LDC R1, c[0x0][0x28] ;  /* 0x00000a00ff017b82 */ /* 0x000fe20000000800 */
[----:B------:R-:W-:Y:S05]  /*0010*/  EXIT ;  /* 0x000000000000794d */ /* 0x000fea0003800000 */
.L_x_33:
        /* <DEDUP_REMOVED lines=14> */
.L_x_69:


//--------------------- .text._ZN7cutlass13device_kernelIN5flash19enable_sm80_to_sm89INS1_16FlashAttnFwdSm80INS1_25CollectiveMainloopFwdSm80ILi8ELi2ELb0EN4cute5tupleIJNS5_1CILi128EEENS7_ILi64EEENS7_ILi192EEEEEELi192ENS_6half_tEfNS_4arch4Sm80ELb1ELb0ELb0ELb1ELb1ELb0ELb1ELb0EEENS1_21CollectiveEpilogueFwdINS6_IJS8_SA_S9_EEENS6_IJNS7_ILi1EEESI_SI_EEESC_SE_Li256ELb1ELb1ELb0ELb0EEENS1_19SingleTileSchedulerILb1ELb0ELb1ELi128EEEEEEEEEvNT_6ParamsE --------------------------
	.section	.text._ZN7cutlass13device_kernelIN5flash19enable_sm80_to_sm89INS1_16FlashAttnFwdSm80INS1_25CollectiveMainloopFwdSm80ILi8ELi2ELb0EN4cute5tupleIJNS5_1CILi128EEENS7_ILi64EEENS7_ILi192EEEEEELi192ENS_6half_tEfNS_4arch4Sm80ELb1ELb0ELb0ELb1ELb1ELb0ELb1ELb0EEENS1_21CollectiveEpilogueFwdINS6_IJS8_SA_S9_EEENS6_IJNS7_ILi1EEESI_SI_EEESC_SE_Li256ELb1ELb1ELb0ELb0EEENS1_19SingleTileSchedulerILb1ELb0ELb1ELi128EEEEEEEEEvNT_6ParamsE,"ax",@progbits
	.align	128
.text._ZN7cutlass13device_kernelIN5flash19enable_sm80_to_sm89INS1_16FlashAttnFwdSm80INS1_25CollectiveMainloopFwdSm80ILi8ELi2ELb0EN4cute5tupleIJNS5_1CILi128EEENS7_ILi64EEENS7_ILi192EEEEEELi192ENS_6half_tEfNS_4arch4Sm80ELb1ELb0ELb0ELb1ELb1ELb0ELb1ELb0EEENS1_21CollectiveEpilogueFwdINS6_IJS8_SA_S9_EEENS6_IJNS7_ILi1EEESI_SI_EEESC_SE_Li256ELb1ELb1ELb0ELb0EEENS1_19SingleTileSchedulerILb1ELb0ELb1ELi128EEEEEEEEEvNT_6ParamsE:
        .type           _ZN7cutlass13device_kernelIN5flash19enable_sm80_to_sm89INS1_16FlashAttnFwdSm80INS1_25CollectiveMainloopFwdSm80ILi8ELi2ELb0EN4cute5tupleIJNS5_1CILi128EEENS7_ILi64EEENS7_ILi192EEEEEELi192ENS_6half_tEfNS_4arch4Sm80ELb1ELb0ELb0ELb1ELb1ELb0ELb1ELb0EEENS1_21CollectiveEpilogueFwdINS6_IJS8_SA_S9_EEENS6_IJNS7_ILi1EEESI_SI_EEESC_SE_Li256ELb1ELb1ELb0ELb0EEENS1_19SingleTileSchedulerILb1ELb0ELb1ELi128EEEEEEEEEvNT_6ParamsE,@function
        .size           _ZN7cutlass13device_kernelIN5flash19enable_sm80_to_sm89INS1_16FlashAttnFwdSm80INS1_25CollectiveMainloopFwdSm80ILi8ELi2ELb0EN4cute5tupleIJNS5_1CILi128EEENS7_ILi64EEENS7_ILi192EEEEEELi192ENS_6half_tEfNS_4arch4Sm80ELb1ELb0ELb0ELb1ELb1ELb0ELb1ELb0EEENS1_21CollectiveEpilogueFwdINS6_IJS8_SA_S9_EEENS6_IJNS7_ILi1EEESI_SI_EEESC_SE_Li256ELb1ELb1ELb0ELb0EEENS1_19SingleTileSchedulerILb1ELb0ELb1ELi128EEEEEEEEEvNT_6ParamsE,(.L_x_70 - _ZN7cutlass13device_kernelIN5flash19enable_sm80_to_sm89INS1_16FlashAttnFwdSm80INS1_25CollectiveMainloopFwdSm80ILi8ELi2ELb0EN4cute5tupleIJNS5_1CILi128EEENS7_ILi64EEENS7_ILi192EEEEEELi192ENS_6half_tEfNS_4arch4Sm80ELb1ELb0ELb0ELb1ELb1ELb0ELb1ELb0EEENS1_21CollectiveEpilogueFwdINS6_IJS8_SA_S9_EEENS6_IJNS7_ILi1EEESI_SI_EEESC_SE_Li256ELb1ELb1ELb0ELb0EEENS1_19SingleTileSchedulerILb1ELb0ELb1ELi128EEEEEEEEEvNT_6ParamsE)
        .other          _ZN7cutlass13device_kernelIN5flash19enable_sm80_to_sm89INS1_16FlashAttnFwdSm80INS1_25CollectiveMainloopFwdSm80ILi8ELi2ELb0EN4cute5tupleIJNS5_1CILi128EEENS7_ILi64EEENS7_ILi192EEEEEELi192ENS_6half_tEfNS_4arch4Sm80ELb1ELb0ELb0ELb1ELb1ELb0ELb1ELb0EEENS1_21CollectiveEpilogueFwdINS6_IJS8_SA_S9_EEENS6_IJNS7_ILi1EEESI_SI_EEESC_SE_Li256ELb1ELb1ELb0ELb0EEENS1_19SingleTileSchedulerILb1ELb0ELb1ELi128EEEEEEEEEvNT_6ParamsE,@"STO_CUDA_ENTRY STV_DEFAULT"
_ZN7cutlass13device_kernelIN5flash19enable_sm80_to_sm89INS1_16FlashAttnFwdSm80INS1_25CollectiveMainloopFwdSm80ILi8ELi2ELb0EN4cute5tupleIJNS5_1CILi128EEENS7_ILi64EEENS7_ILi192EEEEEELi192ENS_6half_tEfNS_4arch4Sm80ELb1ELb0ELb0ELb1ELb1ELb0ELb1ELb0EEENS1_21CollectiveEpilogueFwdINS6_IJS8_SA_S9_EEENS6_IJNS7_ILi1EEESI_SI_EEESC_SE_Li256ELb1ELb1ELb0ELb0EEENS1_19SingleTileSchedulerILb1ELb0ELb1ELi128EEEEEEEEEvNT_6ParamsE:
[----:B------:R-:W-:Y:S01]  /*0000*/  LDC R1, c[0x0][0x28] ;  /* 0x00000a00ff017b82 */ /* 0x000fe20000000800 */
[----:B------:R-:W-:Y:S05]  /*0010*/  EXIT ;  /* 0x000000000000794d */ /* 0x000fea0003800000 */
.L_x_34:
        /* <DEDUP_REMOVED lines=14> */
.L_x_70:


//--------------------- .text._ZN7cutlass13device_kernelIN5flash19enable_sm80_to_sm89INS1_16FlashAttnFwdSm80INS1_25CollectiveMainloopFwdSm80ILi8ELi2ELb0EN4cute5tupleIJNS5_1CILi128EEENS7_ILi64EEENS7_ILi192EEEEEELi192ENS_6half_tEfNS_4arch4Sm80ELb1ELb0ELb0ELb1ELb1ELb1ELb1ELb0EEENS1_21CollectiveEpilogueFwdINS6_IJS8_SA_S9_EEENS6_IJNS7_ILi1EEESI_SI_EEESC_SE_Li256ELb1ELb1ELb0ELb0EEENS1_19SingleTileSchedulerILb1ELb0ELb1ELi128EEEEEEEEEvNT_6ParamsE --------------------------
	.section	.text._ZN7cutlass13device_kernelIN5flash19enable_sm80_to_sm89INS1_16FlashAttnFwdSm80INS1_25CollectiveMainloopFwdSm80ILi8ELi2ELb0EN4cute5tupleIJNS5_1CILi128EEENS7_ILi64EEENS7_ILi192EEEEEELi192ENS_6half_tEfNS_4arch4Sm80ELb1ELb0ELb0ELb1ELb1ELb1ELb1ELb0EEENS1_21CollectiveEpilogueFwdINS6_IJS8_SA_S9_EEENS6_IJNS7_ILi1EEESI_SI_EEESC_SE_Li256ELb1ELb1ELb0ELb0EEENS1_19SingleTileSchedulerILb1ELb0ELb1ELi128EEEEEEEEEvNT_6ParamsE,"ax",@progbits
	.align	128
.text._ZN7cutlass13device_kernelIN5flash19enable_sm80_to_sm89INS1_16FlashAttnFwdSm80INS1_25CollectiveMainloopFwdSm80ILi8ELi2ELb0EN4cute5tupleIJNS5_1CILi128EEENS7_ILi64EEENS7_ILi192EEEEEELi192ENS_6half_tEfNS_4arch4Sm80ELb1ELb0ELb0ELb1ELb1ELb1ELb1ELb0EEENS1_21CollectiveEpilogueFwdINS6_IJS8_SA_S9_EEENS6_IJNS7_ILi1EEESI_SI_EEESC_SE_Li256ELb1ELb1ELb0ELb0EEENS1_19SingleTileSchedulerILb1ELb0ELb1ELi128EEEEEEEEEvNT_6ParamsE:
        .type           _ZN7cutlass13device_kernelIN5flash19enable_sm80_to_sm89INS1_16FlashAttnFwdSm80INS1_25CollectiveMainloopFwdSm80ILi8ELi2ELb0EN4cute5tupleIJNS5_1CILi128EEENS7_ILi64EEENS7_ILi192EEEEEELi192ENS_6half_tEfNS_4arch4Sm80ELb1ELb0ELb0ELb1ELb1ELb1ELb1ELb0EEENS1_21CollectiveEpilogueFwdINS6_IJS8_SA_S9_EEENS6_IJNS7_ILi1EEESI_SI_EEESC_SE_Li256ELb1ELb1ELb0ELb0EEENS1_19SingleTileSchedulerILb1ELb0ELb1ELi128EEEEEEEEEvNT_6ParamsE,@function
        .size           _ZN7cutlass13device_kernelIN5flash19enable_sm80_to_sm89INS1_16FlashAttnFwdSm80INS1_25CollectiveMainloopFwdSm80ILi8ELi2ELb0EN4cute5tupleIJNS5_1CILi128EEENS7_ILi64EEENS7_ILi192EEEEEELi192ENS_6half_tEfNS_4arch4Sm80ELb1ELb0ELb0ELb1ELb1ELb1ELb1ELb0EEENS1_21CollectiveEpilogueFwdINS6_IJS8_SA_S9_EEENS6_IJNS7_ILi1EEESI_SI_EEESC_SE_Li256ELb1ELb1ELb0ELb0EEENS1_19SingleTileSchedulerILb1ELb0ELb1ELi128EEEEEEEEEvNT_6ParamsE,(.L_x_71 - _ZN7cutlass13device_kernelIN5flash19enable_sm80_to_sm89INS1_16FlashAttnFwdSm80INS1_25CollectiveMainloopFwdSm80ILi8ELi2ELb0EN4cute5tupleIJNS5_1CILi128EEENS7_ILi64EEENS7_ILi192EEEEEELi192ENS_6half_tEfNS_4arch4Sm80ELb1ELb0ELb0ELb1ELb1ELb1ELb1ELb0EEENS1_21CollectiveEpilogueFwdINS6_IJS8_SA_S9_EEENS6_IJNS7_ILi1EEESI_SI_EEESC_SE_Li256ELb1ELb1ELb0ELb0EEENS1_19SingleTileSchedulerILb1ELb0ELb1ELi128EEEEEEEEEvNT_6ParamsE)
        .other          _ZN7cutlass13device_kernelIN5flash19enable_sm80_to_sm89INS1_16FlashAttnFwdSm80INS1_25CollectiveMainloopFwdSm80ILi8ELi2ELb0EN4cute5tupleIJNS5_1CILi128EEENS7_ILi64EEENS7_ILi192EEEEEELi192ENS_6half_tEfNS_4arch4Sm80ELb1ELb0ELb0ELb1ELb1ELb1ELb1ELb0EEENS1_21CollectiveEpilogueFwdINS6_IJS8_SA_S9_EEENS6_IJNS7_ILi1EEESI_SI_EEESC_SE_Li256ELb1ELb1ELb0ELb0EEENS1_19SingleTileSchedulerILb1ELb0ELb1ELi128EEEEEEEEEvNT_6ParamsE,@"STO_CUDA_ENTRY STV_DEFAULT"
_ZN7cutlass13device_kernelIN5flash19enable_sm80_to_sm89INS1_16FlashAttnFwdSm80INS1_25CollectiveMainloopFwdSm80ILi8ELi2ELb0EN4cute5tupleIJNS5_1CILi128EEENS7_ILi64EEENS7_ILi192EEEEEELi192ENS_6half_tEfNS_4arch4Sm80ELb1ELb0ELb0ELb1ELb1ELb1ELb1ELb0EEENS1_21CollectiveEpilogueFwdINS6_IJS8_SA_S9_EEENS6_IJNS7_ILi1EEESI_SI_EEESC_SE_Li256ELb1ELb1ELb0ELb0EEENS1_19SingleTileSchedulerILb1ELb0ELb1ELi128EEEEEEEEEvNT_6ParamsE:
[----:B------:R-:W-:Y:S01]  /*0000*/  LDC R1, c[0x0][0x28] ;  /* 0x00000a00ff017b82 */ /* 0x000fe20000000800 */
[----:B------:R-:W-:Y:S05]  /*0010*/  EXIT ;  /* 0x000000000000794d */ /* 0x000fea0003800000 */
.L_x_35:
        /* <DEDUP_REMOVED lines=14> */
.L_x_71:


//--------------------- .nv.shared.reserved.0     --------------------------
	.section	.nv.shared.reserved.0,"aw",@nobits
	.weak		__nv_reservedSMEM_offset_0_alias
	.size		__nv_reservedSMEM_offset_0_alias, 0, 0
	.other		__nv_reservedSMEM_offset_0_alias,@"STO_CUDA_RESERVED_SHARED STV_DEFAULT"
__nv_reservedSMEM_offset_0_alias:
	.zero		0


//--------------------- .nv.global                --------------------------
	.section	.nv.global,"aw",@nobits
.nv.global:
	.type		_ZN83_INTERNAL_04150245_47_flash_fwd_hdim192_fp16_paged_softcapall_sm80_cu_bdbb69e5_38834cute1_E,@object
	.size		_ZN83_INTERNAL_04150245_47_flash_fwd_hdim192_fp16_paged_softcapall_sm80_cu_bdbb69e5_38834cute1_E,(_ZN83_INTERNAL_04150245_47_flash_fwd_hdim192_fp16_paged_softcapall_sm80_cu_bdbb69e5_38834cuda3std3__45__cpo6cbeginE - _ZN83_INTERNAL_04150245_47_flash_fwd_hdim192_fp16_paged_softcapall_sm80_cu_bdbb69e5_38834cute1_E)
_ZN83_INTERNAL_04150245_47_flash_fwd_hdim192_fp16_paged_softcapall_sm80_cu_bdbb69e5_38834cute1_E:
	.zero		1
	.type		_ZN83_INTERNAL_04150245_47_flash_fwd_hdim192_fp16_paged_softcapall_sm80_cu_bdbb69e5_38834cuda3std3__45__cpo6cbeginE,@object
	.size		_ZN83_INTERNAL_04150245_47_flash_fwd_hdim192_fp16_paged_softcapall_sm80_cu_bdbb69e5_38834cuda3std3__45__cpo6cbeginE,(_ZN83_INTERNAL_04150245_47_flash_fwd_hdim192_fp16_paged_softcapall_sm80_cu_bdbb69e5_38834cuda3std3__48in_placeE - _ZN83_INTERNAL_04150245_47_flash_fwd_hdim192_fp16_paged_softcapall_sm80_cu_bdbb69e5_38834cuda3std3__45__cpo6cbeginE)
_ZN83_INTERNAL_04150245_47_flash_fwd_hdim192_fp16_paged_softcapall_sm80_cu_bdbb69e5_38834cuda3std3__45__cpo6cbeginE:
	.zero		1
	.type		_ZN83_INTERNAL_04150245_47_flash_fwd_hdim192_fp16_paged_softcapall_sm80_cu_bdbb69e5_38834cuda3std3__48in_placeE,@object
	.size		_ZN83_INTERNAL_04150245_47_flash_fwd_hdim192_fp16_paged_softcapall_sm80_cu_bdbb69e5_38834cuda3std3__48in_placeE,(_ZN83_INTERNAL_04150245_47_flash_fwd_hdim192_fp16_paged_softcapall_sm80_cu_bdbb69e5_38834cuda3std6ranges3__45__cpo9iter_moveE - _ZN83_INTERNAL_04150245_47_flash_fwd_hdim192_fp16_paged_softcapall_sm80_cu_bdbb69e5_38834cuda3std3__48in_placeE)
_ZN83_INTERNAL_04150245_47_flash_fwd_hdim192_fp16_paged_softcapall_sm80_cu_bdbb69e5_38834cuda3std3__48in_placeE:
	.zero		1
	.type		_ZN83_INTERNAL_04150245_47_flash_fwd_hdim192_fp16_paged_softcapall_sm80_cu_bdbb69e5_38834cuda3std6ranges3__45__cpo9iter_moveE,@object
	.size		_ZN83_INTERNAL_04150245_47_flash_fwd_hdim192_fp16_paged_softcapall_sm80_cu_bdbb69e5_38834cuda3std6ranges3__45__cpo9iter_moveE,(_ZN83_INTERNAL_04150245_47_flash_fwd_hdim192_fp16_paged_softcapall_sm80_cu_bdbb69e5_38834cuda3std3__45__cpo5beginE - _ZN83_INTERNAL_04150245_47_flash_fwd_hdim192_fp16_paged_softcapall_sm80_cu_bdbb69e5_38834cuda3std6ranges3__45__cpo9iter_moveE)
_ZN83_INTERNAL_04150245_47_flash_fwd_hdim192_fp16_paged_softcapall_sm80_cu_bdbb69e5_38834cuda3std6ranges3__45__cpo9iter_moveE:
	.zero		1
	.type		_ZN83_INTERNAL_04150245_47_flash_fwd_hdim192_fp16_paged_softcapall_sm80_cu_bdbb69e5_38834cuda3std3__45__cpo5beginE,@object
	.size		_ZN83_INTERNAL_04150245_47_flash_fwd_hdim192_fp16_paged_softcapall_sm80_cu_bdbb69e5_38834cuda3std3__45__cpo5beginE,(_ZN83_INTERNAL_04150245_47_flash_fwd_hdim192_fp16_paged_softcapall_sm80_cu_bdbb69e5_38834cuda3std3__485_GLOBAL__N__04150245_47_flash_fwd_hdim192_fp16_paged_softcapall_sm80_cu_bdbb69e5_38836ignoreE - _ZN83_INTERNAL_04150245_47_flash_fwd_hdim192_fp16_paged_softcapall_sm80_cu_bdbb69e5_38834cuda3std3__45__cpo5beginE)
_ZN83_INTERNAL_04150245_47_flash_fwd_hdim192_fp16_paged_softcapall_sm80_cu_bdbb69e5_38834cuda3std3__45__cpo5beginE:
	.zero		1
	.type		_ZN83_INTERNAL_04150245_47_flash_fwd_hdim192_fp16_paged_softcapall_sm80_cu_bdbb69e5_38834cuda3std3__485_GLOBAL__N__04150245_47_flash_fwd_hdim192_fp16_paged_softcapall_sm80_cu_bdbb69e5_38836ignoreE,@object
	.size		_ZN83_INTERNAL_04150245_47_flash_fwd_hdim192_fp16_paged_softcapall_sm80_cu_bdbb69e5_38834cuda3std3__485_GLOBAL__N__04150245_47_flash_fwd_hdim192_fp16_paged_softcapall_sm80_cu_bdbb69e5_38836ignoreE,(_ZN83_INTERNAL_04150245_47_flash_fwd_hdim192_fp16_paged_softcapall_sm80_cu_bdbb69e5_38834cute7productE - _ZN83_INTERNAL_04150245_47_flash_fwd_hdim192_fp16_paged_softcapall_sm80_cu_bdbb69e5_38834cuda3std3__485_GLOBAL__N__04150245_47_flash_fwd_hdim192_fp16_paged_softcapall_sm80_cu_bdbb69e5_38836ignoreE)
_ZN83_INTERNAL_04150245_47_flash_fwd_hdim192_fp16_paged_softcapall_sm80_cu_bdbb69e5_38834cuda3std3__485_GLOBAL__N__04150245_47_flash_fwd_hdim192_fp16_paged_softcapall_sm80_cu_bdbb69e5_38836ignoreE:
	.zero		1
	.type		_ZN83_INTERNAL_04150245_47_flash_fwd_hdim192_fp16_paged_softcapall_sm80_cu_bdbb69e5_38834cute7productE,@object
	.size		_ZN83_INTERNAL_04150245_47_flash_fwd_hdim192_fp16_paged_softcapall_sm80_cu_bdbb69e5_38834cute7productE,(_ZN83_INTERNAL_04150245_47_flash_fwd_hdim192_fp16_paged_softcapall_sm80_cu_bdbb69e5_38834cuda3std3__45__cpo3endE - _ZN83_INTERNAL_04150245_47_flash_fwd_hdim192_fp16_paged_softcapall_sm80_cu_bdbb69e5_38834cute7productE)
_ZN83_INTERNAL_04150245_47_flash_fwd_hdim192_fp16_paged_softcapall_sm80_cu_bdbb69e5_38834cute7productE:
	.zero		1
	.type		_ZN83_INTERNAL_04150245_47_flash_fwd_hdim192_fp16_paged_softcapall_sm80_cu_bdbb69e5_38834cuda3std3__45__cpo3endE,@object
	.size		_ZN83_INTERNAL_04150245_47_flash_fwd_hdim192_fp16_paged_softcapall_sm80_cu_bdbb69e5_38834cuda3std3__45__cpo3endE,(_ZN83_INTERNAL_04150245_47_flash_fwd_hdim192_fp16_paged_softcapall_sm80_cu_bdbb69e5_38834cuda3std3__419piecewise_constructE - _ZN83_INTERNAL_04150245_47_flash_fwd_hdim192_fp16_paged_softcapall_sm80_cu_bdbb69e5_38834cuda3std3__45__cpo3endE)
_ZN83_INTERNAL_04150245_47_flash_fwd_hdim192_fp16_paged_softcapall_sm80_cu_bdbb69e5_38834cuda3std3__45__cpo3endE:
	.zero		1
	.type		_ZN83_INTERNAL_04150245_47_flash_fwd_hdim192_fp16_paged_softcapall_sm80_cu_bdbb69e5_38834cuda3std3__419piecewise_constructE,@object
	.size		_ZN83_INTERNAL_04150245_47_flash_fwd_hdim192_fp16_paged_softcapall_sm80_cu_bdbb69e5_38834cuda3std3__419piecewise_constructE,(_ZN83_INTERNAL_04150245_47_flash_fwd_hdim192_fp16_paged_softcapall_sm80_cu_bdbb69e5_38834cuda3std3__45__cpo4cendE - _ZN83_INTERNAL_04150245_47_flash_fwd_hdim192_fp16_paged_softcapall_sm80_cu_bdbb69e5_38834cuda3std3__419piecewise_constructE)
_ZN83_INTERNAL_04150245_47_flash_fwd_hdim192_fp16_paged_softcapall_sm80_cu_bdbb69e5_38834cuda3std3__419piecewise_constructE:
	.zero		1
	.type		_ZN83_INTERNAL_04150245_47_flash_fwd_hdim192_fp16_paged_softcapall_sm80_cu_bdbb69e5_38834cuda3std3__45__cpo4cendE,@object
	.size		_ZN83_INTERNAL_04150245_47_flash_fwd_hdim192_fp16_paged_softcapall_sm80_cu_bdbb69e5_38834cuda3std3__45__cpo4cendE,(_ZN83_INTERNAL_04150245_47_flash_fwd_hdim192_fp16_paged_softcapall_sm80_cu_bdbb69e5_38834cuda3std6ranges3__45__cpo4swapE - _ZN83_INTERNAL_04150245_47_flash_fwd_hdim192_fp16_paged_softcapall_sm80_cu_bdbb69e5_38834cuda3std3__45__cpo4cendE)
_ZN83_INTERNAL_04150245_47_flash_fwd_hdim192_fp16_paged_softcapall_sm80_cu_bdbb69e5_38834cuda3std3__45__cpo4cendE:
	.zero		1
	.type		_ZN83_INTERNAL_04150245_47_flash_fwd_hdim192_fp16_paged_softcapall_sm80_cu_bdbb69e5_38834cuda3std6ranges3__45__cpo4swapE,@object
	.size		_ZN83_INTERNAL_04150245_47_flash_fwd_hdim192_fp16_paged_softcapall_sm80_cu_bdbb69e5_38834cuda3std6ranges3__45__cpo4swapE,(.L_7 - _ZN83_INTERNAL_04150245_47_flash_fwd_hdim192_fp16_paged_softcapall_sm80_cu_bdbb69e5_38834cuda3std6ranges3__45__cpo4swapE)
_ZN83_INTERNAL_04150245_47_flash_fwd_hdim192_fp16_paged_softcapall_sm80_cu_bdbb69e5_38834cuda3std6ranges3__45__cpo4swapE:
	.zero		1
.L_7:


//--------------------- .nv.constant0._ZN7cutlass13device_kernelIN5flash19enable_sm80_to_sm89INS1_16FlashAttnFwdSm80INS1_25CollectiveMainloopFwdSm80ILi8ELi1ELb0EN4cute5tupleIJNS5_1CILi128EEENS7_ILi64EEENS7_ILi192EEEEEELi192ENS_6half_tEfNS_4arch4Sm80ELb0ELb0ELb1ELb0ELb1ELb0ELb1ELb0EEENS1_21CollectiveEpilogueFwdINS6_IJS8_SA_S9_EEENS6_IJNS7_ILi1EEESI_SI_EEESC_SE_Li256ELb0ELb1ELb0ELb0EEENS1_19SingleTileSchedulerILb0ELb0ELb1ELi128EEEEEEEEEvNT_6ParamsE --------------------------
	.section	.nv.constant0._ZN7cutlass13device_kernelIN5flash19enable_sm80_to_sm89INS1_16FlashAttnFwdSm80INS1_25CollectiveMainloopFwdSm80ILi8ELi1ELb0EN4cute5tupleIJNS5_1CILi128EEENS7_ILi64EEENS7_ILi192EEEEEELi192ENS_6half_tEfNS_4arch4Sm80ELb0ELb0ELb1ELb0ELb1ELb0ELb1ELb0EEENS1_21CollectiveEpilogueFwdINS6_IJS8_SA_S9_EEENS6_IJNS7_ILi1EEESI_SI_EEESC_SE_Li256ELb0ELb1ELb0ELb0EEENS1_19SingleTileSchedulerILb0ELb0ELb1ELi128EEEEEEEEEvNT_6ParamsE,"a",@progbits
	.sectionflags	@""
	.align	4
.nv.constant0._ZN7cutlass13device_kernelIN5flash19enable_sm80_to_sm89INS1_16FlashAttnFwdSm80INS1_25CollectiveMainloopFwdSm80ILi8ELi1ELb0EN4cute5tupleIJNS5_1CILi128EEENS7_ILi64EEENS7_ILi192EEEEEELi192ENS_6half_tEfNS_4arch4Sm80ELb0ELb0ELb1ELb0ELb1ELb0ELb1ELb0EEENS1_21CollectiveEpilogueFwdINS6_IJS8_SA_S9_EEENS6_IJNS7_ILi1EEESI_SI_EEESC_SE_Li256ELb0ELb1ELb0ELb0EEENS1_19SingleTileSchedulerILb0ELb0ELb1ELi128EEEEEEEEEvNT_6ParamsE:
	.zero		1576


//--------------------- .nv.constant0._ZN7cutlass13device_kernelIN5flash19enable_sm80_to_sm89INS1_16FlashAttnFwdSm80INS1_25CollectiveMainloopFwdSm80ILi8ELi1ELb0EN4cute5tupleIJNS5_1CILi128EEENS7_ILi64EEENS7_ILi192EEEEEELi192ENS_6half_tEfNS_4arch4Sm80ELb0ELb0ELb1ELb1ELb1ELb0ELb1ELb0EEENS1_21CollectiveEpilogueFwdINS6_IJS8_SA_S9_EEENS6_IJNS7_ILi1EEESI_SI_EEESC_SE_Li256ELb1ELb1ELb0ELb0EEENS1_19SingleTileSchedulerILb1ELb0ELb1ELi128EEEEEEEEEvNT_6ParamsE --------------------------
	.section	.nv.constant0._ZN7cutlass13device_kernelIN5flash19enable_sm80_to_sm89INS1_16FlashAttnFwdSm80INS1_25CollectiveMainloopFwdSm80ILi8ELi1ELb0EN4cute5tupleIJNS5_1CILi128EEENS7_ILi64EEENS7_ILi192EEEEEELi192ENS_6half_tEfNS_4arch4Sm80ELb0ELb0ELb1ELb1ELb1ELb0ELb1ELb0EEENS1_21CollectiveEpilogueFwdINS6_IJS8_SA_S9_EEENS6_IJNS7_ILi1EEESI_SI_EEESC_SE_Li256ELb1ELb1ELb0ELb0EEENS1_19SingleTileSchedulerILb1ELb0ELb1ELi128EEEEEEEEEvNT_6ParamsE,"a",@progbits
	.sectionflags	@""
	.align	4
.nv.constant0._ZN7cutlass13device_kernelIN5flash19enable_sm80_to_sm89INS1_16FlashAttnFwdSm80INS1_25CollectiveMainloopFwdSm80ILi8ELi1ELb0EN4cute5tupleIJNS5_1CILi128EEENS7_ILi64EEENS7_ILi192EEEEEELi192ENS_6half_tEfNS_4arch4Sm80ELb0ELb0ELb1ELb1ELb1ELb0ELb1ELb0EEENS1_21CollectiveEpilogueFwdINS6_IJS8_SA_S9_EEENS6_IJNS7_ILi1EEESI_SI_EEESC_SE_Li256ELb1ELb1ELb0ELb0EEENS1_19SingleTileSchedulerILb1ELb0ELb1ELi128EEEEEEEEEvNT_6ParamsE:
	.zero		1576


//--------------------- .nv.constant0._ZN7cutlass13device_kernelIN5flash19enable_sm80_to_sm89INS1_16FlashAttnFwdSm80INS1_25CollectiveMainloopFwdSm80ILi8ELi1ELb0EN4cute5tupleIJNS5_1CILi128EEENS7_ILi64EEENS7_ILi192EEEEEELi192ENS_6half_tEfNS_4arch4Sm80ELb0ELb0ELb1ELb1ELb1ELb1ELb1ELb0EEENS1_21CollectiveEpilogueFwdINS6_IJS8_SA_S9_EEENS6_IJNS7_ILi1EEESI_SI_EEESC_SE_Li256ELb1ELb1ELb0ELb0EEENS1_19SingleTileSchedulerILb1ELb0ELb1ELi128EEEEEEEEEvNT_6ParamsE --------------------------
	.section	.nv.constant0._ZN7cutlass13device_kernelIN5flash19enable_sm80_to_sm89INS1_16FlashAttnFwdSm80INS1_25CollectiveMainloopFwdSm80ILi8ELi1ELb0EN4cute5tupleIJNS5_1CILi128EEENS7_ILi64EEENS7_ILi192EEEEEELi192ENS_6half_tEfNS_4arch4Sm80ELb0ELb0ELb1ELb1ELb1ELb1ELb1ELb0EEENS1_21CollectiveEpilogueFwdINS6_IJS8_SA_S9_EEENS6_IJNS7_ILi1EEESI_SI_EEESC_SE_Li256ELb1ELb1ELb0ELb0EEENS1_19SingleTileSchedulerILb1ELb0ELb1ELi128EEEEEEEEEvNT_6ParamsE,"a",@progbits
	.sectionflags	@""
	.align	4
.nv.constant0._ZN7cutlass13device_kernelIN5flash19enable_sm80_to_sm89INS1_16FlashAttnFwdSm80INS1_25CollectiveMainloopFwdSm80ILi8ELi1ELb0EN4cute5tupleIJNS5_1CILi128EEENS7_ILi64EEENS7_ILi192EEEEEELi192ENS_6half_tEfNS_4arch4Sm80ELb0ELb0ELb1ELb1ELb1ELb1ELb1ELb0EEENS1_21CollectiveEpilogueFwdINS6_IJS8_SA_S9_EEENS6_IJNS7_ILi1EEESI_SI_EEESC_SE_Li256ELb1ELb1ELb0ELb0EEENS1_19SingleTileSchedulerILb1ELb0ELb1ELi128EEEEEEEEEvNT_6ParamsE:
	.zero		1576


//--------------------- .nv.constant0._ZN7cutlass13device_kernelIN5flash19enable_sm80_to_sm89INS1_16FlashAttnFwdSm80INS1_25CollectiveMainloopFwdSm80ILi8ELi1ELb0EN4cute5tupleIJNS5_1CILi128EEENS7_ILi64EEENS7_ILi192EEEEEELi192ENS_6half_tEfNS_4arch4Sm80ELb0ELb1ELb1ELb0ELb1ELb0ELb1ELb0EEENS1_21CollectiveEpilogueFwdINS6_IJS8_SA_S9_EEENS6_IJNS7_ILi1EEESI_SI_EEESC_SE_Li256ELb0ELb1ELb0ELb0EEENS1_19SingleTileSchedulerILb0ELb0ELb1ELi128EEEEEEEEEvNT_6ParamsE --------------------------
	.section	.nv.constant0._ZN7cutlass13device_kernelIN5flash19enable_sm80_to_sm89INS1_16FlashAttnFwdSm80INS1_25CollectiveMainloopFwdSm80ILi8ELi1ELb0EN4cute5tupleIJNS5_1CILi128EEENS7_ILi64EEENS7_ILi192EEEEEELi192ENS_6half_tEfNS_4arch4Sm80ELb0ELb1ELb1ELb0ELb1ELb0ELb1ELb0EEENS1_21CollectiveEpilogueFwdINS6_IJS8_SA_S9_EEENS6_IJNS7_ILi1EEESI_SI_EEESC_SE_Li256ELb0ELb1ELb0ELb0EEENS1_19SingleTileSchedulerILb0ELb0ELb1ELi128EEEEEEEEEvNT_6ParamsE,"a",@progbits
	.sectionflags	@""
	.align	4
.nv.constant0._ZN7cutlass13device_kernelIN5flash19enable_sm80_to_sm89INS1_16FlashAttnFwdSm80INS1_25CollectiveMainloopFwdSm80ILi8ELi1ELb0EN4cute5tupleIJNS5_1CILi128EEENS7_ILi64EEENS7_ILi192EEEEEELi192ENS_6half_tEfNS_4arch4Sm80ELb0ELb1ELb1ELb0ELb1ELb0ELb1ELb0EEENS1_21CollectiveEpilogueFwdINS6_IJS8_SA_S9_EEENS6_IJNS7_ILi1EEESI_SI_EEESC_SE_Li256ELb0ELb1ELb0ELb0EEENS1_19SingleTileSchedulerILb0ELb0ELb1ELi128EEEEEEEEEvNT_6ParamsE:
	.zero		1576


//--------------------- .nv.constant0._ZN7cutlass13device_kernelIN5flash19enable_sm80_to_sm89INS1_16FlashAttnFwdSm80INS1_25CollectiveMainloopFwdSm80ILi8ELi1ELb0EN4cute5tupleIJNS5_1CILi128EEENS7_ILi64EEENS7_ILi192EEEEEELi192ENS_6half_tEfNS_4arch4Sm80ELb0ELb1ELb1ELb1ELb1ELb0ELb1ELb0EEENS1_21CollectiveEpilogueFwdINS6_IJS8_SA_S9_EEENS6_IJNS7_ILi1EEESI_SI_EEESC_SE_Li256ELb1ELb1ELb0ELb0EEENS1_19SingleTileSchedulerILb1ELb0ELb1ELi128EEEEEEEEEvNT_6ParamsE --------------------------
	.section	.nv.constant0._ZN7cutlass13device_kernelIN5flash19enable_sm80_to_sm89INS1_16FlashAttnFwdSm80INS1_25CollectiveMainloopFwdSm80ILi8ELi1ELb0EN4cute5tupleIJNS5_1CILi128EEENS7_ILi64EEENS7_ILi192EEEEEELi192ENS_6half_tEfNS_4arch4Sm80ELb0ELb1ELb1ELb1ELb1ELb0ELb1ELb0EEENS1_21CollectiveEpilogueFwdINS6_IJS8_SA_S9_EEENS6_IJNS7_ILi1EEESI_SI_EEESC_SE_Li256ELb1ELb1ELb0ELb0EEENS1_19SingleTileSchedulerILb1ELb0ELb1ELi128EEEEEEEEEvNT_6ParamsE,"a",@progbits
	.sectionflags	@""
	.align	4
.nv.constant0._ZN7cutlass13device_kernelIN5flash19enable_sm80_to_sm89INS1_16FlashAttnFwdSm80INS1_25CollectiveMainloopFwdSm80ILi8ELi1ELb0EN4cute5tupleIJNS5_1CILi128EEENS7_ILi64EEENS7_ILi192EEEEEELi192ENS_6half_tEfNS_4arch4Sm80ELb0ELb1ELb1ELb1ELb1ELb0ELb1ELb0EEENS1_21CollectiveEpilogueFwdINS6_IJS8_SA_S9_EEENS6_IJNS7_ILi1EEESI_SI_EEESC_SE_Li256ELb1ELb1ELb0ELb0EEENS1_19SingleTileSchedulerILb1ELb0ELb1ELi128EEEEEEEEEvNT_6ParamsE:
	.zero		1576


//--------------------- .nv.constant0._ZN7cutlass13device_kernelIN5flash19enable_sm80_to_sm89INS1_16FlashAttnFwdSm80INS1_25CollectiveMainloopFwdSm80ILi8ELi1ELb0EN4cute5tupleIJNS5_1CILi128EEENS7_ILi64EEENS7_ILi192EEEEEELi192ENS_6half_tEfNS_4arch4Sm80ELb0ELb1ELb1ELb1ELb1ELb1ELb1ELb0EEENS1_21CollectiveEpilogueFwdINS6_IJS8_SA_S9_EEENS6_IJNS7_ILi1EEESI_SI_EEESC_SE_Li256ELb1ELb1ELb0ELb0EEENS1_19SingleTileSchedulerILb1ELb0ELb1ELi128EEEEEEEEEvNT_6ParamsE --------------------------
	.section	.nv.constant0._ZN7cutlass13device_kernelIN5flash19enable_sm80_to_sm89INS1_16FlashAttnFwdSm80INS1_25CollectiveMainloopFwdSm80ILi8ELi1ELb0EN4cute5tupleIJNS5_1CILi128EEENS7_ILi64EEENS7_ILi192EEEEEELi192ENS_6half_tEfNS_4arch4Sm80ELb0ELb1ELb1ELb1ELb1ELb1ELb1ELb0EEENS1_21CollectiveEpilogueFwdINS6_IJS8_SA_S9_EEENS6_IJNS7_ILi1EEESI_SI_EEESC_SE_Li256ELb1ELb1ELb0ELb0EEENS1_19SingleTileSchedulerILb1ELb0ELb1ELi128EEEEEEEEEvNT_6ParamsE,"a",@progbits
	.sectionflags	@""
	.align	4
.nv.constant0._ZN7cutlass13device_kernelIN5flash19enable_sm80_to_sm89INS1_16FlashAttnFwdSm80INS1_25CollectiveMainloopFwdSm80ILi8ELi1ELb0EN4cute5tupleIJNS5_1CILi128EEENS7_ILi64EEENS7_ILi192EEEEEELi192ENS_6half_tEfNS_4arch4Sm80ELb0ELb1ELb1ELb1ELb1ELb1ELb1ELb0EEENS1_21CollectiveEpilogueFwdINS6_IJS8_SA_S9_EEENS6_IJNS7_ILi1EEESI_SI_EEESC_SE_Li256ELb1ELb1ELb0ELb0EEENS1_19SingleTileSchedulerILb1ELb0ELb1ELi128EEEEEEEEEvNT_6ParamsE:
	.zero		1576


//--------------------- .nv.constant0._ZN7cutlass13device_kernelIN5flash19enable_sm80_to_sm89INS1_16FlashAttnFwdSm80INS1_25CollectiveMainloopFwdSm80ILi8ELi1ELb0EN4cute5tupleIJNS5_1CILi128EEENS7_ILi64EEENS7_ILi192EEEEEELi192ENS_6half_tEfNS_4arch4Sm80ELb1ELb0ELb1ELb0ELb1ELb0ELb1ELb0EEENS1_21CollectiveEpilogueFwdINS6_IJS8_SA_S9_EEENS6_IJNS7_ILi1EEESI_SI_EEESC_SE_Li256ELb0ELb1ELb0ELb0EEENS1_30DynamicPersistentTileSchedulerILi256ELi256ELb0ELb1ELb0EEEEEEEEEvNT_6ParamsE --------------------------
	.section	.nv.constant0._ZN7cutlass13device_kernelIN5flash19enable_sm80_to_sm89INS1_16FlashAttnFwdSm80INS1_25CollectiveMainloopFwdSm80ILi8ELi1ELb0EN4cute5tupleIJNS5_1CILi128EEENS7_ILi64EEENS7_ILi192EEEEEELi192ENS_6half_tEfNS_4arch4Sm80ELb1ELb0ELb1ELb0ELb1ELb0ELb1ELb0EEENS1_21CollectiveEpilogueFwdINS6_IJS8_SA_S9_EEENS6_IJNS7_ILi1EEESI_SI_EEESC_SE_Li256ELb0ELb1ELb0ELb0EEENS1_30DynamicPersistentTileSchedulerILi256ELi256ELb0ELb1ELb0EEEEEEEEEvNT_6ParamsE,"a",@progbits
	.sectionflags	@""
	.align	4
.nv.constant0._ZN7cutlass13device_kernelIN5flash19enable_sm80_to_sm89INS1_16FlashAttnFwdSm80INS1_25CollectiveMainloopFwdSm80ILi8ELi1ELb0EN4cute5tupleIJNS5_1CILi128EEENS7_ILi64EEENS7_ILi192EEEEEELi192ENS_6half_tEfNS_4arch4Sm80ELb1ELb0ELb1ELb0ELb1ELb0ELb1ELb0EEENS1_21CollectiveEpilogueFwdINS6_IJS8_SA_S9_EEENS6_IJNS7_ILi1EEESI_SI_EEESC_SE_Li256ELb0ELb1ELb0ELb0EEENS1_30DynamicPersistentTileSchedulerILi256ELi256ELb0ELb1ELb0EEEEEEEEEvNT_6ParamsE:
	.zero		1592


//--------------------- .nv.constant0._ZN7cutlass13device_kernelIN5flash19enable_sm80_to_sm89INS1_16FlashAttnFwdSm80INS1_25CollectiveMainloopFwdSm80ILi8ELi1ELb0EN4cute5tupleIJNS5_1CILi128EEENS7_ILi64EEENS7_ILi192EEEEEELi192ENS_6half_tEfNS_4arch4Sm80ELb1ELb0ELb1ELb1ELb1ELb0ELb1ELb0EEENS1_21CollectiveEpilogueFwdINS6_IJS8_SA_S9_EEENS6_IJNS7_ILi1EEESI_SI_EEESC_SE_Li256ELb1ELb1ELb0ELb0EEENS1_19SingleTileSchedulerILb1ELb0ELb1ELi128EEEEEEEEEvNT_6ParamsE --------------------------
	.section	.nv.constant0._ZN7cutlass13device_kernelIN5flash19enable_sm80_to_sm89INS1_16FlashAttnFwdSm80INS1_25CollectiveMainloopFwdSm80ILi8ELi1ELb0EN4cute5tupleIJNS5_1CILi128EEENS7_ILi64EEENS7_ILi192EEEEEELi192ENS_6half_tEfNS_4arch4Sm80ELb1ELb0ELb1ELb1ELb1ELb0ELb1ELb0EEENS1_21CollectiveEpilogueFwdINS6_IJS8_SA_S9_EEENS6_IJNS7_ILi1EEESI_SI_EEESC_SE_Li256ELb1ELb1ELb0ELb0EEENS1_19SingleTileSchedulerILb1ELb0ELb1ELi128EEEEEEEEEvNT_6ParamsE,"a",@progbits
	.sectionflags	@""
	.align	4
.nv.constant0._ZN7cutlass13device_kernelIN5flash19enable_sm80_to_sm89INS1_16FlashAttnFwdSm80INS1_25CollectiveMainloopFwdSm80ILi8ELi1ELb0EN4cute5tupleIJNS5_1CILi128EEENS7_ILi64EEENS7_ILi192EEEEEELi192ENS_6half_tEfNS_4arch4Sm80ELb1ELb0ELb1ELb1ELb1ELb0ELb1ELb0EEENS1_21CollectiveEpilogueFwdINS6_IJS8_SA_S9_EEENS6_IJNS7_ILi1EEESI_SI_EEESC_SE_Li256ELb1ELb1ELb0ELb0EEENS1_19SingleTileSchedulerILb1ELb0ELb1ELi128EEEEEEEEEvNT_6ParamsE:
	.zero		1576


//--------------------- .nv.constant0._ZN7cutlass13device_kernelIN5flash19enable_sm80_to_sm89INS1_16FlashAttnFwdSm80INS1_25CollectiveMainloopFwdSm80ILi8ELi1ELb0EN4cute5tupleIJNS5_1CILi128EEENS7_ILi64EEENS7_ILi192EEEEEELi192ENS_6half_tEfNS_4arch4Sm80ELb1ELb0ELb1ELb1ELb1ELb1ELb1ELb0EEENS1_21CollectiveEpilogueFwdINS6_IJS8_SA_S9_EEENS6_IJNS7_ILi1EEESI_SI_EEESC_SE_Li256ELb1ELb1ELb0ELb0EEENS1_19SingleTileSchedulerILb1ELb0ELb1ELi128EEEEEEEEEvNT_6ParamsE --------------------------
	.section	.nv.constant0._ZN7cutlass13device_kernelIN5flash19enable_sm80_to_sm89INS1_16FlashAttnFwdSm80INS1_25CollectiveMainloopFwdSm80ILi8ELi1ELb0EN4cute5tupleIJNS5_1CILi128EEENS7_ILi64EEENS7_ILi192EEEEEELi192ENS_6half_tEfNS_4arch4Sm80ELb1ELb0ELb1ELb1ELb1ELb1ELb1ELb0EEENS1_21CollectiveEpilogueFwdINS6_IJS8_SA_S9_EEENS6_IJNS7_ILi1EEESI_SI_EEESC_SE_Li256ELb1ELb1ELb0ELb0EEENS1_19SingleTileSchedulerILb1ELb0ELb1ELi128EEEEEEEEEvNT_6ParamsE,"a",@progbits
	.sectionflags	@""
	.align	4
.nv.constant0._ZN7cutlass13device_kernelIN5flash19enable_sm80_to_sm89INS1_16FlashAttnFwdSm80INS1_25CollectiveMainloopFwdSm80ILi8ELi1ELb0EN4cute5tupleIJNS5_1CILi128EEENS7_ILi64EEENS7_ILi192EEEEEELi192ENS_6half_tEfNS_4arch4Sm80ELb1ELb0ELb1ELb1ELb1ELb1ELb1ELb0EEENS1_21CollectiveEpilogueFwdINS6_IJS8_SA_S9_EEENS6_IJNS7_ILi1EEESI_SI_EEESC_SE_Li256ELb1ELb1ELb0ELb0EEENS1_19SingleTileSchedulerILb1ELb0ELb1ELi128EEEEEEEEEvNT_6ParamsE:
	.zero		1576


//--------------------- .nv.constant0._ZN7cutlass13device_kernelIN5flash19enable_sm80_to_sm89INS1_16FlashAttnFwdSm80INS1_25CollectiveMainloopFwdSm80ILi8ELi2ELb0EN4cute5tupleIJNS5_1CILi128EEENS7_ILi64EEENS7_ILi192EEEEEELi192ENS_6half_tEfNS_4arch4Sm80ELb0ELb0ELb1ELb0ELb1ELb0ELb1ELb0EEENS1_21CollectiveEpilogueFwdINS6_IJS8_SA_S9_EEENS6_IJNS7_ILi1EEESI_SI_EEESC_SE_Li256ELb0ELb1ELb0ELb0EEENS1_19SingleTileSchedulerILb0ELb0ELb1ELi128EEEEEEEEEvNT_6ParamsE --------------------------
	.section	.nv.constant0._ZN7cutlass13device_kernelIN5flash19enable_sm80_to_sm89INS1_16FlashAttnFwdSm80INS1_25CollectiveMainloopFwdSm80ILi8ELi2ELb0EN4cute5tupleIJNS5_1CILi128EEENS7_ILi64EEENS7_ILi192EEEEEELi192ENS_6half_tEfNS_4arch4Sm80ELb0ELb0ELb1ELb0ELb1ELb0ELb1ELb0EEENS1_21CollectiveEpilogueFwdINS6_IJS8_SA_S9_EEENS6_IJNS7_ILi1EEESI_SI_EEESC_SE_Li256ELb0ELb1ELb0ELb0EEENS1_19SingleTileSchedulerILb0ELb0ELb1ELi128EEEEEEEEEvNT_6ParamsE,"a",@progbits
	.sectionflags	@""
	.align	4
.nv.constant0._ZN7cutlass13device_kernelIN5flash19enable_sm80_to_sm89INS1_16FlashAttnFwdSm80INS1_25CollectiveMainloopFwdSm80ILi8ELi2ELb0EN4cute5tupleIJNS5_1CILi128EEENS7_ILi64EEENS7_ILi192EEEEEELi192ENS_6half_tEfNS_4arch4Sm80ELb0ELb0ELb1ELb0ELb1ELb0ELb1ELb0EEENS1_21CollectiveEpilogueFwdINS6_IJS8_SA_S9_EEENS6_IJNS7_ILi1EEESI_SI_EEESC_SE_Li256ELb0ELb1ELb0ELb0EEENS1_19SingleTileSchedulerILb0ELb0ELb1ELi128EEEEEEEEEvNT_6ParamsE:
	.zero		1576


//--------------------- .nv.constant0._ZN7cutlass13device_kernelIN5flash19enable_sm80_to_sm89INS1_16FlashAttnFwdSm80INS1_25CollectiveMainloopFwdSm80ILi8ELi2ELb0EN4cute5tupleIJNS5_1CILi128EEENS7_ILi64EEENS7_ILi192EEEEEELi192ENS_6half_tEfNS_4arch4Sm80ELb0ELb0ELb1ELb1ELb1ELb0ELb1ELb0EEENS1_21CollectiveEpilogueFwdINS6_IJS8_SA_S9_EEENS6_IJNS7_ILi1EEESI_SI_EEESC_SE_Li256ELb1ELb1ELb0ELb0EEENS1_19SingleTileSchedulerILb1ELb0ELb1ELi128EEEEEEEEEvNT_6ParamsE --------------------------
	.section	.nv.constant0._ZN7cutlass13device_kernelIN5flash19enable_sm80_to_sm89INS1_16FlashAttnFwdSm80INS1_25CollectiveMainloopFwdSm80ILi8ELi2ELb0EN4cute5tupleIJNS5_1CILi128EEENS7_ILi64EEENS7_ILi192EEEEEELi192ENS_6half_tEfNS_4arch4Sm80ELb0ELb0ELb1ELb1ELb1ELb0ELb1ELb0EEENS1_21CollectiveEpilogueFwdINS6_IJS8_SA_S9_EEENS6_IJNS7_ILi1EEESI_SI_EEESC_SE_Li256ELb1ELb1ELb0ELb0EEENS1_19SingleTileSchedulerILb1ELb0ELb1ELi128EEEEEEEEEvNT_6ParamsE,"a",@progbits
	.sectionflags	@""
	.align	4
.nv.constant0._ZN7cutlass13device_kernelIN5flash19enable_sm80_to_sm89INS1_16FlashAttnFwdSm80INS1_25CollectiveMainloopFwdSm80ILi8ELi2ELb0EN4cute5tupleIJNS5_1CILi128EEENS7_ILi64EEENS7_ILi192EEEEEELi192ENS_6half_tEfNS_4arch4Sm80ELb0ELb0ELb1ELb1ELb1ELb0ELb1ELb0EEENS1_21CollectiveEpilogueFwdINS6_IJS8_SA_S9_EEENS6_IJNS7_ILi1EEESI_SI_EEESC_SE_Li256ELb1ELb1ELb0ELb0EEENS1_19SingleTileSchedulerILb1ELb0ELb1ELi128EEEEEEEEEvNT_6ParamsE:
	.zero		1576


//--------------------- .nv.constant0._ZN7cutlass13device_kernelIN5flash19enable_sm80_to_sm89INS1_16FlashAttnFwdSm80INS1_25CollectiveMainloopFwdSm80ILi8ELi2ELb0EN4cute5tupleIJNS5_1CILi128EEENS7_ILi64EEENS7_ILi192EEEEEELi192ENS_6half_tEfNS_4arch4Sm80ELb0ELb0ELb1ELb1ELb1ELb1ELb1ELb0EEENS1_21CollectiveEpilogueFwdINS6_IJS8_SA_S9_EEENS6_IJNS7_ILi1EEESI_SI_EEESC_SE_Li256ELb1ELb1ELb0ELb0EEENS1_19SingleTileSchedulerILb1ELb0ELb1ELi128EEEEEEEEEvNT_6ParamsE --------------------------
	.section	.nv.constant0._ZN7cutlass13device_kernelIN5flash19enable_sm80_to_sm89INS1_16FlashAttnFwdSm80INS1_25CollectiveMainloopFwdSm80ILi8ELi2ELb0EN4cute5tupleIJNS5_1CILi128EEENS7_ILi64EEENS7_ILi192EEEEEELi192ENS_6half_tEfNS_4arch4Sm80ELb0ELb0ELb1ELb1ELb1ELb1ELb1ELb0EEENS1_21CollectiveEpilogueFwdINS6_IJS8_SA_S9_EEENS6_IJNS7_ILi1EEESI_SI_EEESC_SE_Li256ELb1ELb1ELb0ELb0EEENS1_19SingleTileSchedulerILb1ELb0ELb1ELi128EEEEEEEEEvNT_6ParamsE,"a",@progbits
	.sectionflags	@""
	.align	4
.nv.constant0._ZN7cutlass13device_kernelIN5flash19enable_sm80_to_sm89INS1_16FlashAttnFwdSm80INS1_25CollectiveMainloopFwdSm80ILi8ELi2ELb0EN4cute5tupleIJNS5_1CILi128EEENS7_ILi64EEENS7_ILi192EEEEEELi192ENS_6half_tEfNS_4arch4Sm80ELb0ELb0ELb1ELb1ELb1ELb1ELb1ELb0EEENS1_21CollectiveEpilogueFwdINS6_IJS8_SA_S9_EEENS6_IJNS7_ILi1EEESI_SI_EEESC_SE_Li256ELb1ELb1ELb0ELb0EEENS1_19SingleTileSchedulerILb1ELb0ELb1ELi128EEEEEEEEEvNT_6ParamsE:
	.zero		1576


//--------------------- .nv.constant0._ZN7cutlass13device_kernelIN5flash19enable_sm80_to_sm89INS1_16FlashAttnFwdSm80INS1_25CollectiveMainloopFwdSm80ILi8ELi2ELb0EN4cute5tupleIJNS5_1CILi128EEENS7_ILi64EEENS7_ILi192EEEEEELi192ENS_6half_tEfNS_4arch4Sm80ELb0ELb1ELb1ELb0ELb1ELb0ELb1ELb0EEENS1_21CollectiveEpilogueFwdINS6_IJS8_SA_S9_EEENS6_IJNS7_ILi1EEESI_SI_EEESC_SE_Li256ELb0ELb1ELb0ELb0EEENS1_19SingleTileSchedulerILb0ELb0ELb1ELi128EEEEEEEEEvNT_6ParamsE --------------------------
	.section	.nv.constant0._ZN7cutlass13device_kernelIN5flash19enable_sm80_to_sm89INS1_16FlashAttnFwdSm80INS1_25CollectiveMainloopFwdSm80ILi8ELi2ELb0EN4cute5tupleIJNS5_1CILi128EEENS7_ILi64EEENS7_ILi192EEEEEELi192ENS_6half_tEfNS_4arch4Sm80ELb0ELb1ELb1ELb0ELb1ELb0ELb1ELb0EEENS1_21CollectiveEpilogueFwdINS6_IJS8_SA_S9_EEENS6_IJNS7_ILi1EEESI_SI_EEESC_SE_Li256ELb0ELb1ELb0ELb0EEENS1_19SingleTileSchedulerILb0ELb0ELb1ELi128EEEEEEEEEvNT_6ParamsE,"a",@progbits
	.sectionflags	@""
	.align	4
.nv.constant0._ZN7cutlass13device_kernelIN5flash19enable_sm80_to_sm89INS1_16FlashAttnFwdSm80INS1_25CollectiveMainloopFwdSm80ILi8ELi2ELb0EN4cute5tupleIJNS5_1CILi128EEENS7_ILi64EEENS7_ILi192EEEEEELi192ENS_6half_tEfNS_4arch4Sm80ELb0ELb1ELb1ELb0ELb1ELb0ELb1ELb0EEENS1_21CollectiveEpilogueFwdINS6_IJS8_SA_S9_EEENS6_IJNS7_ILi1EEESI_SI_EEESC_SE_Li256ELb0ELb1ELb0ELb0EEENS1_19SingleTileSchedulerILb0ELb0ELb1ELi128EEEEEEEEEvNT_6ParamsE:
	.zero		1576


//--------------------- .nv.constant0._ZN7cutlass13device_kernelIN5flash19enable_sm80_to_sm89INS1_16FlashAttnFwdSm80INS1_25CollectiveMainloopFwdSm80ILi8ELi2ELb0EN4cute5tupleIJNS5_1CILi128EEENS7_ILi64EEENS7_ILi192EEEEEELi192ENS_6half_tEfNS_4arch4Sm80ELb0ELb1ELb1ELb1ELb1ELb0ELb1ELb0EEENS1_21CollectiveEpilogueFwdINS6_IJS8_SA_S9_EEENS6_IJNS7_ILi1EEESI_SI_EEESC_SE_Li256ELb1ELb1ELb0ELb0EEENS1_19SingleTileSchedulerILb1ELb0ELb1ELi128EEEEEEEEEvNT_6ParamsE --------------------------
	.section	.nv.constant0._ZN7cutlass13device_kernelIN5flash19enable_sm80_to_sm89INS1_16FlashAttnFwdSm80INS1_25CollectiveMainloopFwdSm80ILi8ELi2ELb0EN4cute5tupleIJNS5_1CILi128EEENS7_ILi64EEENS7_ILi192EEEEEELi192ENS_6half_tEfNS_4arch4Sm80ELb0ELb1ELb1ELb1ELb1ELb0ELb1ELb0EEENS1_21CollectiveEpilogueFwdINS6_IJS8_SA_S9_EEENS6_IJNS7_ILi1EEESI_SI_EEESC_SE_Li256ELb1ELb1ELb0ELb0EEENS1_19SingleTileSchedulerILb1ELb0ELb1ELi128EEEEEEEEEvNT_6ParamsE,"a",@progbits
	.sectionflags	@""
	.align	4
.nv.constant0._ZN7cutlass13device_kernelIN5flash19enable_sm80_to_sm89INS1_16FlashAttnFwdSm80INS1_25CollectiveMainloopFwdSm80ILi8ELi2ELb0EN4cute5tupleIJNS5_1CILi128EEENS7_ILi64EEENS7_ILi192EEEEEELi192ENS_6half_tEfNS_4arch4Sm80ELb0ELb1ELb1ELb1ELb1ELb0ELb1ELb0EEENS1_21CollectiveEpilogueFwdINS6_IJS8_SA_S9_EEENS6_IJNS7_ILi1EEESI_SI_EEESC_SE_Li256ELb1ELb1ELb0ELb0EEENS1_19SingleTileSchedulerILb1ELb0ELb1ELi128EEEEEEEEEvNT_6ParamsE:
	.zero		1576


//--------------------- .nv.constant0._ZN7cutlass13device_kernelIN5flash19enable_sm80_to_sm89INS1_16FlashAttnFwdSm80INS1_25CollectiveMainloopFwdSm80ILi8ELi2ELb0EN4cute5tupleIJNS5_1CILi128EEENS7_ILi64EEENS7_ILi192EEEEEELi192ENS_6half_tEfNS_4arch4Sm80ELb0ELb1ELb1ELb1ELb1ELb1ELb1ELb0EEENS1_21CollectiveEpilogueFwdINS6_IJS8_SA_S9_EEENS6_IJNS7_ILi1EEESI_SI_EEESC_SE_Li256ELb1ELb1ELb0ELb0EEENS1_19SingleTileSchedulerILb1ELb0ELb1ELi128EEEEEEEEEvNT_6ParamsE --------------------------
	.section	.nv.constant0._ZN7cutlass13device_kernelIN5flash19enable_sm80_to_sm89INS1_16FlashAttnFwdSm80INS1_25CollectiveMainloopFwdSm80ILi8ELi2ELb0EN4cute5tupleIJNS5_1CILi128EEENS7_ILi64EEENS7_ILi192EEEEEELi192ENS_6half_tEfNS_4arch4Sm80ELb0ELb1ELb1ELb1ELb1ELb1ELb1ELb0EEENS1_21CollectiveEpilogueFwdINS6_IJS8_SA_S9_EEENS6_IJNS7_ILi1EEESI_SI_EEESC_SE_Li256ELb1ELb1ELb0ELb0EEENS1_19SingleTileSchedulerILb1ELb0ELb1ELi128EEEEEEEEEvNT_6ParamsE,"a",@progbits
	.sectionflags	@""
	.align	4
.nv.constant0._ZN7cutlass13device_kernelIN5flash19enable_sm80_to_sm89INS1_16FlashAttnFwdSm80INS1_25CollectiveMainloopFwdSm80ILi8ELi2ELb0EN4cute5tupleIJNS5_1CILi128EEENS7_ILi64EEENS7_ILi192EEEEEELi192ENS_6half_tEfNS_4arch4Sm80ELb0ELb1ELb1ELb1ELb1ELb1ELb1ELb0EEENS1_21CollectiveEpilogueFwdINS6_IJS8_SA_S9_EEENS6_IJNS7_ILi1EEESI_SI_EEESC_SE_Li256ELb1ELb1ELb0ELb0EEENS1_19SingleTileSchedulerILb1ELb0ELb1ELi128EEEEEEEEEvNT_6ParamsE:
	.zero		1576


//--------------------- .nv.constant0._ZN7cutlass13device_kernelIN5flash19enable_sm80_to_sm89INS1_16FlashAttnFwdSm80INS1_25CollectiveMainloopFwdSm80ILi8ELi2ELb0EN4cute5tupleIJNS5_1CILi128EEENS7_ILi64EEENS7_ILi192EEEEEELi192ENS_6half_tEfNS_4arch4Sm80ELb1ELb0ELb1ELb0ELb1ELb0ELb1ELb0EEENS1_21CollectiveEpilogueFwdINS6_IJS8_SA_S9_EEENS6_IJNS7_ILi1EEESI_SI_EEESC_SE_Li256ELb0ELb1ELb0ELb0EEENS1_30DynamicPersistentTileSchedulerILi256ELi256ELb0ELb1ELb0EEEEEEEEEvNT_6ParamsE --------------------------
	.section	.nv.constant0._ZN7cutlass13device_kernelIN5flash19enable_sm80_to_sm89INS1_16FlashAttnFwdSm80INS1_25CollectiveMainloopFwdSm80ILi8ELi2ELb0EN4cute5tupleIJNS5_1CILi128EEENS7_ILi64EEENS7_ILi192EEEEEELi192ENS_6half_tEfNS_4arch4Sm80ELb1ELb0ELb1ELb0ELb1ELb0ELb1ELb0EEENS1_21CollectiveEpilogueFwdINS6_IJS8_SA_S9_EEENS6_IJNS7_ILi1EEESI_SI_EEESC_SE_Li256ELb0ELb1ELb0ELb0EEENS1_30DynamicPersistentTileSchedulerILi256ELi256ELb0ELb1ELb0EEEEEEEEEvNT_6ParamsE,"a",@progbits
	.sectionflags	@""
	.align	4
.nv.constant0._ZN7cutlass13device_kernelIN5flash19enable_sm80_to_sm89INS1_16FlashAttnFwdSm80INS1_25CollectiveMainloopFwdSm80ILi8ELi2ELb0EN4cute5tupleIJNS5_1CILi128EEENS7_ILi64EEENS7_ILi192EEEEEELi192ENS_6half_tEfNS_4arch4Sm80ELb1ELb0ELb1ELb0ELb1ELb0ELb1ELb0EEENS1_21CollectiveEpilogueFwdINS6_IJS8_SA_S9_EEENS6_IJNS7_ILi1EEESI_SI_EEESC_SE_Li256ELb0ELb1ELb0ELb0EEENS1_30DynamicPersistentTileSchedulerILi256ELi256ELb0ELb1ELb0EEEEEEEEEvNT_6ParamsE:
	.zero		1592


//--------------------- .nv.constant0._ZN7cutlass13device_kernelIN5flash19enable_sm80_to_sm89INS1_16FlashAttnFwdSm80INS1_25CollectiveMainloopFwdSm80ILi8ELi2ELb0EN4cute5tupleIJNS5_1CILi128EEENS7_ILi64EEENS7_ILi192EEEEEELi192ENS_6half_tEfNS_4arch4Sm80ELb1ELb0ELb1ELb1ELb1ELb0ELb1ELb0EEENS1_21CollectiveEpilogueFwdINS6_IJS8_SA_S9_EEENS6_IJNS7_ILi1EEESI_SI_EEESC_SE_Li256ELb1ELb1ELb0ELb0EEENS1_19SingleTileSchedulerILb1ELb0ELb1ELi128EEEEEEEEEvNT_6ParamsE --------------------------
	.section	.nv.constant0._ZN7cutlass13device_kernelIN5flash19enable_sm80_to_sm89INS1_16FlashAttnFwdSm80INS1_25CollectiveMainloopFwdSm80ILi8ELi2ELb0EN4cute5tupleIJNS5_1CILi128EEENS7_ILi64EEENS7_ILi192EEEEEELi192ENS_6half_tEfNS_4arch4Sm80ELb1ELb0ELb1ELb1ELb1ELb0ELb1ELb0EEENS1_21CollectiveEpilogueFwdINS6_IJS8_SA_S9_EEENS6_IJNS7_ILi1EEESI_SI_EEESC_SE_Li256ELb1ELb1ELb0ELb0EEENS1_19SingleTileSchedulerILb1ELb0ELb1ELi128EEEEEEEEEvNT_6ParamsE,"a",@progbits
	.sectionflags	@""
	.align	4
.nv.constant0._ZN7cutlass13device_kernelIN5flash19enable_sm80_to_sm89INS1_16FlashAttnFwdSm80INS1_25CollectiveMainloopFwdSm80ILi8ELi2ELb0EN4cute5tupleIJNS5_1CILi128EEENS7_ILi64EEENS7_ILi192EEEEEELi192ENS_6half_tEfNS_4arch4Sm80ELb1ELb0ELb1ELb1ELb1ELb0ELb1ELb0EEENS1_21CollectiveEpilogueFwdINS6_IJS8_SA_S9_EEENS6_IJNS7_ILi1EEESI_SI_EEESC_SE_Li256ELb1ELb1ELb0ELb0EEENS1_19SingleTileSchedulerILb1ELb0ELb1ELi128EEEEEEEEEvNT_6ParamsE:
	.zero		1576


//--------------------- .nv.constant0._ZN7cutlass13device_kernelIN5flash19enable_sm80_to_sm89INS1_16FlashAttnFwdSm80INS1_25CollectiveMainloopFwdSm80ILi8ELi2ELb0EN4cute5tupleIJNS5_1CILi128EEENS7_ILi64EEENS7_ILi192EEEEEELi192ENS_6half_tEfNS_4arch4Sm80ELb1ELb0ELb1ELb1ELb1ELb1ELb1ELb0EEENS1_21CollectiveEpilogueFwdINS6_IJS8_SA_S9_EEENS6_IJNS7_ILi1EEESI_SI_EEESC_SE_Li256ELb1ELb1ELb0ELb0EEENS1_19SingleTileSchedulerILb1ELb0ELb1ELi128EEEEEEEEEvNT_6ParamsE --------------------------
	.section	.nv.constant0._ZN7cutlass13device_kernelIN5flash19enable_sm80_to_sm89INS1_16FlashAttnFwdSm80INS1_25CollectiveMainloopFwdSm80ILi8ELi2ELb0EN4cute5tupleIJNS5_1CILi128EEENS7_ILi64EEENS7_ILi192EEEEEELi192ENS_6half_tEfNS_4arch4Sm80ELb1ELb0ELb1ELb1ELb1ELb1ELb1ELb0EEENS1_21CollectiveEpilogueFwdINS6_IJS8_SA_S9_EEENS6_IJNS7_ILi1EEESI_SI_EEESC_SE_Li256ELb1ELb1ELb0ELb0EEENS1_19SingleTileSchedulerILb1ELb0ELb1ELi128EEEEEEEEEvNT_6ParamsE,"a",@progbits
	.sectionflags	@""
	.align	4
.nv.constant0._ZN7cutlass13device_kernelIN5flash19enable_sm80_to_sm89INS1_16FlashAttnFwdSm80INS1_25CollectiveMainloopFwdSm80ILi8ELi2ELb0EN4cute5tupleIJNS5_1CILi128EEENS7_ILi64EEENS7_ILi192EEEEEELi192ENS_6half_tEfNS_4arch4Sm80ELb1ELb0ELb1ELb1ELb1ELb1ELb1ELb0EEENS1_21CollectiveEpilogueFwdINS6_IJS8_SA_S9_EEENS6_IJNS7_ILi1EEESI_SI_EEESC_SE_Li256ELb1ELb1ELb0ELb0EEENS1_19SingleTileSchedulerILb1ELb0ELb1ELi128EEEEEEEEEvNT_6ParamsE:
	.zero		1576


//--------------------- .nv.constant0._ZN7cutlass13device_kernelIN5flash19enable_sm80_to_sm89INS1_16FlashAttnFwdSm80INS1_25CollectiveMainloopFwdSm80ILi8ELi1ELb0EN4cute5tupleIJNS5_1CILi128EEENS7_ILi64EEENS7_ILi192EEEEEELi192ENS_6half_tEfNS_4arch4Sm80ELb0ELb0ELb0ELb0ELb1ELb0ELb1ELb0EEENS1_21CollectiveEpilogueFwdINS6_IJS8_SA_S9_EEENS6_IJNS7_ILi1EEESI_SI_EEESC_SE_Li256ELb0ELb1ELb0ELb0EEENS1_19SingleTileSchedulerILb0ELb0ELb1ELi128EEEEEEEEEvNT_6ParamsE --------------------------
	.section	.nv.constant0._ZN7cutlass13device_kernelIN5flash19enable_sm80_to_sm89INS1_16FlashAttnFwdSm80INS1_25CollectiveMainloopFwdSm80ILi8ELi1ELb0EN4cute5tupleIJNS5_1CILi128EEENS7_ILi64EEENS7_ILi192EEEEEELi192ENS_6half_tEfNS_4arch4Sm80ELb0ELb0ELb0ELb0ELb1ELb0ELb1ELb0EEENS1_21CollectiveEpilogueFwdINS6_IJS8_SA_S9_EEENS6_IJNS7_ILi1EEESI_SI_EEESC_SE_Li256ELb0ELb1ELb0ELb0EEENS1_19SingleTileSchedulerILb0ELb0ELb1ELi128EEEEEEEEEvNT_6ParamsE,"a",@progbits
	.sectionflags	@""
	.align	4
.nv.constant0._ZN7cutlass13device_kernelIN5flash19enable_sm80_to_sm89INS1_16FlashAttnFwdSm80INS1_25CollectiveMainloopFwdSm80ILi8ELi1ELb0EN4cute5tupleIJNS5_1CILi128EEENS7_ILi64EEENS7_ILi192EEEEEELi192ENS_6half_tEfNS_4arch4Sm80ELb0ELb0ELb0ELb0ELb1ELb0ELb1ELb0EEENS1_21CollectiveEpilogueFwdINS6_IJS8_SA_S9_EEENS6_IJNS7_ILi1EEESI_SI_EEESC_SE_Li256ELb0ELb1ELb0ELb0EEENS1_19SingleTileSchedulerILb0ELb0ELb1ELi128EEEEEEEEEvNT_6ParamsE:
	.zero		1576


//--------------------- .nv.constant0._ZN7cutlass13device_kernelIN5flash19enable_sm80_to_sm89INS1_16FlashAttnFwdSm80INS1_25CollectiveMainloopFwdSm80ILi8ELi1ELb0EN4cute5tupleIJNS5_1CILi128EEENS7_ILi64EEENS7_ILi192EEEEEELi192ENS_6half_tEfNS_4arch4Sm80ELb0ELb0ELb0ELb1ELb1ELb0ELb1ELb0EEENS1_21CollectiveEpilogueFwdINS6_IJS8_SA_S9_EEENS6_IJNS7_ILi1EEESI_SI_EEESC_SE_Li256ELb1ELb1ELb0ELb0EEENS1_19SingleTileSchedulerILb1ELb0ELb1ELi128EEEEEEEEEvNT_6ParamsE --------------------------
	.section	.nv.constant0._ZN7cutlass13device_kernelIN5flash19enable_sm80_to_sm89INS1_16FlashAttnFwdSm80INS1_25CollectiveMainloopFwdSm80ILi8ELi1ELb0EN4cute5tupleIJNS5_1CILi128EEENS7_ILi64EEENS7_ILi192EEEEEELi192ENS_6half_tEfNS_4arch4Sm80ELb0ELb0ELb0ELb1ELb1ELb0ELb1ELb0EEENS1_21CollectiveEpilogueFwdINS6_IJS8_SA_S9_EEENS6_IJNS7_ILi1EEESI_SI_EEESC_SE_Li256ELb1ELb1ELb0ELb0EEENS1_19SingleTileSchedulerILb1ELb0ELb1ELi128EEEEEEEEEvNT_6ParamsE,"a",@progbits
	.sectionflags	@""
	.align	4
.nv.constant0._ZN7cutlass13device_kernelIN5flash19enable_sm80_to_sm89INS1_16FlashAttnFwdSm80INS1_25CollectiveMainloopFwdSm80ILi8ELi1ELb0EN4cute5tupleIJNS5_1CILi128EEENS7_ILi64EEENS7_ILi192EEEEEELi192ENS_6half_tEfNS_4arch4Sm80ELb0ELb0ELb0ELb1ELb1ELb0ELb1ELb0EEENS1_21CollectiveEpilogueFwdINS6_IJS8_SA_S9_EEENS6_IJNS7_ILi1EEESI_SI_EEESC_SE_Li256ELb1ELb1ELb0ELb0EEENS1_19SingleTileSchedulerILb1ELb0ELb1ELi128EEEEEEEEEvNT_6ParamsE:
	.zero		1576


//--------------------- .nv.constant0._ZN7cutlass13device_kernelIN5flash19enable_sm80_to_sm89INS1_16FlashAttnFwdSm80INS1_25CollectiveMainloopFwdSm80ILi8ELi1ELb0EN4cute5tupleIJNS5_1CILi128EEENS7_ILi64EEENS7_ILi192EEEEEELi192ENS_6half_tEfNS_4arch4Sm80ELb0ELb0ELb0ELb1ELb1ELb1ELb1ELb0EEENS1_21CollectiveEpilogueFwdINS6_IJS8_SA_S9_EEENS6_IJNS7_ILi1EEESI_SI_EEESC_SE_Li256ELb1ELb1ELb0ELb0EEENS1_19SingleTileSchedulerILb1ELb0ELb1ELi128EEEEEEEEEvNT_6ParamsE --------------------------
	.section	.nv.constant0._ZN7cutlass13device_kernelIN5flash19enable_sm80_to_sm89INS1_16FlashAttnFwdSm80INS1_25CollectiveMainloopFwdSm80ILi8ELi1ELb0EN4cute5tupleIJNS5_1CILi128EEENS7_ILi64EEENS7_ILi192EEEEEELi192ENS_6half_tEfNS_4arch4Sm80ELb0ELb0ELb0ELb1ELb1ELb1ELb1ELb0EEENS1_21CollectiveEpilogueFwdINS6_IJS8_SA_S9_EEENS6_IJNS7_ILi1EEESI_SI_EEESC_SE_Li256ELb1ELb1ELb0ELb0EEENS1_19SingleTileSchedulerILb1ELb0ELb1ELi128EEEEEEEEEvNT_6ParamsE,"a",@progbits
	.sectionflags	@""
	.align	4
.nv.constant0._ZN7cutlass13device_kernelIN5flash19enable_sm80_to_sm89INS1_16FlashAttnFwdSm80INS1_25CollectiveMainloopFwdSm80ILi8ELi1ELb0EN4cute5tupleIJNS5_1CILi128EEENS7_ILi64EEENS7_ILi192EEEEEELi192ENS_6half_tEfNS_4arch4Sm80ELb0ELb0ELb0ELb1ELb1ELb1ELb1ELb0EEENS1_21CollectiveEpilogueFwdINS6_IJS8_SA_S9_EEENS6_IJNS7_ILi1EEESI_SI_EEESC_SE_Li256ELb1ELb1ELb0ELb0EEENS1_19SingleTileSchedulerILb1ELb0ELb1ELi128EEEEEEEEEvNT_6ParamsE:
	.zero		1576


//--------------------- .nv.constant0._ZN7cutlass13device_kernelIN5flash19enable_sm80_to_sm89INS1_16FlashAttnFwdSm80INS1_25CollectiveMainloopFwdSm80ILi8ELi1ELb0EN4cute5tupleIJNS5_1CILi128EEENS7_ILi64EEENS7_ILi192EEEEEELi192ENS_6half_tEfNS_4arch4Sm80ELb0ELb1ELb0ELb0ELb1ELb0ELb1ELb0EEENS1_21CollectiveEpilogueFwdINS6_IJS8_SA_S9_EEENS6_IJNS7_ILi1EEESI_SI_EEESC_SE_Li256ELb0ELb1ELb0ELb0EEENS1_19SingleTileSchedulerILb0ELb0ELb1ELi128EEEEEEEEEvNT_6ParamsE --------------------------
	.section	.nv.constant0._ZN7cutlass13device_kernelIN5flash19enable_sm80_to_sm89INS1_16FlashAttnFwdSm80INS1_25CollectiveMainloopFwdSm80ILi8ELi1ELb0EN4cute5tupleIJNS5_1CILi128EEENS7_ILi64EEENS7_ILi192EEEEEELi192ENS_6half_tEfNS_4arch4Sm80ELb0ELb1ELb0ELb0ELb1ELb0ELb1ELb0EEENS1_21CollectiveEpilogueFwdINS6_IJS8_SA_S9_EEENS6_IJNS7_ILi1EEESI_SI_EEESC_SE_Li256ELb0ELb1ELb0ELb0EEENS1_19SingleTileSchedulerILb0ELb0ELb1ELi128EEEEEEEEEvNT_6ParamsE,"a",@progbits
	.sectionflags	@""
	.align	4
.nv.constant0._ZN7cutlass13device_kernelIN5flash19enable_sm80_to_sm89INS1_16FlashAttnFwdSm80INS1_25CollectiveMainloopFwdSm80ILi8ELi1ELb0EN4cute5tupleIJNS5_1CILi128EEENS7_ILi64EEENS7_ILi192EEEEEELi192ENS_6half_tEfNS_4arch4Sm80ELb0ELb1ELb0ELb0ELb1ELb0ELb1ELb0EEENS1_21CollectiveEpilogueFwdINS6_IJS8_SA_S9_EEENS6_IJNS7_ILi1EEESI_SI_EEESC_SE_Li256ELb0ELb1ELb0ELb0EEENS1_19SingleTileSchedulerILb0ELb0ELb1ELi128EEEEEEEEEvNT_6ParamsE:
	.zero		1576


//--------------------- .nv.constant0._ZN7cutlass13device_kernelIN5flash19enable_sm80_to_sm89INS1_16FlashAttnFwdSm80INS1_25CollectiveMainloopFwdSm80ILi8ELi1ELb0EN4cute5tupleIJNS5_1CILi128EEENS7_ILi64EEENS7_ILi192EEEEEELi192ENS_6half_tEfNS_4arch4Sm80ELb0ELb1ELb0ELb1ELb1ELb0ELb1ELb0EEENS1_21CollectiveEpilogueFwdINS6_IJS8_SA_S9_EEENS6_IJNS7_ILi1EEESI_SI_EEESC_SE_Li256ELb1ELb1ELb0ELb0EEENS1_19SingleTileSchedulerILb1ELb0ELb1ELi128EEEEEEEEEvNT_6ParamsE --------------------------
	.section	.nv.constant0._ZN7cutlass13device_kernelIN5flash19enable_sm80_to_sm89INS1_16FlashAttnFwdSm80INS1_25CollectiveMainloopFwdSm80ILi8ELi1ELb0EN4cute5tupleIJNS5_1CILi128EEENS7_ILi64EEENS7_ILi192EEEEEELi192ENS_6half_tEfNS_4arch4Sm80ELb0ELb1ELb0ELb1ELb1ELb0ELb1ELb0EEENS1_21CollectiveEpilogueFwdINS6_IJS8_SA_S9_EEENS6_IJNS7_ILi1EEESI_SI_EEESC_SE_Li256ELb1ELb1ELb0ELb0EEENS1_19SingleTileSchedulerILb1ELb0ELb1ELi128EEEEEEEEEvNT_6ParamsE,"a",@progbits
	.sectionflags	@""
	.align	4
.nv.constant0._ZN7cutlass13device_kernelIN5flash19enable_sm80_to_sm89INS1_16FlashAttnFwdSm80INS1_25CollectiveMainloopFwdSm80ILi8ELi1ELb0EN4cute5tupleIJNS5_1CILi128EEENS7_ILi64EEENS7_ILi192EEEEEELi192ENS_6half_tEfNS_4arch4Sm80ELb0ELb1ELb0ELb1ELb1ELb0ELb1ELb0EEENS1_21CollectiveEpilogueFwdINS6_IJS8_SA_S9_EEENS6_IJNS7_ILi1EEESI_SI_EEESC_SE_Li256ELb1ELb1ELb0ELb0EEENS1_19SingleTileSchedulerILb1ELb0ELb1ELi128EEEEEEEEEvNT_6ParamsE:
	.zero		1576


//--------------------- .nv.constant0._ZN7cutlass13device_kernelIN5flash19enable_sm80_to_sm89INS1_16FlashAttnFwdSm80INS1_25CollectiveMainloopFwdSm80ILi8ELi1ELb0EN4cute5tupleIJNS5_1CILi128EEENS7_ILi64EEENS7_ILi192EEEEEELi192ENS_6half_tEfNS_4arch4Sm80ELb0ELb1ELb0ELb1ELb1ELb1ELb1ELb0EEENS1_21CollectiveEpilogueFwdINS6_IJS8_SA_S9_EEENS6_IJNS7_ILi1EEESI_SI_EEESC_SE_Li256ELb1ELb1ELb0ELb0EEENS1_19SingleTileSchedulerILb1ELb0ELb1ELi128EEEEEEEEEvNT_6ParamsE --------------------------
	.section	.nv.constant0._ZN7cutlass13device_kernelIN5flash19enable_sm80_to_sm89INS1_16FlashAttnFwdSm80INS1_25CollectiveMainloopFwdSm80ILi8ELi1ELb0EN4cute5tupleIJNS5_1CILi128EEENS7_ILi64EEENS7_ILi192EEEEEELi192ENS_6half_tEfNS_4arch4Sm80ELb0ELb1ELb0ELb1ELb1ELb1ELb1ELb0EEENS1_21CollectiveEpilogueFwdINS6_IJS8_SA_S9_EEENS6_IJNS7_ILi1EEESI_SI_EEESC_SE_Li256ELb1ELb1ELb0ELb0EEENS1_19SingleTileSchedulerILb1ELb0ELb1ELi128EEEEEEEEEvNT_6ParamsE,"a",@progbits
	.sectionflags	@""
	.align	4
.nv.constant0._ZN7cutlass13device_kernelIN5flash19enable_sm80_to_sm89INS1_16FlashAttnFwdSm80INS1_25CollectiveMainloopFwdSm80ILi8ELi1ELb0EN4cute5tupleIJNS5_1CILi128EEENS7_ILi64EEENS7_ILi192EEEEEELi192ENS_6half_tEfNS_4arch4Sm80ELb0ELb1ELb0ELb1ELb1ELb1ELb1ELb0EEENS1_21CollectiveEpilogueFwdINS6_IJS8_SA_S9_EEENS6_IJNS7_ILi1EEESI_SI_EEESC_SE_Li256ELb1ELb1ELb0ELb0EEENS1_19SingleTileSchedulerILb1ELb0ELb1ELi128EEEEEEEEEvNT_6ParamsE:
	.zero		1576


//--------------------- .nv.constant0._ZN7cutlass13device_kernelIN5flash19enable_sm80_to_sm89INS1_16FlashAttnFwdSm80INS1_25CollectiveMainloopFwdSm80ILi8ELi1ELb0EN4cute5tupleIJNS5_1CILi128EEENS7_ILi64EEENS7_ILi192EEEEEELi192ENS_6half_tEfNS_4arch4Sm80ELb1ELb0ELb0ELb0ELb1ELb0ELb1ELb0EEENS1_21CollectiveEpilogueFwdINS6_IJS8_SA_S9_EEENS6_IJNS7_ILi1EEESI_SI_EEESC_SE_Li256ELb0ELb1ELb0ELb0EEENS1_30DynamicPersistentTileSchedulerILi256ELi256ELb0ELb1ELb0EEEEEEEEEvNT_6ParamsE --------------------------
	.section	.nv.constant0._ZN7cutlass13device_kernelIN5flash19enable_sm80_to_sm89INS1_16FlashAttnFwdSm80INS1_25CollectiveMainloopFwdSm80ILi8ELi1ELb0EN4cute5tupleIJNS5_1CILi128EEENS7_ILi64EEENS7_ILi192EEEEEELi192ENS_6half_tEfNS_4arch4Sm80ELb1ELb0ELb0ELb0ELb1ELb0ELb1ELb0EEENS1_21CollectiveEpilogueFwdINS6_IJS8_SA_S9_EEENS6_IJNS7_ILi1EEESI_SI_EEESC_SE_Li256ELb0ELb1ELb0ELb0EEENS1_30DynamicPersistentTileSchedulerILi256ELi256ELb0ELb1ELb0EEEEEEEEEvNT_6ParamsE,"a",@progbits
	.sectionflags	@""
	.align	4
.nv.constant0._ZN7cutlass13device_kernelIN5flash19enable_sm80_to_sm89INS1_16FlashAttnFwdSm80INS1_25CollectiveMainloopFwdSm80ILi8ELi1ELb0EN4cute5tupleIJNS5_1CILi128EEENS7_ILi64EEENS7_ILi192EEEEEELi192ENS_6half_tEfNS_4arch4Sm80ELb1ELb0ELb0ELb0ELb1ELb0ELb1ELb0EEENS1_21CollectiveEpilogueFwdINS6_IJS8_SA_S9_EEENS6_IJNS7_ILi1EEESI_SI_EEESC_SE_Li256ELb0ELb1ELb0ELb0EEENS1_30DynamicPersistentTileSchedulerILi256ELi256ELb0ELb1ELb0EEEEEEEEEvNT_6ParamsE:
	.zero		1592


//--------------------- .nv.constant0._ZN7cutlass13device_kernelIN5flash19enable_sm80_to_sm89INS1_16FlashAttnFwdSm80INS1_25CollectiveMainloopFwdSm80ILi8ELi1ELb0EN4cute5tupleIJNS5_1CILi128EEENS7_ILi64EEENS7_ILi192EEEEEELi192ENS_6half_tEfNS_4arch4Sm80ELb1ELb0ELb0ELb1ELb1ELb0ELb1ELb0EEENS1_21CollectiveEpilogueFwdINS6_IJS8_SA_S9_EEENS6_IJNS7_ILi1EEESI_SI_EEESC_SE_Li256ELb1ELb1ELb0ELb0EEENS1_19SingleTileSchedulerILb1ELb0ELb1ELi128EEEEEEEEEvNT_6ParamsE --------------------------
	.section	.nv.constant0._ZN7cutlass13device_kernelIN5flash19enable_sm80_to_sm89INS1_16FlashAttnFwdSm80INS1_25CollectiveMainloopFwdSm80ILi8ELi1ELb0EN4cute5tupleIJNS5_1CILi128EEENS7_ILi64EEENS7_ILi192EEEEEELi192ENS_6half_tEfNS_4arch4Sm80ELb1ELb0ELb0ELb1ELb1ELb0ELb1ELb0EEENS1_21CollectiveEpilogueFwdINS6_IJS8_SA_S9_EEENS6_IJNS7_ILi1EEESI_SI_EEESC_SE_Li256ELb1ELb1ELb0ELb0EEENS1_19SingleTileSchedulerILb1ELb0ELb1ELi128EEEEEEEEEvNT_6ParamsE,"a",@progbits
	.sectionflags	@""
	.align	4
.nv.constant0._ZN7cutlass13device_kernelIN5flash19enable_sm80_to_sm89INS1_16FlashAttnFwdSm80INS1_25CollectiveMainloopFwdSm80ILi8ELi1ELb0EN4cute5tupleIJNS5_1CILi128EEENS7_ILi64EEENS7_ILi192EEEEEELi192ENS_6half_tEfNS_4arch4Sm80ELb1ELb0ELb0ELb1ELb1ELb0ELb1ELb0EEENS1_21CollectiveEpilogueFwdINS6_IJS8_SA_S9_EEENS6_IJNS7_ILi1EEESI_SI_EEESC_SE_Li256ELb1ELb1ELb0ELb0EEENS1_19SingleTileSchedulerILb1ELb0ELb1ELi128EEEEEEEEEvNT_6ParamsE:
	.zero		1576


//--------------------- .nv.constant0._ZN7cutlass13device_kernelIN5flash19enable_sm80_to_sm89INS1_16FlashAttnFwdSm80INS1_25CollectiveMainloopFwdSm80ILi8ELi1ELb0EN4cute5tupleIJNS5_1CILi128EEENS7_ILi64EEENS7_ILi192EEEEEELi192ENS_6half_tEfNS_4arch4Sm80ELb1ELb0ELb0ELb1ELb1ELb1ELb1ELb0EEENS1_21CollectiveEpilogueFwdINS6_IJS8_SA_S9_EEENS6_IJNS7_ILi1EEESI_SI_EEESC_SE_Li256ELb1ELb1ELb0ELb0EEENS1_19SingleTileSchedulerILb1ELb0ELb1ELi128EEEEEEEEEvNT_6ParamsE --------------------------
	.section	.nv.constant0._ZN7cutlass13device_kernelIN5flash19enable_sm80_to_sm89INS1_16FlashAttnFwdSm80INS1_25CollectiveMainloopFwdSm80ILi8ELi1ELb0EN4cute5tupleIJNS5_1CILi128EEENS7_ILi64EEENS7_ILi192EEEEEELi192ENS_6half_tEfNS_4arch4Sm80ELb1ELb0ELb0ELb1ELb1ELb1ELb1ELb0EEENS1_21CollectiveEpilogueFwdINS6_IJS8_SA_S9_EEENS6_IJNS7_ILi1EEESI_SI_EEESC_SE_Li256ELb1ELb1ELb0ELb0EEENS1_19SingleTileSchedulerILb1ELb0ELb1ELi128EEEEEEEEEvNT_6ParamsE,"a",@progbits
	.sectionflags	@""
	.align	4
.nv.constant0._ZN7cutlass13device_kernelIN5flash19enable_sm80_to_sm89INS1_16FlashAttnFwdSm80INS1_25CollectiveMainloopFwdSm80ILi8ELi1ELb0EN4cute5tupleIJNS5_1CILi128EEENS7_ILi64EEENS7_ILi192EEEEEELi192ENS_6half_tEfNS_4arch4Sm80ELb1ELb0ELb0ELb1ELb1ELb1ELb1ELb0EEENS1_21CollectiveEpilogueFwdINS6_IJS8_SA_S9_EEENS6_IJNS7_ILi1EEESI_SI_EEESC_SE_Li256ELb1ELb1ELb0ELb0EEENS1_19SingleTileSchedulerILb1ELb0ELb1ELi128EEEEEEEEEvNT_6ParamsE:
	.zero		1576


//--------------------- .nv.constant0._ZN7cutlass13device_kernelIN5flash19enable_sm80_to_sm89INS1_16FlashAttnFwdSm80INS1_25CollectiveMainloopFwdSm80ILi8ELi2ELb0EN4cute5tupleIJNS5_1CILi128EEENS7_ILi64EEENS7_ILi192EEEEEELi192ENS_6half_tEfNS_4arch4Sm80ELb0ELb0ELb0ELb0ELb1ELb0ELb1ELb0EEENS1_21CollectiveEpilogueFwdINS6_IJS8_SA_S9_EEENS6_IJNS7_ILi1EEESI_SI_EEESC_SE_Li256ELb0ELb1ELb0ELb0EEENS1_19SingleTileSchedulerILb0ELb0ELb1ELi128EEEEEEEEEvNT_6ParamsE --------------------------
	.section	.nv.constant0._ZN7cutlass13device_kernelIN5flash19enable_sm80_to_sm89INS1_16FlashAttnFwdSm80INS1_25CollectiveMainloopFwdSm80ILi8ELi2ELb0EN4cute5tupleIJNS5_1CILi128EEENS7_ILi64EEENS7_ILi192EEEEEELi192ENS_6half_tEfNS_4arch4Sm80ELb0ELb0ELb0ELb0ELb1ELb0ELb1ELb0EEENS1_21CollectiveEpilogueFwdINS6_IJS8_SA_S9_EEENS6_IJNS7_ILi1EEESI_SI_EEESC_SE_Li256ELb0ELb1ELb0ELb0EEENS1_19SingleTileSchedulerILb0ELb0ELb1ELi128EEEEEEEEEvNT_6ParamsE,"a",@progbits
	.sectionflags	@""
	.align	4
.nv.constant0._ZN7cutlass13device_kernelIN5flash19enable_sm80_to_sm89INS1_16FlashAttnFwdSm80INS1_25CollectiveMainloopFwdSm80ILi8ELi2ELb0EN4cute5tupleIJNS5_1CILi128EEENS7_ILi64EEENS7_ILi192EEEEEELi192ENS_6half_tEfNS_4arch4Sm80ELb0ELb0ELb0ELb0ELb1ELb0ELb1ELb0EEENS1_21CollectiveEpilogueFwdINS6_IJS8_SA_S9_EEENS6_IJNS7_ILi1EEESI_SI_EEESC_SE_Li256ELb0ELb1ELb0ELb0EEENS1_19SingleTileSchedulerILb0ELb0ELb1ELi128EEEEEEEEEvNT_6ParamsE:
	.zero		1576


//--------------------- .nv.constant0._ZN7cutlass13device_kernelIN5flash19enable_sm80_to_sm89INS1_16FlashAttnFwdSm80INS1_25CollectiveMainloopFwdSm80ILi8ELi2ELb0EN4cute5tupleIJNS5_1CILi128EEENS7_ILi64EEENS7_ILi192EEEEEELi192ENS_6half_tEfNS_4arch4Sm80ELb0ELb0ELb0ELb1ELb1ELb0ELb1ELb0EEENS1_21CollectiveEpilogueFwdINS6_IJS8_SA_S9_EEENS6_IJNS7_ILi1EEESI_SI_EEESC_SE_Li256ELb1ELb1ELb0ELb0EEENS1_19SingleTileSchedulerILb1ELb0ELb1ELi128EEEEEEEEEvNT_6ParamsE --------------------------
	.section	.nv.constant0._ZN7cutlass13device_kernelIN5flash19enable_sm80_to_sm89INS1_16FlashAttnFwdSm80INS1_25CollectiveMainloopFwdSm80ILi8ELi2ELb0EN4cute5tupleIJNS5_1CILi128EEENS7_ILi64EEENS7_ILi192EEEEEELi192ENS_6half_tEfNS_4arch4Sm80ELb0ELb0ELb0ELb1ELb1ELb0ELb1ELb0EEENS1_21CollectiveEpilogueFwdINS6_IJS8_SA_S9_EEENS6_IJNS7_ILi1EEESI_SI_EEESC_SE_Li256ELb1ELb1ELb0ELb0EEENS1_19SingleTileSchedulerILb1ELb0ELb1ELi128EEEEEEEEEvNT_6ParamsE,"a",@progbits
	.sectionflags	@""
	.align	4
.nv.constant0._ZN7cutlass13device_kernelIN5flash19enable_sm80_to_sm89INS1_16FlashAttnFwdSm80INS1_25CollectiveMainloopFwdSm80ILi8ELi2ELb0EN4cute5tupleIJNS5_1CILi128EEENS7_ILi64EEENS7_ILi192EEEEEELi192ENS_6half_tEfNS_4arch4Sm80ELb0ELb0ELb0ELb1ELb1ELb0ELb1ELb0EEENS1_21CollectiveEpilogueFwdINS6_IJS8_SA_S9_EEENS6_IJNS7_ILi1EEESI_SI_EEESC_SE_Li256ELb1ELb1ELb0ELb0EEENS1_19SingleTileSchedulerILb1ELb0ELb1ELi128EEEEEEEEEvNT_6ParamsE:
	.zero		1576


//--------------------- .nv.constant0._ZN7cutlass13device_kernelIN5flash19enable_sm80_to_sm89INS1_16FlashAttnFwdSm80INS1_25CollectiveMainloopFwdSm80ILi8ELi2ELb0EN4cute5tupleIJNS5_1CILi128EEENS7_ILi64EEENS7_ILi192EEEEEELi192ENS_6half_tEfNS_4arch4Sm80ELb0ELb0ELb0ELb1ELb1ELb1ELb1ELb0EEENS1_21CollectiveEpilogueFwdINS6_IJS8_SA_S9_EEENS6_IJNS7_ILi1EEESI_SI_EEESC_SE_Li256ELb1ELb1ELb0ELb0EEENS1_19SingleTileSchedulerILb1ELb0ELb1ELi128EEEEEEEEEvNT_6ParamsE --------------------------
	.section	.nv.constant0._ZN7cutlass13device_kernelIN5flash19enable_sm80_to_sm89INS1_16FlashAttnFwdSm80INS1_25CollectiveMainloopFwdSm80ILi8ELi2ELb0EN4cute5tupleIJNS5_1CILi128EEENS7_ILi64EEENS7_ILi192EEEEEELi192ENS_6half_tEfNS_4arch4Sm80ELb0ELb0ELb0ELb1ELb1ELb1ELb1ELb0EEENS1_21CollectiveEpilogueFwdINS6_IJS8_SA_S9_EEENS6_IJNS7_ILi1EEESI_SI_EEESC_SE_Li256ELb1ELb1ELb0ELb0EEENS1_19SingleTileSchedulerILb1ELb0ELb1ELi128EEEEEEEEEvNT_6ParamsE,"a",@progbits
	.sectionflags	@""
	.align	4
.nv.constant0._ZN7cutlass13device_kernelIN5flash19enable_sm80_to_sm89INS1_16FlashAttnFwdSm80INS1_25CollectiveMainloopFwdSm80ILi8ELi2ELb0EN4cute5tupleIJNS5_1CILi128EEENS7_ILi64EEENS7_ILi192EEEEEELi192ENS_6half_tEfNS_4arch4Sm80ELb0ELb0ELb0ELb1ELb1ELb1ELb1ELb0EEENS1_21CollectiveEpilogueFwdINS6_IJS8_SA_S9_EEENS6_IJNS7_ILi1EEESI_SI_EEESC_SE_Li256ELb1ELb1ELb0ELb0EEENS1_19SingleTileSchedulerILb1ELb0ELb1ELi128EEEEEEEEEvNT_6ParamsE:
	.zero		1576


//--------------------- .nv.constant0._ZN7cutlass13device_kernelIN5flash19enable_sm80_to_sm89INS1_16FlashAttnFwdSm80INS1_25CollectiveMainloopFwdSm80ILi8ELi2ELb0EN4cute5tupleIJNS5_1CILi128EEENS7_ILi64EEENS7_ILi192EEEEEELi192ENS_6half_tEfNS_4arch4Sm80ELb0ELb1ELb0ELb0ELb1ELb0ELb1ELb0EEENS1_21CollectiveEpilogueFwdINS6_IJS8_SA_S9_EEENS6_IJNS7_ILi1EEESI_SI_EEESC_SE_Li256ELb0ELb1ELb0ELb0EEENS1_19SingleTileSchedulerILb0ELb0ELb1ELi128EEEEEEEEEvNT_6ParamsE --------------------------
	.section	.nv.constant0._ZN7cutlass13device_kernelIN5flash19enable_sm80_to_sm89INS1_16FlashAttnFwdSm80INS1_25CollectiveMainloopFwdSm80ILi8ELi2ELb0EN4cute5tupleIJNS5_1CILi128EEENS7_ILi64EEENS7_ILi192EEEEEELi192ENS_6half_tEfNS_4arch4Sm80ELb0ELb1ELb0ELb0ELb1ELb0ELb1ELb0EEENS1_21CollectiveEpilogueFwdINS6_IJS8_SA_S9_EEENS6_IJNS7_ILi1EEESI_SI_EEESC_SE_Li256ELb0ELb1ELb0ELb0EEENS1_19SingleTileSchedulerILb0ELb0ELb1ELi128EEEEEEEEEvNT_6ParamsE,"a",@progbits
	.sectionflags	@""
	.align	4
.nv.constant0._ZN7cutlass13device_kernelIN5flash19enable_sm80_to_sm89INS1_16FlashAttnFwdSm80INS1_25CollectiveMainloopFwdSm80ILi8ELi2ELb0EN4cute5tupleIJNS5_1CILi128EEENS7_ILi64EEENS7_ILi192EEEEEELi192ENS_6half_tEfNS_4arch4Sm80ELb0ELb1ELb0ELb0ELb1ELb0ELb1ELb0EEENS1_21CollectiveEpilogueFwdINS6_IJS8_SA_S9_EEENS6_IJNS7_ILi1EEESI_SI_EEESC_SE_Li256ELb0ELb1ELb0ELb0EEENS1_19SingleTileSchedulerILb0ELb0ELb1ELi128EEEEEEEEEvNT_6ParamsE:
	.zero		1576


//--------------------- .nv.constant0._ZN7cutlass13device_kernelIN5flash19enable_sm80_to_sm89INS1_16FlashAttnFwdSm80INS1_25CollectiveMainloopFwdSm80ILi8ELi2ELb0EN4cute5tupleIJNS5_1CILi128EEENS7_ILi64EEENS7_ILi192EEEEEELi192ENS_6half_tEfNS_4arch4Sm80ELb0ELb1ELb0ELb1ELb1ELb0ELb1ELb0EEENS1_21CollectiveEpilogueFwdINS6_IJS8_SA_S9_EEENS6_IJNS7_ILi1EEESI_SI_EEESC_SE_Li256ELb1ELb1ELb0ELb0EEENS1_19SingleTileSchedulerILb1ELb0ELb1ELi128EEEEEEEEEvNT_6ParamsE --------------------------
	.section	.nv.constant0._ZN7cutlass13device_kernelIN5flash19enable_sm80_to_sm89INS1_16FlashAttnFwdSm80INS1_25CollectiveMainloopFwdSm80ILi8ELi2ELb0EN4cute5tupleIJNS5_1CILi128EEENS7_ILi64EEENS7_ILi192EEEEEELi192ENS_6half_tEfNS_4arch4Sm80ELb0ELb1ELb0ELb1ELb1ELb0ELb1ELb0EEENS1_21CollectiveEpilogueFwdINS6_IJS8_SA_S9_EEENS6_IJNS7_ILi1EEESI_SI_EEESC_SE_Li256ELb1ELb1ELb0ELb0EEENS1_19SingleTileSchedulerILb1ELb0ELb1ELi128EEEEEEEEEvNT_6ParamsE,"a",@progbits
	.sectionflags	@""
	.align	4
.nv.constant0._ZN7cutlass13device_kernelIN5flash19enable_sm80_to_sm89INS1_16FlashAttnFwdSm80INS1_25CollectiveMainloopFwdSm80ILi8ELi2ELb0EN4cute5tupleIJNS5_1CILi128EEENS7_ILi64EEENS7_ILi192EEEEEELi192ENS_6half_tEfNS_4arch4Sm80ELb0ELb1ELb0ELb1ELb1ELb0ELb1ELb0EEENS1_21CollectiveEpilogueFwdINS6_IJS8_SA_S9_EEENS6_IJNS7_ILi1EEESI_SI_EEESC_SE_Li256ELb1ELb1ELb0ELb0EEENS1_19SingleTileSchedulerILb1ELb0ELb1ELi128EEEEEEEEEvNT_6ParamsE:
	.zero		1576


//--------------------- .nv.constant0._ZN7cutlass13device_kernelIN5flash19enable_sm80_to_sm89INS1_16FlashAttnFwdSm80INS1_25CollectiveMainloopFwdSm80ILi8ELi2ELb0EN4cute5tupleIJNS5_1CILi128EEENS7_ILi64EEENS7_ILi192EEEEEELi192ENS_6half_tEfNS_4arch4Sm80ELb0ELb1ELb0ELb1ELb1ELb1ELb1ELb0EEENS1_21CollectiveEpilogueFwdINS6_IJS8_SA_S9_EEENS6_IJNS7_ILi1EEESI_SI_EEESC_SE_Li256ELb1ELb1ELb0ELb0EEENS1_19SingleTileSchedulerILb1ELb0ELb1ELi128EEEEEEEEEvNT_6ParamsE --------------------------
	.section	.nv.constant0._ZN7cutlass13device_kernelIN5flash19enable_sm80_to_sm89INS1_16FlashAttnFwdSm80INS1_25CollectiveMainloopFwdSm80ILi8ELi2ELb0EN4cute5tupleIJNS5_1CILi128EEENS7_ILi64EEENS7_ILi192EEEEEELi192ENS_6half_tEfNS_4arch4Sm80ELb0ELb1ELb0ELb1ELb1ELb1ELb1ELb0EEENS1_21CollectiveEpilogueFwdINS6_IJS8_SA_S9_EEENS6_IJNS7_ILi1EEESI_SI_EEESC_SE_Li256ELb1ELb1ELb0ELb0EEENS1_19SingleTileSchedulerILb1ELb0ELb1ELi128EEEEEEEEEvNT_6ParamsE,"a",@progbits
	.sectionflags	@""
	.align	4
.nv.constant0._ZN7cutlass13device_kernelIN5flash19enable_sm80_to_sm89INS1_16FlashAttnFwdSm80INS1_25CollectiveMainloopFwdSm80ILi8ELi2ELb0EN4cute5tupleIJNS5_1CILi128EEENS7_ILi64EEENS7_ILi192EEEEEELi192ENS_6half_tEfNS_4arch4Sm80ELb0ELb1ELb0ELb1ELb1ELb1ELb1ELb0EEENS1_21CollectiveEpilogueFwdINS6_IJS8_SA_S9_EEENS6_IJNS7_ILi1EEESI_SI_EEESC_SE_Li256ELb1ELb1ELb0ELb0EEENS1_19SingleTileSchedulerILb1ELb0ELb1ELi128EEEEEEEEEvNT_6ParamsE:
	.zero		1576


//--------------------- .nv.constant0._ZN7cutlass13device_kernelIN5flash19enable_sm80_to_sm89INS1_16FlashAttnFwdSm80INS1_25CollectiveMainloopFwdSm80ILi8ELi2ELb0EN4cute5tupleIJNS5_1CILi128EEENS7_ILi64EEENS7_ILi192EEEEEELi192ENS_6half_tEfNS_4arch4Sm80ELb1ELb0ELb0ELb0ELb1ELb0ELb1ELb0EEENS1_21CollectiveEpilogueFwdINS6_IJS8_SA_S9_EEENS6_IJNS7_ILi1EEESI_SI_EEESC_SE_Li256ELb0ELb1ELb0ELb0EEENS1_30DynamicPersistentTileSchedulerILi256ELi256ELb0ELb1ELb0EEEEEEEEEvNT_6ParamsE --------------------------
	.section	.nv.constant0._ZN7cutlass13device_kernelIN5flash19enable_sm80_to_sm89INS1_16FlashAttnFwdSm80INS1_25CollectiveMainloopFwdSm80ILi8ELi2ELb0EN4cute5tupleIJNS5_1CILi128EEENS7_ILi64EEENS7_ILi192EEEEEELi192ENS_6half_tEfNS_4arch4Sm80ELb1ELb0ELb0ELb0ELb1ELb0ELb1ELb0EEENS1_21CollectiveEpilogueFwdINS6_IJS8_SA_S9_EEENS6_IJNS7_ILi1EEESI_SI_EEESC_SE_Li256ELb0ELb1ELb0ELb0EEENS1_30DynamicPersistentTileSchedulerILi256ELi256ELb0ELb1ELb0EEEEEEEEEvNT_6ParamsE,"a",@progbits
	.sectionflags	@""
	.align	4
.nv.constant0._ZN7cutlass13device_kernelIN5flash19enable_sm80_to_sm89INS1_16FlashAttnFwdSm80INS1_25CollectiveMainloopFwdSm80ILi8ELi2ELb0EN4cute5tupleIJNS5_1CILi128EEENS7_ILi64EEENS7_ILi192EEEEEELi192ENS_6half_tEfNS_4arch4Sm80ELb1ELb0ELb0ELb0ELb1ELb0ELb1ELb0EEENS1_21CollectiveEpilogueFwdINS6_IJS8_SA_S9_EEENS6_IJNS7_ILi1EEESI_SI_EEESC_SE_Li256ELb0ELb1ELb0ELb0EEENS1_30DynamicPersistentTileSchedulerILi256ELi256ELb0ELb1ELb0EEEEEEEEEvNT_6ParamsE:
	.zero		1592


//--------------------- .nv.constant0._ZN7cutlass13device_kernelIN5flash19enable_sm80_to_sm89INS1_16FlashAttnFwdSm80INS1_25CollectiveMainloopFwdSm80ILi8ELi2ELb0EN4cute5tupleIJNS5_1CILi128EEENS7_ILi64EEENS7_ILi192EEEEEELi192ENS_6half_tEfNS_4arch4Sm80ELb1ELb0ELb0ELb1ELb1ELb0ELb1ELb0EEENS1_21CollectiveEpilogueFwdINS6_IJS8_SA_S9_EEENS6_IJNS7_ILi1EEESI_SI_EEESC_SE_Li256ELb1ELb1ELb0ELb0EEENS1_19SingleTileSchedulerILb1ELb0ELb1ELi128EEEEEEEEEvNT_6ParamsE --------------------------
	.section	.nv.constant0._ZN7cutlass13device_kernelIN5flash19enable_sm80_to_sm89INS1_16FlashAttnFwdSm80INS1_25CollectiveMainloopFwdSm80ILi8ELi2ELb0EN4cute5tupleIJNS5_1CILi128EEENS7_ILi64EEENS7_ILi192EEEEEELi192ENS_6half_tEfNS_4arch4Sm80ELb1ELb0ELb0ELb1ELb1ELb0ELb1ELb0EEENS1_21CollectiveEpilogueFwdINS6_IJS8_SA_S9_EEENS6_IJNS7_ILi1EEESI_SI_EEESC_SE_Li256ELb1ELb1ELb0ELb0EEENS1_19SingleTileSchedulerILb1ELb0ELb1ELi128EEEEEEEEEvNT_6ParamsE,"a",@progbits
	.sectionflags	@""
	.align	4
.nv.constant0._ZN7cutlass13device_kernelIN5flash19enable_sm80_to_sm89INS1_16FlashAttnFwdSm80INS1_25CollectiveMainloopFwdSm80ILi8ELi2ELb0EN4cute5tupleIJNS5_1CILi128EEENS7_ILi64EEENS7_ILi192EEEEEELi192ENS_6half_tEfNS_4arch4Sm80ELb1ELb0ELb0ELb1ELb1ELb0ELb1ELb0EEENS1_21CollectiveEpilogueFwdINS6_IJS8_SA_S9_EEENS6_IJNS7_ILi1EEESI_SI_EEESC_SE_Li256ELb1ELb1ELb0ELb0EEENS1_19SingleTileSchedulerILb1ELb0ELb1ELi128EEEEEEEEEvNT_6ParamsE:
	.zero		1576


//--------------------- .nv.constant0._ZN7cutlass13device_kernelIN5flash19enable_sm80_to_sm89INS1_16FlashAttnFwdSm80INS1_25CollectiveMainloopFwdSm80ILi8ELi2ELb0EN4cute5tupleIJNS5_1CILi128EEENS7_ILi64EEENS7_ILi192EEEEEELi192ENS_6half_tEfNS_4arch4Sm80ELb1ELb0ELb0ELb1ELb1ELb1ELb1ELb0EEENS1_21CollectiveEpilogueFwdINS6_IJS8_SA_S9_EEENS6_IJNS7_ILi1EEESI_SI_EEESC_SE_Li256ELb1ELb1ELb0ELb0EEENS1_19SingleTileSchedulerILb1ELb0ELb1ELi128EEEEEEEEEvNT_6ParamsE --------------------------
	.section	.nv.constant0._ZN7cutlass13device_kernelIN5flash19enable_sm80_to_sm89INS1_16FlashAttnFwdSm80INS1_25CollectiveMainloopFwdSm80ILi8ELi2ELb0EN4cute5tupleIJNS5_1CILi128EEENS7_ILi64EEENS7_ILi192EEEEEELi192ENS_6half_tEfNS_4arch4Sm80ELb1ELb0ELb0ELb1ELb1ELb1ELb1ELb0EEENS1_21CollectiveEpilogueFwdINS6_IJS8_SA_S9_EEENS6_IJNS7_ILi1EEESI_SI_EEESC_SE_Li256ELb1ELb1ELb0ELb0EEENS1_19SingleTileSchedulerILb1ELb0ELb1ELi128EEEEEEEEEvNT_6ParamsE,"a",@progbits
	.sectionflags	@""
	.align	4
.nv.constant0._ZN7cutlass13device_kernelIN5flash19enable_sm80_to_sm89INS1_16FlashAttnFwdSm80INS1_25CollectiveMainloopFwdSm80ILi8ELi2ELb0EN4cute5tupleIJNS5_1CILi128EEENS7_ILi64EEENS7_ILi192EEEEEELi192ENS_6half_tEfNS_4arch4Sm80ELb1ELb0ELb0ELb1ELb1ELb1ELb1ELb0EEENS1_21CollectiveEpilogueFwdINS6_IJS8_SA_S9_EEENS6_IJNS7_ILi1EEESI_SI_EEESC_SE_Li256ELb1ELb1ELb0ELb0EEENS1_19SingleTileSchedulerILb1ELb0ELb1ELi128EEEEEEEEEvNT_6ParamsE:
	.zero		1576


//--------------------- SYMBOLS --------------------------

	.type		.nv.reservedSmem.offset0,@object
	.size		.nv.reservedSmem.offset0,0x4
